def matmul_kernel(
    a_ptr,
    b_ptr,
    c_ptr,
    M,
    N,
    K,
    stride_am,
    stride_ak,
    stride_bk,
    stride_bn,
    stride_cm,
    stride_cn,
    BLOCK_M: tl.constexpr,
    BLOCK_N: tl.constexpr,
    BLOCK_K: tl.constexpr,
    GROUP_M: tl.constexpr,
):
    pid = tl.program_id(axis=0)
    num_pid_m = tl.cdiv(M, BLOCK_M)
    num_pid_n = tl.cdiv(N, BLOCK_N)
    num_pid_in_group = GROUP_M * num_pid_n
    group_id = pid // num_pid_in_group
    first_pid_m = group_id * GROUP_M
    group_size_m = min(num_pid_m - first_pid_m, GROUP_M)
    pid_m = first_pid_m + ((pid % num_pid_in_group) % group_size_m)
    pid_n = (pid % num_pid_in_group) // group_size_m

    offs_am = (pid_m * BLOCK_M + tl.arange(0, BLOCK_M)) % M
    offs_bn = (pid_n * BLOCK_N + tl.arange(0, BLOCK_N)) % N
    offs_k = tl.arange(0, BLOCK_K)
    a_ptrs = a_ptr + offs_am[:, None] * stride_am + offs_k[None, :] * stride_ak
    b_ptrs = b_ptr + offs_k[:, None] * stride_bk + offs_bn[None, :] * stride_bn

    acc = tl.zeros((BLOCK_M, BLOCK_N), dtype=tl.float32)
    for kk in range(0, tl.cdiv(K, BLOCK_K)):
        a = tl.load(a_ptrs, mask=offs_k[None, :] < K - kk * BLOCK_K, other=0.0)
        b = tl.load(b_ptrs, mask=offs_k[:, None] < K - kk * BLOCK_K, other=0.0)
        acc = tl.dot(a, b, acc)
        a_ptrs += BLOCK_K * stride_ak
        b_ptrs += BLOCK_K * stride_bk

    c = acc.to(c_ptr.dtype.element_ty)
    offs_cm = pid_m * BLOCK_M + tl.arange(0, BLOCK_M)
    offs_cn = pid_n * BLOCK_N + tl.arange(0, BLOCK_N)
    c_ptrs = c_ptr + offs_cm[:, None] * stride_cm + offs_cn[None, :] * stride_cn
    mask = (offs_cm[:, None] < M) & (offs_cn[None, :] < N)
    tl.store(c_ptrs, c, mask=mask)

# config = {"BLOCK_K": 64, "BLOCK_M": 64, "BLOCK_N": 256, "GROUP_M": 8, "arch": "sm_100", "dtype": "fp16", "num_ctas": 1, "num_stages": 3, "num_warps": 1}
# arch = sm_100


// ===== COMPILED SASS (sm_100a) =====

	.target	sm_100a

	.elftype	@"ET_EXEC"


//--------------------- .note.nv.tkinfo           --------------------------
	.section	.note.nv.tkinfo,"",@"SHT_NOTE"
	.sectionflags	@"SHF_NOTE_NV_TKINFO"
	.tkinfo
        /*0018*/ 	.word	0x00000081
        /*0030*/ 	.string	""
        /*0030*/ 	.string	"ptxas-blackwell"
        /*0030*/ 	.string	"Cuda compilation tools, release 12.9, V12.9.86"
        /*0030*/ 	.string	"Build cuda_12.9.r12.9/compiler.36037853_0"
        /*0030*/ 	.string	"-v  -suppress-debug-info  -lineinfo  -arch sm_100a "



//--------------------- .note.nv.cuver            --------------------------
	.section	.note.nv.cuver,"",@"SHT_NOTE"
	.sectionflags	@"SHF_NOTE_NV_CUVER"
        /*0018*/ 	.short	0x0001
        /*001a*/ 	.short	0x0064
        /*001c*/ 	.short	0x0001
        /*001e*/ 	.short	0x0000
        /*0020*/ 	.short	0x0001
        /*0022*/ 	.short	0x0000


//--------------------- .nv.info                  --------------------------
	.section	.nv.info,"",@"SHT_CUDA_INFO"
	.align	4


	//----- nvinfo : EIATTR_REGCOUNT
	.align		4
        /*0000*/ 	.byte	0x04, 0x2f
        /*0002*/ 	.short	(.L_1 - .L_0)
	.align		4
.L_0:
        /*0004*/ 	.word	index@(matmul_kernel)
        /*0008*/ 	.word	0x00000040


	//----- nvinfo : EIATTR_FRAME_SIZE
	.align		4
.L_1:
        /*000c*/ 	.byte	0x04, 0x11
        /*000e*/ 	.short	(.L_3 - .L_2)
	.align		4
.L_2:
        /*0010*/ 	.word	index@(matmul_kernel)
        /*0014*/ 	.word	0x00004380


	//----- nvinfo : EIATTR_MIN_STACK_SIZE
	.align		4
.L_3:
        /*0018*/ 	.byte	0x04, 0x12
        /*001a*/ 	.short	(.L_5 - .L_4)
	.align		4
.L_4:
        /*001c*/ 	.word	index@(matmul_kernel)
        /*0020*/ 	.word	0x00004380
.L_5:


//--------------------- .nv.info.matmul_kernel    --------------------------
	.section	.nv.info.matmul_kernel,"",@"SHT_CUDA_INFO"
	.sectionflags	@""
	.align	4


	//----- nvinfo : EIATTR_CUDA_API_VERSION
	.align		4
        /*0000*/ 	.byte	0x04, 0x37
        /*0002*/ 	.short	(.L_7 - .L_6)
.L_6:
        /*0004*/ 	.word	0x00000081


	//----- nvinfo : EIATTR_KPARAM_INFO
	.align		4
.L_7:
        /*0008*/ 	.byte	0x04, 0x17
        /*000a*/ 	.short	(.L_9 - .L_8)
.L_8:
        /*000c*/ 	.word	0x00000000
        /*0010*/ 	.short	0x000d
        /*0012*/ 	.short	0x0048
        /*0014*/ 	.byte	0x00, 0xf4, 0x21, 0x00


	//----- nvinfo : EIATTR_KPARAM_INFO
	.align		4
.L_9:
        /*0018*/ 	.byte	0x04, 0x17
        /*001a*/ 	.short	(.L_11 - .L_10)
.L_10:
        /*001c*/ 	.word	0x00000000
        /*0020*/ 	.short	0x000c
        /*0022*/ 	.short	0x0040
        /*0024*/ 	.byte	0x00, 0xf4, 0x21, 0x00


	//----- nvinfo : EIATTR_KPARAM_INFO
	.align		4
.L_11:
        /*0028*/ 	.byte	0x04, 0x17
        /*002a*/ 	.short	(.L_13 - .L_12)
.L_12:
        /*002c*/ 	.word	0x00000000
        /*0030*/ 	.short	0x000b
        /*0032*/ 	.short	0x0038
        /*0034*/ 	.byte	0x00, 0xf0, 0x11, 0x00


	//----- nvinfo : EIATTR_KPARAM_INFO
	.align		4
.L_13:
        /*0038*/ 	.byte	0x04, 0x17
        /*003a*/ 	.short	(.L_15 - .L_14)
.L_14:
        /*003c*/ 	.word	0x00000000
        /*0040*/ 	.short	0x000a
        /*0042*/ 	.short	0x0034
        /*0044*/ 	.byte	0x00, 0xf0, 0x11, 0x00


	//----- nvinfo : EIATTR_KPARAM_INFO
	.align		4
.L_15:
        /*0048*/ 	.byte	0x04, 0x17
        /*004a*/ 	.short	(.L_17 - .L_16)
.L_16:
        /*004c*/ 	.word	0x00000000
        /*0050*/ 	.short	0x0009
        /*0052*/ 	.short	0x0030
        /*0054*/ 	.byte	0x00, 0xf0, 0x11, 0x00


	//----- nvinfo : EIATTR_KPARAM_INFO
	.align		4
.L_17:
        /*0058*/ 	.byte	0x04, 0x17
        /*005a*/ 	.short	(.L_19 - .L_18)
.L_18:
        /*005c*/ 	.word	0x00000000
        /*0060*/ 	.short	0x0008
        /*0062*/ 	.short	0x002c
        /*0064*/ 	.byte	0x00, 0xf0, 0x11, 0x00


	//----- nvinfo : EIATTR_KPARAM_INFO
	.align		4
.L_19:
        /*0068*/ 	.byte	0x04, 0x17
        /*006a*/ 	.short	(.L_21 - .L_20)
.L_20:
        /*006c*/ 	.word	0x00000000
        /*0070*/ 	.short	0x0007
        /*0072*/ 	.short	0x0028
        /*0074*/ 	.byte	0x00, 0xf0, 0x11, 0x00


	//----- nvinfo : EIATTR_KPARAM_INFO
	.align		4
.L_21:
        /*0078*/ 	.byte	0x04, 0x17
        /*007a*/ 	.short	(.L_23 - .L_22)
.L_22:
        /*007c*/ 	.word	0x00000000
        /*0080*/ 	.short	0x0006
        /*0082*/ 	.short	0x0024
        /*0084*/ 	.byte	0x00, 0xf0, 0x11, 0x00


	//----- nvinfo : EIATTR_KPARAM_INFO
	.align		4
.L_23:
        /*0088*/ 	.byte	0x04, 0x17
        /*008a*/ 	.short	(.L_25 - .L_24)
.L_24:
        /*008c*/ 	.word	0x00000000
        /*0090*/ 	.short	0x0005
        /*0092*/ 	.short	0x0020
        /*0094*/ 	.byte	0x00, 0xf0, 0x11, 0x00


	//----- nvinfo : EIATTR_KPARAM_INFO
	.align		4
.L_25:
        /*0098*/ 	.byte	0x04, 0x17
        /*009a*/ 	.short	(.L_27 - .L_26)
.L_26:
        /*009c*/ 	.word	0x00000000
        /*00a0*/ 	.short	0x0004
        /*00a2*/ 	.short	0x001c
        /*00a4*/ 	.byte	0x00, 0xf0, 0x11, 0x00


	//----- nvinfo : EIATTR_KPARAM_INFO
	.align		4
.L_27:
        /*00a8*/ 	.byte	0x04, 0x17
        /*00aa*/ 	.short	(.L_29 - .L_28)
.L_28:
        /*00ac*/ 	.word	0x00000000
        /*00b0*/ 	.short	0x0003
        /*00b2*/ 	.short	0x0018
        /*00b4*/ 	.byte	0x00, 0xf0, 0x11, 0x00


	//----- nvinfo : EIATTR_KPARAM_INFO
	.align		4
.L_29:
        /*00b8*/ 	.byte	0x04, 0x17
        /*00ba*/ 	.short	(.L_31 - .L_30)
.L_30:
        /*00bc*/ 	.word	0x00000000
        /*00c0*/ 	.short	0x0002
        /*00c2*/ 	.short	0x0010
        /*00c4*/ 	.byte	0x00, 0xf4, 0x21, 0x00


	//----- nvinfo : EIATTR_KPARAM_INFO
	.align		4
.L_31:
        /*00c8*/ 	.byte	0x04, 0x17
        /*00ca*/ 	.short	(.L_33 - .L_32)
.L_32:
        /*00cc*/ 	.word	0x00000000
        /*00d0*/ 	.short	0x0001
        /*00d2*/ 	.short	0x0008
        /*00d4*/ 	.byte	0x00, 0xf4, 0x21, 0x00


	//----- nvinfo : EIATTR_KPARAM_INFO
	.align		4
.L_33:
        /*00d8*/ 	.byte	0x04, 0x17
        /*00da*/ 	.short	(.L_35 - .L_34)
.L_34:
        /*00dc*/ 	.word	0x00000000
        /*00e0*/ 	.short	0x0000
        /*00e2*/ 	.short	0x0000
        /*00e4*/ 	.byte	0x00, 0xf4, 0x21, 0x00


	//----- nvinfo : EIATTR_SPARSE_MMA_MASK
	.align		4
.L_35:
        /*00e8*/ 	.byte	0x03, 0x50
        /*00ea*/ 	.short	0x0000


	//----- nvinfo : EIATTR_MAXREG_COUNT
	.align		4
        /*00ec*/ 	.byte	0x03, 0x1b
        /*00ee*/ 	.short	0x00ff


	//----- nvinfo : EIATTR_NUM_BARRIERS
	.align		4
        /*00f0*/ 	.byte	0x02, 0x4c
        /*00f2*/ 	.byte	0x01
	.zero		1


	//----- nvinfo : EIATTR_ANNOTATIONS
	.align		4
        /*00f4*/ 	.byte	0x04, 0x55
        /*00f6*/ 	.short	(.L_37 - .L_36)


	//   ....[0]....
.L_36:
        /*00f8*/ 	.word	0x00000001
        /*00fc*/ 	.byte	0xa0, 0x01, 0x00, 0x00, 0x01, 0x00, 0x00, 0x00, 0xf0, 0x01, 0x00, 0x00, 0x01, 0x00, 0x00, 0x00
        /* <DEDUP_REMOVED lines=483> */
        /*1f3c*/ 	.byte	0x70, 0x13, 0x01, 0x00, 0x01, 0x00, 0x00, 0x00, 0x80, 0x13, 0x01, 0x00


	//----- nvinfo : EIATTR_COOP_GROUP_MASK_REGIDS
	.align		4
.L_37:
        /*1f48*/ 	.byte	0x04, 0x29
        /*1f4a*/ 	.short	(.L_39 - .L_38)


	//   ....[0]....
.L_38:
        /*1f4c*/ 	.word	0xffffffff


	//   ....[1]....
        /*1f50*/ 	.word	0xffffffff


	//   ....[2]....
        /*1f54*/ 	.word	0xffffffff


	//   ....[3]....
        /*1f58*/ 	.word	0xffffffff


	//   ....[4]....
        /*1f5c*/ 	.word	0xffffffff


	//   ....[5]....
        /*1f60*/ 	.word	0xffffffff


	//   ....[6]....
        /*1f64*/ 	.word	0xffffffff


	//   ....[7]....
        /*1f68*/ 	.word	0xffffffff


	//   ....[8]....
        /*1f6c*/ 	.word	0xffffffff


	//   ....[9]....
        /*1f70*/ 	.word	0xffffffff


	//   ....[10]....
        /*1f74*/ 	.word	0xffffffff


	//   ....[11]....
        /*1f78*/ 	.word	0xffffffff


	//   ....[12]....
        /*1f7c*/ 	.word	0xffffffff


	//   ....[13]....
        /*1f80*/ 	.word	0xffffffff


	//   ....[14]....
        /*1f84*/ 	.word	0xffffffff


	//   ....[15]....
        /*1f88*/ 	.word	0xffffffff


	//   ....[16]....
        /*1f8c*/ 	.word	0xffffffff


	//   ....[17]....
        /*1f90*/ 	.word	0xffffffff


	//   ....[18]....
        /*1f94*/ 	.word	0xffffffff


	//   ....[19]....
        /*1f98*/ 	.word	0xffffffff


	//   ....[20]....
        /*1f9c*/ 	.word	0xffffffff


	//   ....[21]....
        /*1fa0*/ 	.word	0xffffffff


	//   ....[22]....
        /*1fa4*/ 	.word	0xffffffff


	//   ....[23]....
        /*1fa8*/ 	.word	0xffffffff


	//   ....[24]....
        /*1fac*/ 	.word	0xffffffff


	//   ....[25]....
        /*1fb0*/ 	.word	0xffffffff


	//   ....[26]....
        /*1fb4*/ 	.word	0xffffffff


	//   ....[27]....
        /*1fb8*/ 	.word	0xffffffff


	//   ....[28]....
        /*1fbc*/ 	.word	0xffffffff


	//   ....[29]....
        /*1fc0*/ 	.word	0xffffffff


	//   ....[30]....
        /*1fc4*/ 	.word	0xffffffff


	//   ....[31]....
        /*1fc8*/ 	.word	0xffffffff


	//   ....[32]....
        /*1fcc*/ 	.word	0xffffffff


	//   ....[33]....
        /*1fd0*/ 	.word	0xffffffff


	//   ....[34]....
        /*1fd4*/ 	.word	0xffffffff


	//   ....[35]....
        /*1fd8*/ 	.word	0xffffffff


	//   ....[36]....
        /*1fdc*/ 	.word	0xffffffff


	//   ....[37]....
        /*1fe0*/ 	.word	0xffffffff


	//   ....[38]....
        /*1fe4*/ 	.word	0xffffffff


	//   ....[39]....
        /*1fe8*/ 	.word	0xffffffff


	//   ....[40]....
        /*1fec*/ 	.word	0xffffffff


	//   ....[41]....
        /*1ff0*/ 	.word	0xffffffff


	//   ....[42]....
        /*1ff4*/ 	.word	0xffffffff


	//   ....[43]....
        /*1ff8*/ 	.word	0xffffffff


	//   ....[44]....
        /*1ffc*/ 	.word	0xffffffff


	//   ....[45]....
        /*2000*/ 	.word	0xffffffff


	//   ....[46]....
        /*2004*/ 	.word	0xffffffff


	//   ....[47]....
        /*2008*/ 	.word	0xffffffff


	//   ....[48]....
        /*200c*/ 	.word	0xffffffff


	//   ....[49]....
        /*2010*/ 	.word	0xffffffff


	//   ....[50]....
        /*2014*/ 	.word	0xffffffff


	//   ....[51]....
        /*2018*/ 	.word	0xffffffff


	//   ....[52]....
        /*201c*/ 	.word	0xffffffff


	//   ....[53]....
        /*2020*/ 	.word	0xffffffff


	//   ....[54]....
        /*2024*/ 	.word	0xffffffff


	//   ....[55]....
        /*2028*/ 	.word	0xffffffff


	//   ....[56]....
        /*202c*/ 	.word	0xffffffff


	//   ....[57]....
        /*2030*/ 	.word	0xffffffff


	//   ....[58]....
        /*2034*/ 	.word	0xffffffff


	//   ....[59]....
        /*2038*/ 	.word	0xffffffff


	//   ....[60]....
        /*203c*/ 	.word	0xffffffff


	//   ....[61]....
        /*2040*/ 	.word	0xffffffff


	//   ....[62]....
        /*2044*/ 	.word	0xffffffff


	//   ....[63]....
        /*2048*/ 	.word	0xffffffff


	//   ....[64]....
        /*204c*/ 	.word	0xffffffff


	//   ....[65]....
        /*2050*/ 	.word	0xffffffff


	//   ....[66]....
        /*2054*/ 	.word	0xffffffff


	//   ....[67]....
        /*2058*/ 	.word	0xffffffff


	//   ....[68]....
        /*205c*/ 	.word	0xffffffff


	//   ....[69]....
        /*2060*/ 	.word	0xffffffff


	//   ....[70]....
        /*2064*/ 	.word	0xffffffff


	//   ....[71]....
        /*2068*/ 	.word	0xffffffff


	//   ....[72]....
        /*206c*/ 	.word	0xffffffff


	//   ....[73]....
        /*2070*/ 	.word	0xffffffff


	//   ....[74]....
        /*2074*/ 	.word	0xffffffff


	//   ....[75]....
        /*2078*/ 	.word	0xffffffff


	//   ....[76]....
        /*207c*/ 	.word	0xffffffff


	//   ....[77]....
        /*2080*/ 	.word	0xffffffff


	//   ....[78]....
        /*2084*/ 	.word	0xffffffff


	//   ....[79]....
        /*2088*/ 	.word	0xffffffff


	//   ....[80]....
        /*208c*/ 	.word	0xffffffff


	//   ....[81]....
        /*2090*/ 	.word	0xffffffff


	//   ....[82]....
        /*2094*/ 	.word	0xffffffff


	//   ....[83]....
        /*2098*/ 	.word	0xffffffff


	//   ....[84]....
        /*209c*/ 	.word	0xffffffff


	//   ....[85]....
        /*20a0*/ 	.word	0xffffffff


	//   ....[86]....
        /*20a4*/ 	.word	0xffffffff


	//   ....[87]....
        /*20a8*/ 	.word	0xffffffff


	//   ....[88]....
        /*20ac*/ 	.word	0xffffffff


	//   ....[89]....
        /*20b0*/ 	.word	0xffffffff


	//   ....[90]....
        /*20b4*/ 	.word	0xffffffff


	//   ....[91]....
        /*20b8*/ 	.word	0xffffffff


	//   ....[92]....
        /*20bc*/ 	.word	0xffffffff


	//   ....[93]....
        /*20c0*/ 	.word	0xffffffff


	//   ....[94]....
        /*20c4*/ 	.word	0xffffffff


	//   ....[95]....
        /*20c8*/ 	.word	0xffffffff


	//   ....[96]....
        /*20cc*/ 	.word	0xffffffff


	//   ....[97]....
        /*20d0*/ 	.word	0xffffffff


	//   ....[98]....
        /*20d4*/ 	.word	0xffffffff


	//   ....[99]....
        /*20d8*/ 	.word	0xffffffff


	//   ....[100]....
        /*20dc*/ 	.word	0xffffffff


	//   ....[101]....
        /*20e0*/ 	.word	0xffffffff


	//   ....[102]....
        /*20e4*/ 	.word	0xffffffff


	//   ....[103]....
        /*20e8*/ 	.word	0xffffffff


	//   ....[104]....
        /*20ec*/ 	.word	0xffffffff


	//   ....[105]....
        /*20f0*/ 	.word	0xffffffff


	//   ....[106]....
        /*20f4*/ 	.word	0xffffffff


	//   ....[107]....
        /*20f8*/ 	.word	0xffffffff


	//   ....[108]....
        /*20fc*/ 	.word	0xffffffff


	//   ....[109]....
        /*2100*/ 	.word	0xffffffff


	//   ....[110]....
        /*2104*/ 	.word	0xffffffff


	//   ....[111]....
        /*2108*/ 	.word	0xffffffff


	//   ....[112]....
        /*210c*/ 	.word	0xffffffff


	//   ....[113]....
        /*2110*/ 	.word	0xffffffff


	//   ....[114]....
        /*2114*/ 	.word	0xffffffff


	//   ....[115]....
        /*2118*/ 	.word	0xffffffff


	//   ....[116]....
        /*211c*/ 	.word	0xffffffff


	//   ....[117]....
        /*2120*/ 	.word	0xffffffff


	//   ....[118]....
        /*2124*/ 	.word	0xffffffff


	//   ....[119]....
        /*2128*/ 	.word	0xffffffff


	//   ....[120]....
        /*212c*/ 	.word	0xffffffff


	//   ....[121]....
        /*2130*/ 	.word	0xffffffff


	//   ....[122]....
        /*2134*/ 	.word	0xffffffff


	//   ....[123]....
        /*2138*/ 	.word	0xffffffff


	//   ....[124]....
        /*213c*/ 	.word	0xffffffff


	//   ....[125]....
        /*2140*/ 	.word	0xffffffff


	//   ....[126]....
        /*2144*/ 	.word	0xffffffff


	//----- nvinfo : EIATTR_COOP_GROUP_INSTR_OFFSETS
	.align		4
.L_39:
        /*2148*/ 	.byte	0x04, 0x28
        /*214a*/ 	.short	(.L_41 - .L_40)


	//   ....[0]....
.L_40:
        /*214c*/ 	.word	0x00071500


	//   ....[1]....
        /*2150*/ 	.word	0x00071520


	//   ....[2]....
        /*2154*/ 	.word	0x00071540


	//   ....[3]....
        /*2158*/ 	.word	0x00071560


	//   ....[4]....
        /*215c*/ 	.word	0x00071580


	//   ....[5]....
        /*2160*/ 	.word	0x000715a0


	//   ....[6]....
        /*2164*/ 	.word	0x000715c0


	//   ....[7]....
        /*2168*/ 	.word	0x000715e0


	//   ....[8]....
        /*216c*/ 	.word	0x00071600


	//   ....[9]....
        /*2170*/ 	.word	0x00071620


	//   ....[10]....
        /*2174*/ 	.word	0x00071640


	//   ....[11]....
        /*2178*/ 	.word	0x00071660


	//   ....[12]....
        /*217c*/ 	.word	0x00071680


	//   ....[13]....
        /*2180*/ 	.word	0x000716a0


	//   ....[14]....
        /*2184*/ 	.word	0x00071960


	//   ....[15]....
        /*2188*/ 	.word	0x00071980


	//   ....[16]....
        /*218c*/ 	.word	0x00071a00


	//   ....[17]....
        /*2190*/ 	.word	0x00071a20


	//   ....[18]....
        /*2194*/ 	.word	0x00071a40


	//   ....[19]....
        /*2198*/ 	.word	0x00071a60


	//   ....[20]....
        /*219c*/ 	.word	0x00071a80


	//   ....[21]....
        /*21a0*/ 	.word	0x00071aa0


	//   ....[22]....
        /*21a4*/ 	.word	0x00071ac0


	//   ....[23]....
        /*21a8*/ 	.word	0x00071ae0


	//   ....[24]....
        /*21ac*/ 	.word	0x00071b00


	//   ....[25]....
        /*21b0*/ 	.word	0x00071b20


	//   ....[26]....
        /*21b4*/ 	.word	0x00071b40


	//   ....[27]....
        /*21b8*/ 	.word	0x00071b60


	//   ....[28]....
        /*21bc*/ 	.word	0x00071b80


	//   ....[29]....
        /*21c0*/ 	.word	0x00071ba0


	//   ....[30]....
        /*21c4*/ 	.word	0x00071e60


	//   ....[31]....
        /*21c8*/ 	.word	0x00071e80


	//   ....[32]....
        /*21cc*/ 	.word	0x00071f00


	//   ....[33]....
        /*21d0*/ 	.word	0x00071f20


	//   ....[34]....
        /*21d4*/ 	.word	0x00071f40


	//   ....[35]....
        /*21d8*/ 	.word	0x00071f60


	//   ....[36]....
        /*21dc*/ 	.word	0x00071f80


	//   ....[37]....
        /*21e0*/ 	.word	0x00071fa0


	//   ....[38]....
        /*21e4*/ 	.word	0x00071fc0


	//   ....[39]....
        /*21e8*/ 	.word	0x00071fe0


	//   ....[40]....
        /*21ec*/ 	.word	0x00072000


	//   ....[41]....
        /*21f0*/ 	.word	0x00072020


	//   ....[42]....
        /*21f4*/ 	.word	0x00072040


	//   ....[43]....
        /*21f8*/ 	.word	0x00072060


	//   ....[44]....
        /*21fc*/ 	.word	0x00072080


	//   ....[45]....
        /*2200*/ 	.word	0x000720a0


	//   ....[46]....
        /*2204*/ 	.word	0x000723a0


	//   ....[47]....
        /*2208*/ 	.word	0x000723c0


	//   ....[48]....
        /*220c*/ 	.word	0x00072420


	//   ....[49]....
        /*2210*/ 	.word	0x00072440


	//   ....[50]....
        /*2214*/ 	.word	0x00072460


	//   ....[51]....
        /*2218*/ 	.word	0x00072480


	//   ....[52]....
        /*221c*/ 	.word	0x000724a0


	//   ....[53]....
        /*2220*/ 	.word	0x000724c0


	//   ....[54]....
        /*2224*/ 	.word	0x00072520


	//   ....[55]....
        /*2228*/ 	.word	0x00072540


	//   ....[56]....
        /*222c*/ 	.word	0x00072560


	//   ....[57]....
        /*2230*/ 	.word	0x00072580


	//   ....[58]....
        /*2234*/ 	.word	0x000725a0


	//   ....[59]....
        /*2238*/ 	.word	0x000725c0


	//   ....[60]....
        /*223c*/ 	.word	0x00072600


	//   ....[61]....
        /*2240*/ 	.word	0x00072620


	//   ....[62]....
        /*2244*/ 	.word	0x00072680


	//   ....[63]....
        /*2248*/ 	.word	0x000726a0


	//   ....[64]....
        /*224c*/ 	.word	0x000726e0


	//   ....[65]....
        /*2250*/ 	.word	0x00072700


	//   ....[66]....
        /*2254*/ 	.word	0x00072800


	//   ....[67]....
        /*2258*/ 	.word	0x000728a0


	//   ....[68]....
        /*225c*/ 	.word	0x000728e0


	//   ....[69]....
        /*2260*/ 	.word	0x00072900


	//   ....[70]....
        /*2264*/ 	.word	0x00072920


	//   ....[71]....
        /*2268*/ 	.word	0x00072960


	//   ....[72]....
        /*226c*/ 	.word	0x000729a0


	//   ....[73]....
        /*2270*/ 	.word	0x000729c0


	//   ....[74]....
        /*2274*/ 	.word	0x00072a00


	//   ....[75]....
        /*2278*/ 	.word	0x00072a20


	//   ....[76]....
        /*227c*/ 	.word	0x00072a60


	//   ....[77]....
        /*2280*/ 	.word	0x00072a80


	//   ....[78]....
        /*2284*/ 	.word	0x00072ac0


	//   ....[79]....
        /*2288*/ 	.word	0x00072ae0


	//   ....[80]....
        /*228c*/ 	.word	0x00072b00


	//   ....[81]....
        /*2290*/ 	.word	0x00072b20


	//   ....[82]....
        /*2294*/ 	.word	0x00072b90


	//   ....[83]....
        /*2298*/ 	.word	0x00072bb0


	//   ....[84]....
        /*229c*/ 	.word	0x00072c60


	//   ....[85]....
        /*22a0*/ 	.word	0x00072c80


	//   ....[86]....
        /*22a4*/ 	.word	0x00072d00


	//   ....[87]....
        /*22a8*/ 	.word	0x00072d20


	//   ....[88]....
        /*22ac*/ 	.word	0x00072d60


	//   ....[89]....
        /*22b0*/ 	.word	0x00072d80


	//   ....[90]....
        /*22b4*/ 	.word	0x00072da0


	//   ....[91]....
        /*22b8*/ 	.word	0x00072dc0


	//   ....[92]....
        /*22bc*/ 	.word	0x00072e40


	//   ....[93]....
        /*22c0*/ 	.word	0x00072e60


	//   ....[94]....
        /*22c4*/ 	.word	0x00072ec0


	//   ....[95]....
        /*22c8*/ 	.word	0x00072ee0


	//   ....[96]....
        /*22cc*/ 	.word	0x00073040


	//   ....[97]....
        /*22d0*/ 	.word	0x00073060


	//   ....[98]....
        /*22d4*/ 	.word	0x00073120


	//   ....[99]....
        /*22d8*/ 	.word	0x00073140


	//   ....[100]....
        /*22dc*/ 	.word	0x000731a0


	//   ....[101]....
        /*22e0*/ 	.word	0x000731c0


	//   ....[102]....
        /*22e4*/ 	.word	0x00073200


	//   ....[103]....
        /*22e8*/ 	.word	0x00073220


	//   ....[104]....
        /*22ec*/ 	.word	0x00073260


	//   ....[105]....
        /*22f0*/ 	.word	0x00073280


	//   ....[106]....
        /*22f4*/ 	.word	0x000732c0


	//   ....[107]....
        /*22f8*/ 	.word	0x000732e0


	//   ....[108]....
        /*22fc*/ 	.word	0x00073300


	//   ....[109]....
        /*2300*/ 	.word	0x00073320


	//   ....[110]....
        /*2304*/ 	.word	0x00073570


	//   ....[111]....
        /*2308*/ 	.word	0x00073590


	//   ....[112]....
        /*230c*/ 	.word	0x000735d0


	//   ....[113]....
        /*2310*/ 	.word	0x000735f0


	//   ....[114]....
        /*2314*/ 	.word	0x00073610


	//   ....[115]....
        /*2318*/ 	.word	0x00073630


	//   ....[116]....
        /*231c*/ 	.word	0x00073650


	//   ....[117]....
        /*2320*/ 	.word	0x00073670


	//   ....[118]....
        /*2324*/ 	.word	0x00073690


	//   ....[119]....
        /*2328*/ 	.word	0x000736b0


	//   ....[120]....
        /*232c*/ 	.word	0x000736d0


	//   ....[121]....
        /*2330*/ 	.word	0x000736f0


	//   ....[122]....
        /*2334*/ 	.word	0x00073710


	//   ....[123]....
        /*2338*/ 	.word	0x00073730


	//   ....[124]....
        /*233c*/ 	.word	0x00073750


	//   ....[125]....
        /*2340*/ 	.word	0x00073770


	//   ....[126]....
        /*2344*/ 	.word	0x000738a0


	//----- nvinfo : EIATTR_VRC_CTA_INIT_COUNT
	.align		4
.L_41:
        /*2348*/ 	.byte	0x02, 0x4a
	.zero		1
	.zero		1


	//----- nvinfo : EIATTR_EXIT_INSTR_OFFSETS
	.align		4
        /*234c*/ 	.byte	0x04, 0x1c
        /*234e*/ 	.short	(.L_43 - .L_42)


	//   ....[0]....
.L_42:
        /*2350*/ 	.word	0x00082010


	//   ....[1]....
        /*2354*/ 	.word	0x00082040


	//----- nvinfo : EIATTR_REQNTID
	.align		4
.L_43:
        /*2358*/ 	.byte	0x04, 0x10
        /*235a*/ 	.short	(.L_45 - .L_44)
.L_44:
        /*235c*/ 	.word	0x00000020
        /*2360*/ 	.word	0x00000001
        /*2364*/ 	.word	0x00000001


	//----- nvinfo : EIATTR_CBANK_PARAM_SIZE
	.align		4
.L_45:
        /*2368*/ 	.byte	0x03, 0x19
        /*236a*/ 	.short	0x0050


	//----- nvinfo : EIATTR_PARAM_CBANK
	.align		4
        /*236c*/ 	.byte	0x04, 0x0a
        /*236e*/ 	.short	(.L_47 - .L_46)
	.align		4
.L_46:
        /*2370*/ 	.word	index@(.nv.constant0.matmul_kernel)
        /*2374*/ 	.short	0x0380
        /*2376*/ 	.short	0x0050


	//----- nvinfo : EIATTR_SW_WAR
	.align		4
.L_47:
        /*2378*/ 	.byte	0x04, 0x36
        /*237a*/ 	.short	(.L_49 - .L_48)
.L_48:
        /*237c*/ 	.word	0x00000008
.L_49:


//--------------------- .nv.compat                --------------------------
	.section	.nv.compat,"",@"SHT_CUDA_COMPAT_INFO"
	.align	4
        /*0000*/ 	.byte	0x02, 0x02, 0x01, 0x00, 0x02, 0x05, 0x05, 0x00, 0x02, 0x03, 0x00, 0x00, 0x02, 0x06, 0x01, 0x00


//--------------------- .nv.callgraph             --------------------------
	.section	.nv.callgraph,"",@"SHT_CUDA_CALLGRAPH"
	.align	4
	.sectionentsize	8
	.align		4
        /*0000*/ 	.word	0x00000000
	.align		4
        /*0004*/ 	.word	0xffffffff
	.align		4
        /*0008*/ 	.word	0x00000000
	.align		4
        /*000c*/ 	.word	0xfffffffe
	.align		4
        /*0010*/ 	.word	0x00000000
	.align		4
        /*0014*/ 	.word	0xfffffffd
	.align		4
        /*0018*/ 	.word	0x00000000
	.align		4
        /*001c*/ 	.word	0xfffffffc


//--------------------- .text.matmul_kernel       --------------------------
	.section	.text.matmul_kernel,"ax",@progbits
	.align	128
        .global         matmul_kernel
        .type           matmul_kernel,@function
        .size           matmul_kernel,(.L_x_3 - matmul_kernel)
        .other          matmul_kernel,@"STO_CUDA_ENTRY STV_DEFAULT"
matmul_kernel:
.text.matmul_kernel:
[----:B------:R-:W0:Y:S08]  /*0000*/  LDC R1, c[0x0][0x37c] ;  /* 0x0000df00ff017b82 */ /* 0x000e300000000800 */
[----:B------:R-:W1:Y:S01]  /*0010*/  LDC.64 R2, c[0x0][0x398] ;  /* 0x0000e600ff027b82 */ /* 0x000e620000000a00 */
[----:B------:R-:W2:Y:S01]  /*0020*/  S2R R7, SR_CTAID.X ;  /* 0x0000000000077919 */ /* 0x000ea20000002500 */
[----:B0-----:R-:W-:Y:S01]  /*0030*/  VIADD R1, R1, 0xffffbc80 ;  /* 0xffffbc8001017836 */ /* 0x001fe20000000000 */
[----:B------:R-:W0:Y:S01]  /*0040*/  LDCU UR4, c[0x0][0x3a0] ;  /* 0x00007400ff0477ac */ /* 0x000e220008000800 */
[----:B------:R-:W-:Y:S01]  /*0050*/  CS2R R14, SRZ ;  /* 0x00000000000e7805 */ /* 0x000fe2000001ff00 */
[----:B------:R-:W3:Y:S01]  /*0060*/  S2R R61, SR_TID.X ;  /* 0x00000000003d7919 */ /* 0x000ee20000002100 */
[----:B------:R-:W-:-:S02]  /*0070*/  CS2R R16, SRZ ;  /* 0x0000000000107805 */ /* 0x000fc4000001ff00 */
[----:B------:R-:W-:Y:S01]  /*0080*/  CS2R R18, SRZ ;  /* 0x0000000000127805 */ /* 0x000fe2000001ff00 */
[----:B------:R-:W4:Y:S01]  /*0090*/  S2UR UR6, SR_CgaCtaId ;  /* 0x00000000000679c3 */ /* 0x000f220000008800 */
[----:B------:R-:W-:Y:S02]  /*00a0*/  CS2R R20, SRZ ;  /* 0x0000000000147805 */ /* 0x000fe4000001ff00 */
[----:B------:R-:W-:Y:S02]  /*00b0*/  CS2R R22, SRZ ;  /* 0x0000000000167805 */ /* 0x000fe4000001ff00 */
[----:B------:R-:W-:Y:S02]  /*00c0*/  CS2R R24, SRZ ;  /* 0x0000000000187805 */ /* 0x000fe4000001ff00 */
[----:B------:R-:W-:Y:S02]  /*00d0*/  CS2R R26, SRZ ;  /* 0x00000000001a7805 */ /* 0x000fe4000001ff00 */
[----:B------:R-:W-:-:S02]  /*00e0*/  CS2R R28, SRZ ;  /* 0x00000000001c7805 */ /* 0x000fc4000001ff00 */
[----:B------:R-:W-:Y:S02]  /*00f0*/  CS2R R30, SRZ ;  /* 0x00000000001e7805 */ /* 0x000fe4000001ff00 */
[----:B------:R-:W-:Y:S02]  /*0100*/  CS2R R32, SRZ ;  /* 0x0000000000207805 */ /* 0x000fe4000001ff00 */
[----:B------:R-:W-:Y:S02]  /*0110*/  CS2R R34, SRZ ;  /* 0x0000000000227805 */ /* 0x000fe4000001ff00 */
[----:B------:R-:W-:Y:S02]  /*0120*/  CS2R R36, SRZ ;  /* 0x0000000000247805 */ /* 0x000fe4000001ff00 */
[----:B------:R-:W-:Y:S02]  /*0130*/  CS2R R38, SRZ ;  /* 0x0000000000267805 */ /* 0x000fe4000001ff00 */
[----:B------:R-:W-:-:S02]  /*0140*/  CS2R R40, SRZ ;  /* 0x0000000000287805 */ /* 0x000fc4000001ff00 */
[----:B------:R-:W-:Y:S01]  /*0150*/  CS2R R42, SRZ ;  /* 0x00000000002a7805 */ /* 0x000fe2000001ff00 */
[----:B0-----:R-:W-:Y:S01]  /*0160*/  UIADD3 UR4, UPT, UPT, UR4, 0x3f, URZ ;  /* 0x0000003f04047890 */ /* 0x001fe2000fffe0ff */
[----:B------:R-:W-:Y:S02]  /*0170*/  CS2R R44, SRZ ;  /* 0x00000000002c7805 */ /* 0x000fe4000001ff00 */
[----:B------:R-:W-:Y:S01]  /*0180*/  CS2R R46, SRZ ;  /* 0x00000000002e7805 */ /* 0x000fe2000001ff00 */
[----:B-1----:R-:W-:Y:S01]  /*0190*/  VIADD R0, R3, 0xff ;  /* 0x000000ff03007836 */ /* 0x002fe20000000000 */
[----:B------:R0:W-:Y:S01]  /*01a0*/  STL [R1+0x2240], R3 ;  /* 0x0022400301007387 */ /* 0x0001e20000100800 */
[----:B------:R-:W-:Y:S01]  /*01b0*/  UISETP.GE.AND UP0, UPT, UR4, 0x40, UPT ;  /* 0x000000400400788c */ /* 0x000fe2000bf06270 */
[----:B------:R-:W-:Y:S02]  /*01c0*/  CS2R R48, SRZ ;  /* 0x0000000000307805 */ /* 0x000fe4000001ff00 */
[----:B------:R-:W-:-:S02]  /*01d0*/  CS2R R50, SRZ ;  /* 0x0000000000327805 */ /* 0x000fc4000001ff00 */
[----:B------:R-:W-:Y:S01]  /*01e0*/  SHF.R.S32.HI R5, RZ, 0x1f, R0 ;  /* 0x0000001fff057819 */ /* 0x000fe20000011400 */
[----:B------:R1:W-:Y:S01]  /*01f0*/  STL [R1+0x2244], R2 ;  /* 0x0022440201007387 */ /* 0x0003e20000100800 */
[----:B------:R-:W-:Y:S02]  /*0200*/  CS2R R52, SRZ ;  /* 0x0000000000347805 */ /* 0x000fe4000001ff00 */
[----:B------:R-:W-:Y:S02]  /*0210*/  CS2R R54, SRZ ;  /* 0x0000000000367805 */ /* 0x000fe4000001ff00 */
[----:B------:R-:W-:Y:S01]  /*0220*/  LEA.HI R5, R5, R0, RZ, 0x8 ;  /* 0x0000000005057211 */ /* 0x000fe200078f40ff */
[----:B------:R-:W-:Y:S01]  /*0230*/  STL [R1+0x1f0], RZ ;  /* 0x0001f0ff01007387 */ /* 0x000fe20000100800 */
[----:B--2---:R-:W-:Y:S02]  /*0240*/  IABS R10, R7 ;  /* 0x00000007000a7213 */ /* 0x004fe40000000000 */
[----:B------:R-:W-:-:S02]  /*0250*/  CS2R R56, SRZ ;  /* 0x0000000000387805 */ /* 0x000fc4000001ff00 */
[----:B------:R-:W-:Y:S01]  /*0260*/  SHF.R.S32.HI R5, RZ, 0x8, R5 ;  /* 0x00000008ff057819 */ /* 0x000fe20000011405 */
[----:B------:R-:W-:Y:S01]  /*0270*/  STL [R1+0x1f4], RZ ;  /* 0x0001f4ff01007387 */ /* 0x000fe20000100800 */
[----:B---3--:R-:W-:Y:S02]  /*0280*/  LOP3.LUT R61, R61, 0x1f, RZ, 0xc0, !PT ;  /* 0x0000001f3d3d7812 */ /* 0x008fe400078ec0ff */
[----:B------:R-:W-:Y:S01]  /*0290*/  CS2R R58, SRZ ;  /* 0x00000000003a7805 */ /* 0x000fe2000001ff00 */
[----:B------:R-:W-:Y:S01]  /*02a0*/  UMOV UR5, 0x400 ;  /* 0x0000040000057882 */ /* 0x000fe20000000000 */
[----:B------:R-:W-:Y:S01]  /*02b0*/  IMAD.SHL.U32 R6, R5, 0x8, RZ ;  /* 0x0000000805067824 */ /* 0x000fe200078e00ff */
[----:B------:R-:W-:Y:S01]  /*02c0*/  STL [R1+0x1f8], RZ ;  /* 0x0001f8ff01007387 */ /* 0x000fe20000100800 */
[----:B------:R-:W2:Y:S03]  /*02d0*/  LDCU.64 UR8, c[0x0][0x358] ;  /* 0x00006b00ff0877ac */ /* 0x000ea60008000a00 */
[-C--:B------:R-:W-:Y:S01]  /*02e0*/  IABS R9, R6.reuse ;  /* 0x0000000600097213 */ /* 0x080fe20000000000 */
[----:B------:R-:W-:Y:S01]  /*02f0*/  STL [R1+0x1fc], RZ ;  /* 0x0001fcff01007387 */ /* 0x000fe20000100800 */
[----:B------:R-:W-:Y:S01]  /*0300*/  IABS R12, R6 ;  /* 0x00000006000c7213 */ /* 0x000fe20000000000 */
[----:B----4-:R-:W-:Y:S01]  /*0310*/  ULEA UR5, UR6, UR5, 0x18 ;  /* 0x0000000506057291 */ /* 0x010fe2000f8ec0ff */
[----:B------:R-:W3:Y:S01]  /*0320*/  I2F.RP R0, R9 ;  /* 0x0000000900007306 */ /* 0x000ee20000209400 */
[----:B------:R-:W-:Y:S04]  /*0330*/  STL [R1+0x1e0], RZ ;  /* 0x0001e0ff01007387 */ /* 0x000fe80000100800 */
[----:B------:R-:W-:Y:S04]  /*0340*/  STL [R1+0x1e4], RZ ;  /* 0x0001e4ff01007387 */ /* 0x000fe80000100800 */
[----:B------:R-:W-:Y:S04]  /*0350*/  STL [R1+0x1e8], RZ ;  /* 0x0001e8ff01007387 */ /* 0x000fe80000100800 */
[----:B------:R-:W-:Y:S01]  /*0360*/  STL [R1+0x1ec], RZ ;  /* 0x0001ecff01007387 */ /* 0x000fe20000100800 */
[----:B---3--:R-:W3:Y:S03]  /*0370*/  MUFU.RCP R0, R0 ;  /* 0x0000000000007308 */ /* 0x008ee60000001000 */
[----:B------:R-:W-:Y:S04]  /*0380*/  STL [R1+0x1d0], RZ ;  /* 0x0001d0ff01007387 */ /* 0x000fe80000100800 */
[----:B------:R-:W-:Y:S04]  /*0390*/  STL [R1+0x1d4], RZ ;  /* 0x0001d4ff01007387 */ /* 0x000fe80000100800 */
[----:B------:R-:W-:Y:S04]  /*03a0*/  STL [R1+0x1d8], RZ ;  /* 0x0001d8ff01007387 */ /* 0x000fe80000100800 */
[----:B------:R-:W-:Y:S01]  /*03b0*/  STL [R1+0x1dc], RZ ;  /* 0x0001dcff01007387 */ /* 0x000fe20000100800 */
[----:B---3--:R-:W-:-:S03]  /*03c0*/  VIADD R4, R0, 0xffffffe ;  /* 0x0ffffffe00047836 */ /* 0x008fc60000000000 */
[----:B------:R-:W-:Y:S01]  /*03d0*/  STL [R1+0x1c0], RZ ;  /* 0x0001c0ff01007387 */ /* 0x000fe20000100800 */
[----:B------:R-:W-:Y:S01]  /*03e0*/  IMAD.MOV R0, RZ, RZ, -R12 ;  /* 0x000000ffff007224 */ /* 0x000fe200078e0a0c */
[----:B------:R3:W4:Y:S02]  /*03f0*/  F2I.FTZ.U32.TRUNC.NTZ R5, R4 ;  /* 0x0000000400057305 */ /* 0x000724000021f000 */
[----:B------:R-:W-:Y:S04]  /*0400*/  STL [R1+0x1c4], RZ ;  /* 0x0001c4ff01007387 */ /* 0x000fe80000100800 */
[----:B------:R-:W-:Y:S01]  /*0410*/  STL [R1+0x1c8], RZ ;  /* 0x0001c8ff01007387 */ /* 0x000fe20000100800 */
[----:B---3--:R-:W-:-:S03]  /*0420*/  IMAD.MOV.U32 R4, RZ, RZ, RZ ;  /* 0x000000ffff047224 */ /* 0x008fc600078e00ff */
[----:B------:R-:W-:Y:S04]  /*0430*/  STL [R1+0x1cc], RZ ;  /* 0x0001ccff01007387 */ /* 0x000fe80000100800 */
[----:B------:R-:W-:Y:S01]  /*0440*/  STL [R1+0x1b0], RZ ;  /* 0x0001b0ff01007387 */ /* 0x000fe20000100800 */
[----:B----4-:R-:W-:-:S03]  /*0450*/  IMAD.MOV R8, RZ, RZ, -R5 ;  /* 0x000000ffff087224 */ /* 0x010fc600078e0a05 */
[----:B------:R-:W-:Y:S01]  /*0460*/  STL [R1+0x1b4], RZ ;  /* 0x0001b4ff01007387 */ /* 0x000fe20000100800 */
[----:B------:R-:W-:Y:S02]  /*0470*/  IMAD R11, R8, R9, RZ ;  /* 0x00000009080b7224 */ /* 0x000fe400078e02ff */
[----:B------:R-:W-:Y:S01]  /*0480*/  IMAD.MOV.U32 R8, RZ, RZ, R10 ;  /* 0x000000ffff087224 */ /* 0x000fe200078e000a */
[----:B------:R-:W-:Y:S01]  /*0490*/  STL [R1+0x1b8], RZ ;  /* 0x0001b8ff01007387 */ /* 0x000fe20000100800 */
[----:B------:R-:W-:-:S03]  /*04a0*/  IMAD.HI.U32 R5, R5, R11, R4 ;  /* 0x0000000b05057227 */ /* 0x000fc600078e0004 */
[----:B------:R-:W-:Y:S03]  /*04b0*/  STL [R1+0x1bc], RZ ;  /* 0x0001bcff01007387 */ /* 0x000fe60000100800 */
[----:B------:R-:W-:Y:S01]  /*04c0*/  IMAD.HI.U32 R5, R5, R8, RZ ;  /* 0x0000000805057227 */ /* 0x000fe200078e00ff */
[----:B------:R-:W-:Y:S03]  /*04d0*/  STL [R1+0x1a0], RZ ;  /* 0x0001a0ff01007387 */ /* 0x000fe60000100800 */
[----:B------:R-:W-:Y:S01]  /*04e0*/  IMAD R0, R5, R0, R8 ;  /* 0x0000000005007224 */ /* 0x000fe200078e0208 */
[----:B------:R-:W-:Y:S04]  /*04f0*/  STL [R1+0x1a4], RZ ;  /* 0x0001a4ff01007387 */ /* 0x000fe80000100800 */
[----:B------:R-:W-:Y:S01]  /*0500*/  ISETP.GT.U32.AND P1, PT, R9, R0, PT ;  /* 0x000000000900720c */ /* 0x000fe20003f24070 */
[----:B------:R-:W-:Y:S04]  /*0510*/  STL [R1+0x1a8], RZ ;  /* 0x0001a8ff01007387 */ /* 0x000fe80000100800 */
[----:B------:R-:W-:Y:S04]  /*0520*/  STL [R1+0x1ac], RZ ;  /* 0x0001acff01007387 */ /* 0x000fe80000100800 */
[----:B------:R-:W-:Y:S04]  /*0530*/  STL [R1+0x190], RZ ;  /* 0x000190ff01007387 */ /* 0x000fe80000100800 */
[----:B------:R-:W-:Y:S01]  /*0540*/  @!P1 IADD3 R0, PT, PT, R0, -R9, RZ ;  /* 0x8000000900009210 */ /* 0x000fe20007ffe0ff */
[----:B------:R-:W-:Y:S01]  /*0550*/  STL [R1+0x194], RZ ;  /* 0x000194ff01007387 */ /* 0x000fe20000100800 */
[----:B------:R-:W-:Y:S01]  /*0560*/  @!P1 VIADD R5, R5, 0x1 ;  /* 0x0000000105059836 */ /* 0x000fe20000000000 */
[----:B------:R-:W-:-:S02]  /*0570*/  ISETP.NE.AND P1, PT, R6, RZ, PT ;  /* 0x000000ff0600720c */ /* 0x000fc40003f25270 */
[----:B------:R-:W-:Y:S01]  /*0580*/  ISETP.GE.U32.AND P0, PT, R0, R9, PT ;  /* 0x000000090000720c */ /* 0x000fe20003f06070 */
[----:B------:R-:W-:Y:S01]  /*0590*/  STL [R1+0x198], RZ ;  /* 0x000198ff01007387 */ /* 0x000fe20000100800 */
[----:B------:R-:W-:-:S03]  /*05a0*/  LOP3.LUT R0, R7, R6, RZ, 0x3c, !PT ;  /* 0x0000000607007212 */ /* 0x000fc600078e3cff */
[----:B------:R-:W-:Y:S01]  /*05b0*/  STL [R1+0x19c], RZ ;  /* 0x00019cff01007387 */ /* 0x000fe20000100800 */
[----:B------:R-:W-:Y:S01]  /*05c0*/  ISETP.GE.AND P2, PT, R0, RZ, PT ;  /* 0x000000ff0000720c */ /* 0x000fe20003f46270 */
[----:B------:R-:W-:Y:S02]  /*05d0*/  VIADD R0, R2, 0x3f ;  /* 0x0000003f02007836 */ /* 0x000fe40000000000 */
[----:B------:R-:W-:Y:S04]  /*05e0*/  STL [R1+0x180], RZ ;  /* 0x000180ff01007387 */ /* 0x000fe80000100800 */
[----:B------:R-:W-:Y:S01]  /*05f0*/  STL [R1+0x184], RZ ;  /* 0x000184ff01007387 */ /* 0x000fe20000100800 */
[----:B------:R-:W-:-:S03]  /*0600*/  @P0 VIADD R5, R5, 0x1 ;  /* 0x0000000105050836 */ /* 0x000fc60000000000 */
[----:B------:R-:W-:Y:S01]  /*0610*/  STL [R1+0x188], RZ ;  /* 0x000188ff01007387 */ /* 0x000fe20000100800 */
[----:B------:R-:W-:Y:S01]  /*0620*/  IMAD.MOV.U32 R4, RZ, RZ, R5 ;  /* 0x000000ffff047224 */ /* 0x000fe200078e0005 */
[----:B------:R-:W-:Y:S02]  /*0630*/  SHF.R.S32.HI R5, RZ, 0x1f, R0 ;  /* 0x0000001fff057819 */ /* 0x000fe40000011400 */
[----:B------:R-:W-:Y:S01]  /*0640*/  STL [R1+0x18c], RZ ;  /* 0x00018cff01007387 */ /* 0x000fe20000100800 */
[----:B------:R-:W-:Y:S01]  /*0650*/  @!P2 IMAD.MOV R4, RZ, RZ, -R4 ;  /* 0x000000ffff04a224 */ /* 0x000fe200078e0a04 */
[----:B------:R-:W-:Y:S02]  /*0660*/  @!P1 LOP3.LUT R4, RZ, R6, RZ, 0x33, !PT ;  /* 0x00000006ff049212 */ /* 0x000fe400078e33ff */
[----:B------:R-:W-:Y:S01]  /*0670*/  STL [R1+0x170], RZ ;  /* 0x000170ff01007387 */ /* 0x000fe20000100800 */
[----:B------:R-:W-:Y:S02]  /*0680*/  LEA.HI R5, R5, R0, RZ, 0x6 ;  /* 0x0000000005057211 */ /* 0x000fe400078f30ff */
[----:B------:R-:W-:Y:S01]  /*0690*/  IMAD.SHL.U32 R8, R4, 0x8, RZ ;  /* 0x0000000804087824 */ /* 0x000fe200078e00ff */
[----:B------:R-:W-:Y:S01]  /*06a0*/  STL [R1+0x174], RZ ;  /* 0x000174ff01007387 */ /* 0x000fe20000100800 */
[----:B------:R-:W-:-:S03]  /*06b0*/  IMAD.MOV R4, RZ, RZ, -R4 ;  /* 0x000000ffff047224 */ /* 0x000fc600078e0a04 */
[----:B------:R-:W-:Y:S01]  /*06c0*/  STL [R1+0x178], RZ ;  /* 0x000178ff01007387 */ /* 0x000fe20000100800 */
[----:B------:R-:W-:Y:S01]  /*06d0*/  LEA.HI.SX32 R5, R5, -R8, 0x1a ;  /* 0x8000000805057211 */ /* 0x000fe200078fd2ff */
[----:B------:R-:W-:Y:S02]  /*06e0*/  IMAD R6, R6, R4, R7 ;  /* 0x0000000406067224 */ /* 0x000fe400078e0207 */
[----:B------:R-:W-:Y:S01]  /*06f0*/  STL [R1+0x17c], RZ ;  /* 0x00017cff01007387 */ /* 0x000fe20000100800 */
[----:B------:R-:W-:Y:S02]  /*0700*/  VIMNMX R13, PT, PT, R5, 0x8, PT ;  /* 0x00000008050d7848 */ /* 0x000fe40003fe0100 */
[----:B------:R-:W-:Y:S01]  /*0710*/  IABS R11, R6 ;  /* 0x00000006000b7213 */ /* 0x000fe20000000000 */
[----:B------:R-:W-:Y:S01]  /*0720*/  STL [R1+0x160], RZ ;  /* 0x000160ff01007387 */ /* 0x000fe20000100800 */
[----:B------:R-:W-:-:S03]  /*0730*/  IABS R9, R13 ;  /* 0x0000000d00097213 */ /* 0x000fc60000000000 */
[----:B------:R-:W-:Y:S01]  /*0740*/  STL [R1+0x164], RZ ;  /* 0x000164ff01007387 */ /* 0x000fe20000100800 */
[----:B------:R-:W3:Y:S03]  /*0750*/  I2F.RP R0, R9 ;  /* 0x0000000900007306 */ /* 0x000ee60000209400 */
        /* <DEDUP_REMOVED lines=10> */
[----:B------:R-:W-:Y:S04]  /*0800*/  STL [R1+0x148], RZ ;  /* 0x000148ff01007387 */ /* 0x000fe80000100800 */
[----:B------:R-:W-:Y:S01]  /*0810*/  STL [R1+0x14c], RZ ;  /* 0x00014cff01007387 */ /* 0x000fe20000100800 */
[----:B------:R-:W3:Y:S03]  /*0820*/  F2I.FTZ.U32.TRUNC.NTZ R5, R5 ;  /* 0x0000000500057305 */ /* 0x000ee6000021f000 */
[----:B------:R-:W-:Y:S04]  /*0830*/  STL [R1+0x130], RZ ;  /* 0x000130ff01007387 */ /* 0x000fe80000100800 */
[----:B------:R-:W-:Y:S04]  /*0840*/  STL [R1+0x134], RZ ;  /* 0x000134ff01007387 */ /* 0x000fe80000100800 */
[----:B------:R-:W-:Y:S04]  /*0850*/  STL [R1+0x138], RZ ;  /* 0x000138ff01007387 */ /* 0x000fe80000100800 */
[----:B------:R-:W-:Y:S01]  /*0860*/  STL [R1+0x13c], RZ ;  /* 0x00013cff01007387 */ /* 0x000fe20000100800 */
[----:B---3--:R-:W-:-:S03]  /*0870*/  IADD3 R10, PT, PT, RZ, -R5, RZ ;  /* 0x80000005ff0a7210 */ /* 0x008fc60007ffe0ff */
[----:B------:R-:W-:Y:S02]  /*0880*/  STL [R1+0x120], RZ ;  /* 0x000120ff01007387 */ /* 0x000fe40000100800 */
[----:B------:R-:W-:Y:S01]  /*0890*/  IMAD.MOV.U32 R4, RZ, RZ, R10 ;  /* 0x000000ffff047224 */ /* 0x000fe200078e000a */
[----:B------:R-:W-:Y:S01]  /*08a0*/  IABS R10, R13 ;  /* 0x0000000d000a7213 */ /* 0x000fe20000000000 */
[----:B------:R-:W-:Y:S02]  /*08b0*/  STL [R1+0x124], RZ ;  /* 0x000124ff01007387 */ /* 0x000fe40000100800 */
[----:B------:R-:W-:Y:S02]  /*08c0*/  IMAD R7, R4, R9, RZ ;  /* 0x0000000904077224 */ /* 0x000fe400078e02ff */
[----:B------:R-:W-:Y:S01]  /*08d0*/  STL [R1+0x128], RZ ;  /* 0x000128ff01007387 */ /* 0x000fe20000100800 */
[----:B------:R-:W-:-:S03]  /*08e0*/  IMAD.MOV.U32 R4, RZ, RZ, RZ ;  /* 0x000000ffff047224 */ /* 0x000fc600078e00ff */
[----:B------:R-:W-:Y:S01]  /*08f0*/  STL [R1+0x12c], RZ ;  /* 0x00012cff01007387 */ /* 0x000fe20000100800 */
[----:B------:R-:W-:-:S03]  /*0900*/  IMAD.HI.U32 R4, R5, R7, R4 ;  /* 0x0000000705047227 */ /* 0x000fc600078e0004 */
[----:B------:R-:W-:Y:S01]  /*0910*/  STL [R1+0x110], RZ ;  /* 0x000110ff01007387 */ /* 0x000fe20000100800 */
[----:B------:R-:W-:Y:S02]  /*0920*/  IMAD.MOV R5, RZ, RZ, -R10 ;  /* 0x000000ffff057224 */ /* 0x000fe400078e0a0a */
[----:B------:R-:W-:Y:S01]  /*0930*/  IMAD.HI.U32 R0, R4, R11, RZ ;  /* 0x0000000b04007227 */ /* 0x000fe200078e00ff */
[----:B------:R-:W-:Y:S03]  /*0940*/  STL [R1+0x114], RZ ;  /* 0x000114ff01007387 */ /* 0x000fe60000100800 */
[----:B------:R-:W-:Y:S01]  /*0950*/  IMAD R4, R0, R5, R11 ;  /* 0x0000000500047224 */ /* 0x000fe200078e020b */
[----:B------:R-:W-:Y:S01]  /*0960*/  STL [R1+0x118], RZ ;  /* 0x000118ff01007387 */ /* 0x000fe20000100800 */
[----:B------:R-:W-:-:S03]  /*0970*/  CS2R R10, SRZ ;  /* 0x00000000000a7805 */ /* 0x000fc6000001ff00 */
[----:B------:R-:W-:Y:S01]  /*0980*/  STL [R1+0x11c], RZ ;  /* 0x00011cff01007387 */ /* 0x000fe20000100800 */
[----:B------:R-:W-:-:S03]  /*0990*/  ISETP.GT.U32.AND P1, PT, R9, R4, PT ;  /* 0x000000040900720c */ /* 0x000fc60003f24070 */
[----:B------:R-:W-:Y:S04]  /*09a0*/  STL [R1+0x100], RZ ;  /* 0x000100ff01007387 */ /* 0x000fe80000100800 */
[----:B------:R-:W-:Y:S04]  /*09b0*/  STL [R1+0x104], RZ ;  /* 0x000104ff01007387 */ /* 0x000fe80000100800 */
[----:B------:R-:W-:Y:S02]  /*09c0*/  STL [R1+0x108], RZ ;  /* 0x000108ff01007387 */ /* 0x000fe40000100800 */
[----:B------:R-:W-:-:S02]  /*09d0*/  @!P1 IMAD.IADD R4, R4, 0x1, -R9 ;  /* 0x0000000104049824 */ /* 0x000fc400078e0a09 */
[----:B------:R-:W-:Y:S01]  /*09e0*/  STL [R1+0x10c], RZ ;  /* 0x00010cff01007387 */ /* 0x000fe20000100800 */
[----:B------:R-:W-:Y:S01]  /*09f0*/  @!P1 VIADD R0, R0, 0x1 ;  /* 0x0000000100009836 */ /* 0x000fe20000000000 */
[----:B------:R-:W-:Y:S02]  /*0a00*/  ISETP.NE.AND P1, PT, R13, RZ, PT ;  /* 0x000000ff0d00720c */ /* 0x000fe40003f25270 */
[----:B------:R-:W-:Y:S01]  /*0a10*/  STL [R1+0xf0], RZ ;  /* 0x0000f0ff01007387 */ /* 0x000fe20000100800 */
[----:B------:R-:W-:Y:S02]  /*0a20*/  ISETP.GE.U32.AND P0, PT, R4, R9, PT ;  /* 0x000000090400720c */ /* 0x000fe40003f06070 */
[----:B------:R-:W-:Y:S01]  /*0a30*/  LOP3.LUT R4, R6, R13, RZ, 0x3c, !PT ;  /* 0x0000000d06047212 */ /* 0x000fe200078e3cff */
[----:B------:R-:W-:Y:S03]  /*0a40*/  STL [R1+0xf4], RZ ;  /* 0x0000f4ff01007387 */ /* 0x000fe60000100800 */
[----:B------:R-:W-:Y:S01]  /*0a50*/  ISETP.GE.AND P2, PT, R4, RZ, PT ;  /* 0x000000ff0400720c */ /* 0x000fe20003f46270 */
[----:B------:R-:W-:Y:S01]  /*0a60*/  STL [R1+0xf8], RZ ;  /* 0x0000f8ff01007387 */ /* 0x000fe20000100800 */
[----:B------:R-:W-:-:S03]  /*0a70*/  CS2R R4, SRZ ;  /* 0x0000000000047805 */ /* 0x000fc6000001ff00 */
[----:B------:R-:W-:Y:S02]  /*0a80*/  STL [R1+0xfc], RZ ;  /* 0x0000fcff01007387 */ /* 0x000fe40000100800 */
[----:B------:R-:W-:Y:S02]  /*0a90*/  @P0 VIADD R0, R0, 0x1 ;  /* 0x0000000100000836 */ /* 0x000fe40000000000 */
[----:B------:R-:W-:Y:S04]  /*0aa0*/  STL [R1+0xe0], RZ ;  /* 0x0000e0ff01007387 */ /* 0x000fe80000100800 */
[----:B------:R-:W-:Y:S01]  /*0ab0*/  STL [R1+0xe4], RZ ;  /* 0x0000e4ff01007387 */ /* 0x000fe20000100800 */
[----:B------:R-:W-:Y:S01]  /*0ac0*/  @!P2 IMAD.MOV R0, RZ, RZ, -R0 ;  /* 0x000000ffff00a224 */ /* 0x000fe200078e0a00 */
[----:B------:R-:W-:-:S02]  /*0ad0*/  @!P1 LOP3.LUT R0, RZ, R13, RZ, 0x33, !PT ;  /* 0x0000000dff009212 */ /* 0x000fc400078e33ff */
[----:B------:R-:W-:Y:S03]  /*0ae0*/  STL [R1+0xe8], RZ ;  /* 0x0000e8ff01007387 */ /* 0x000fe60000100800 */
[----:B0-----:R-:W-:Y:S01]  /*0af0*/  IMAD.SHL.U32 R3, R0, 0x100, RZ ;  /* 0x0000010000037824 */ /* 0x001fe200078e00ff */
[----:B------:R-:W-:Y:S01]  /*0b00*/  STL [R1+0xec], RZ ;  /* 0x0000ecff01007387 */ /* 0x000fe20000100800 */
[----:B------:R-:W-:Y:S02]  /*0b10*/  IMAD.MOV R60, RZ, RZ, -R0 ;  /* 0x000000ffff3c7224 */ /* 0x000fe400078e0a00 */
[C---:B------:R-:W-:Y:S01]  /*0b20*/  VIADD R0, R3.reuse, 0x1 ;  /* 0x0000000103007836 */ /* 0x040fe20000000000 */
[----:B------:R-:W-:Y:S01]  /*0b30*/  STL [R1+0xd0], RZ ;  /* 0x0000d0ff01007387 */ /* 0x000fe20000100800 */
[----:B-1----:R-:W-:Y:S02]  /*0b40*/  VIADD R2, R3, 0x2 ;  /* 0x0000000203027836 */ /* 0x002fe40000000000 */
[----:B------:R-:W-:Y:S01]  /*0b50*/  IMAD R60, R13, R60, R6 ;  /* 0x0000003c0d3c7224 */ /* 0x000fe200078e0206 */
[----:B------:R-:W-:Y:S01]  /*0b60*/  STL [R1+0xd4], RZ ;  /* 0x0000d4ff01007387 */ /* 0x000fe20000100800 */
[----:B------:R-:W-:-:S02]  /*0b70*/  CS2R R6, SRZ ;  /* 0x0000000000067805 */ /* 0x000fc4000001ff00 */
[----:B------:R-:W-:Y:S01]  /*0b80*/  CS2R R12, SRZ ;  /* 0x00000000000c7805 */ /* 0x000fe2000001ff00 */
[----:B------:R-:W-:Y:S01]  /*0b90*/  STL [R1+0xd8], RZ ;  /* 0x0000d8ff01007387 */ /* 0x000fe20000100800 */
[----:B------:R-:W-:Y:S02]  /*0ba0*/  IADD3 R60, PT, PT, R8, R60, RZ ;  /* 0x0000003c083c7210 */ /* 0x000fe40007ffe0ff */
[----:B------:R-:W-:Y:S01]  /*0bb0*/  CS2R R8, SRZ ;  /* 0x0000000000087805 */ /* 0x000fe2000001ff00 */
[----:B------:R-:W-:Y:S04]  /*0bc0*/  STL [R1+0xdc], RZ ;  /* 0x0000dcff01007387 */ /* 0x000fe80000100800 */
        /* <DEDUP_REMOVED lines=48> */
[----:B------:R-:W-:Y:S04]  /*0ed0*/  STL [R1], RZ ;  /* 0x000000ff01007387 */ /* 0x000fe80000100800 */
        /* <DEDUP_REMOVED lines=75> */
[----:B------:R-:W-:Y:S04]  /*1390*/  STL [R1+0x940], R3 ;  /* 0x0009400301007387 */ /* 0x000fe80000100800 */
[----:B------:R0:W-:Y:S04]  /*13a0*/  STL [R1+0x6b4], R0 ;  /* 0x0006b40001007387 */ /* 0x0001e80000100800 */
[----:B------:R1:W-:Y:S01]  /*13b0*/  STL [R1+0x6b0], R2 ;  /* 0x0006b00201007387 */ /* 0x0003e20000100800 */
[----:B0-----:R-:W-:-:S02]  /*13c0*/  VIADD R0, R3, 0x3 ;  /* 0x0000000303007836 */ /* 0x001fc40000000000 */
[----:B-1----:R-:W-:-:S03]  /*13d0*/  VIADD R2, R3, 0x4 ;  /* 0x0000000403027836 */ /* 0x002fc60000000000 */
[----:B------:R0:W-:Y:S04]  /*13e0*/  STL [R1+0x6ac], R0 ;  /* 0x0006ac0001007387 */ /* 0x0001e80000100800 */
[----:B------:R1:W-:Y:S01]  /*13f0*/  STL [R1+0x6a8], R2 ;  /* 0x0006a80201007387 */ /* 0x0003e20000100800 */
[C---:B0-----:R-:W-:Y:S02]  /*1400*/  VIADD R0, R3.reuse, 0x5 ;  /* 0x0000000503007836 */ /* 0x041fe40000000000 */
[----:B-1----:R-:W-:-:S03]  /*1410*/  VIADD R2, R3, 0x6 ;  /* 0x0000000603027836 */ /* 0x002fc60000000000 */
[----:B------:R0:W-:Y:S04]  /*1420*/  STL [R1+0x6a4], R0 ;  /* 0x0006a40001007387 */ /* 0x0001e80000100800 */
[----:B------:R1:W-:Y:S01]  /*1430*/  STL [R1+0x6a0], R2 ;  /* 0x0006a00201007387 */ /* 0x0003e20000100800 */
[C---:B0-----:R-:W-:Y:S01]  /*1440*/  VIADD R0, R3.reuse, 0x7 ;  /* 0x0000000703007836 */ /* 0x041fe20000000000 */
[----:B-1----:R-:W-:-:S04]  /*1450*/  IADD3 R2, PT, PT, R3, 0x8, RZ ;  /* 0x0000000803027810 */ /* 0x002fc80007ffe0ff */
[----:B------:R0:W-:Y:S04]  /*1460*/  STL [R1+0x69c], R0 ;  /* 0x00069c0001007387 */ /* 0x0001e80000100800 */
[----:B------:R1:W-:Y:S01]  /*1470*/  STL [R1+0x698], R2 ;  /* 0x0006980201007387 */ /* 0x0003e20000100800 */
[C---:B0-----:R-:W-:Y:S02]  /*1480*/  VIADD R0, R3.reuse, 0x9 ;  /* 0x0000000903007836 */ /* 0x041fe40000000000 */
[----:B-1----:R-:W-:-:S03]  /*1490*/  VIADD R2, R3, 0xa ;  /* 0x0000000a03027836 */ /* 0x002fc60000000000 */
        /* <DEDUP_REMOVED lines=14> */
[C---:B0-----:R-:W-:Y:S01]  /*1580*/  IADD3 R0, PT, PT, R3.reuse, 0x11, RZ ;  /* 0x0000001103007810 */ /* 0x041fe20007ffe0ff */
[----:B-1----:R-:W-:-:S04]  /*1590*/  VIADD R2, R3, 0x12 ;  /* 0x0000001203027836 */ /* 0x002fc80000000000 */
        /* <DEDUP_REMOVED lines=406> */
[----:B0-----:R-:W-:Y:S02]  /*2f00*/  IMAD.SHL.U32 R0, R60, 0x40, RZ ;  /* 0x000000403c007824 */ /* 0x001fe400078e00ff */
[----:B------:R-:W0:Y:S01]  /*2f10*/  S2R R60, SR_TID.X ;  /* 0x00000000003c7919 */ /* 0x000e220000002100 */
[----:B-1----:R-:W-:-:S05]  /*2f20*/  VIADD R2, R3, 0xdd ;  /* 0x000000dd03027836 */ /* 0x002fca0000000000 */
[----:B------:R1:W-:Y:S02]  /*2f30*/  STL [R1+0x27c], R2 ;  /* 0x00027c0201007387 */ /* 0x0003e40000100800 */
[----:B-1----:R-:W-:-:S05]  /*2f40*/  VIADD R2, R3, 0xde ;  /* 0x000000de03027836 */ /* 0x002fca0000000000 */
[----:B------:R1:W-:Y:S01]  /*2f50*/  STL [R1+0x278], R2 ;  /* 0x0002780201007387 */ /* 0x0003e20000100800 */
[C---:B------:R-:W-:Y:S02]  /*2f60*/  LOP3.LUT R61, R0.reuse, 0x20, R61, 0xfe, !PT ;  /* 0x00000020003d7812 */ /* 0x040fe400078efe3d */
[----:B-1----:R-:W-:Y:S02]  /*2f70*/  IADD3 R2, PT, PT, R3, 0xdf, RZ ;  /* 0x000000df03027810 */ /* 0x002fe40007ffe0ff */
[----:B0-----:R-:W-:-:S03]  /*2f80*/  LOP3.LUT R60, R0, 0x1f, R60, 0xf8, !PT ;  /* 0x0000001f003c7812 */ /* 0x001fc600078ef83c */
[----:B------:R0:W-:Y:S01]  /*2f90*/  STL [R1+0x274], R2 ;  /* 0x0002740201007387 */ /* 0x0001e20000100800 */
[----:B------:R-:W-:-:S03]  /*2fa0*/  VIADD R0, R3, 0xe1 ;  /* 0x000000e103007836 */ /* 0x000fc60000000000 */
[----:B0-----:R0:W5:Y:S04]  /*2fb0*/  LDL.LU R2, [R1+0x2244] ;  /* 0x0022440001027983 */ /* 0x0011680000300800 */
[----:B------:R1:W-:Y:S04]  /*2fc0*/  STL [R1+0x944], R60 ;  /* 0x0009443c01007387 */ /* 0x0003e80000100800 */
[----:B------:R3:W-:Y:S01]  /*2fd0*/  STL [R1+0x958], R61 ;  /* 0x0009583d01007387 */ /* 0x0007e20000100800 */
[C---:B-1----:R-:W-:Y:S02]  /*2fe0*/  VIADD R60, R3.reuse, 0xe0 ;  /* 0x000000e0033c7836 */ /* 0x042fe40000000000 */
[----:B---3--:R-:W-:-:S03]  /*2ff0*/  VIADD R61, R3, 0xe2 ;  /* 0x000000e2033d7836 */ /* 0x008fc60000000000 */
[----:B------:R1:W-:Y:S04]  /*3000*/  STL [R1+0x270], R60 ;  /* 0x0002703c01007387 */ /* 0x0003e80000100800 */
[----:B------:R3:W-:Y:S04]  /*3010*/  STL [R1+0x26c], R0 ;  /* 0x00026c0001007387 */ /* 0x0007e80000100800 */
[----:B------:R4:W-:Y:S01]  /*3020*/  STL [R1+0x268], R61 ;  /* 0x0002683d01007387 */ /* 0x0009e20000100800 */
[C---:B-1----:R-:W-:Y:S02]  /*3030*/  VIADD R60, R3.reuse, 0xe3 ;  /* 0x000000e3033c7836 */ /* 0x042fe40000000000 */
[----:B---3--:R-:W-:-:S03]  /*3040*/  VIADD R0, R3, 0xe4 ;  /* 0x000000e403007836 */ /* 0x008fc60000000000 */
[----:B------:R1:W-:Y:S01]  /*3050*/  STL [R1+0x264], R60 ;  /* 0x0002643c01007387 */ /* 0x0003e20000100800 */
[----:B----4-:R-:W-:-:S03]  /*3060*/  VIADD R61, R3, 0xe5 ;  /* 0x000000e5033d7836 */ /* 0x010fc60000000000 */
[----:B------:R3:W-:Y:S04]  /*3070*/  STL [R1+0x260], R0 ;  /* 0x0002600001007387 */ /* 0x0007e80000100800 */
[----:B------:R4:W-:Y:S01]  /*3080*/  STL [R1+0x25c], R61 ;  /* 0x00025c3d01007387 */ /* 0x0009e20000100800 */
[C---:B-1----:R-:W-:Y:S02]  /*3090*/  VIADD R60, R3.reuse, 0xe6 ;  /* 0x000000e6033c7836 */ /* 0x042fe40000000000 */
[----:B---3--:R-:W-:-:S03]  /*30a0*/  VIADD R0, R3, 0xe7 ;  /* 0x000000e703007836 */ /* 0x008fc60000000000 */
[----:B------:R1:W-:Y:S01]  /*30b0*/  STL [R1+0x258], R60 ;  /* 0x0002583c01007387 */ /* 0x0003e20000100800 */
[----:B----4-:R-:W-:-:S03]  /*30c0*/  IADD3 R61, PT, PT, R3, 0xe8, RZ ;  /* 0x000000e8033d7810 */ /* 0x010fc60007ffe0ff */
        /* <DEDUP_REMOVED lines=42> */
[----:B------:R3:W-:Y:S01]  /*3370*/  STL [R1+0x200], R0 ;  /* 0x0002000001007387 */ /* 0x0007e20000100800 */
[C---:B-1----:R-:W-:Y:S02]  /*3380*/  VIADD R60, R3.reuse, 0xfe ;  /* 0x000000fe033c7836 */ /* 0x042fe40000000000 */
[----:B---3--:R-:W-:Y:S02]  /*3390*/  VIADD R0, R3, 0xff ;  /* 0x000000ff03007836 */ /* 0x008fe40000000000 */
[----:B------:R0:W5:Y:S01]  /*33a0*/  LDL.LU R3, [R1+0x2240] ;  /* 0x0022400001037983 */ /* 0x0001620000300800 */
[----:B--2---:R-:W-:Y:S05]  /*33b0*/  BRA.U !UP0, `(.L_x_0) ;  /* 0x000006d908587547 */ /* 0x004fea000b800000 */
[----:B------:R-:W2:Y:S01]  /*33c0*/  LDL R22, [R1+0x958] ;  /* 0x0009580001167983 */ /* 0x000ea20000100800 */
[----:B-----5:R-:W-:Y:S01]  /*33d0*/  IABS R6, R2 ;  /* 0x0000000200067213 */ /* 0x020fe20000000000 */
[----:B------:R-:W1:Y:S02]  /*33e0*/  LDCU.128 UR12, c[0x0][0x380] ;  /* 0x00007000ff0c77ac */ /* 0x000e640008000c00 */
[----:B------:R-:W3:Y:S01]  /*33f0*/  LDL.LU R26, [R1+0x20c] ;  /* 0x00020c00011a7983 */ /* 0x000ee20000300800 */
[----:B------:R-:W-:Y:S01]  /*3400*/  IABS R56, R3 ;  /* 0x0000000300387213 */ /* 0x000fe20000000000 */
[----:B------:R-:W4:Y:S02]  /*3410*/  LDCU UR6, c[0x0][0x3a4] ;  /* 0x00007480ff0677ac */ /* 0x000f240008000800 */
[----:B------:R-:W3:Y:S01]  /*3420*/  LDL.LU R24, [R1+0x208] ;  /* 0x0002080001187983 */ /* 0x000ee20000300800 */
[----:B------:R-:W-:Y:S01]  /*3430*/  IABS R11, R60 ;  /* 0x0000003c000b7213 */ /* 0x000fe20000000000 */
[----:B------:R-:W0:Y:S02]  /*3440*/  LDCU UR7, c[0x0][0x3b0] ;  /* 0x00007600ff0777ac */ /* 0x000e240008000800 */
[----:B------:R-:W3:Y:S04]  /*3450*/  LDL.LU R25, [R1+0x204] ;  /* 0x0002040001197983 */ /* 0x000ee80000300800 */
        /* <DEDUP_REMOVED lines=14> */
[----:B------:R-:W4:Y:S04]  /*3540*/  LDL.LU R47, [R1+0x268] ;  /* 0x00026800012f7983 */ /* 0x000f280000300800 */
[----:B------:R-:W4:Y:S04]  /*3550*/  LDL.LU R58, [R1+0x254] ;  /* 0x00025400013a7983 */ /* 0x000f280000300800 */
[----:B------:R-:W4:Y:S01]  /*3560*/  LDL R21, [R1+0x944] ;  /* 0x0009440001157983 */ /* 0x000f220000100800 */
[----:B------:R-:W0:Y:S03]  /*3570*/  I2F.RP R4, R6 ;  /* 0x0000000600047306 */ /* 0x000e260000209400 */
[----:B------:R-:W4:Y:S04]  /*3580*/  LDL.LU R41, [R1+0x2a0] ;  /* 0x0002a00001297983 */ /* 0x000f280000300800 */
[----:B------:R-:W4:Y:S01]  /*3590*/  LDL.LU R39, [R1+0x238] ;  /* 0x0002380001277983 */ /* 0x000f220000300800 */
[----:B------:R-:W1:Y:S03]  /*35a0*/  I2F.RP R44, R56 ;  /* 0x00000038002c7306 */ /* 0x000e660000209400 */
[----:B------:R-:W4:Y:S04]  /*35b0*/  LDL.LU R34, [R1+0x260] ;  /* 0x0002600001227983 */ /* 0x000f280000300800 */
[----:B------:R-:W4:Y:S01]  /*35c0*/  LDL.LU R40, [R1+0x29c] ;  /* 0x00029c0001287983 */ /* 0x000f220000300800 */
[----:B0-----:R-:W0:Y:S03]  /*35d0*/  MUFU.RCP R4, R4 ;  /* 0x0000000400047308 */ /* 0x001e260000001000 */
[----:B------:R-:W4:Y:S04]  /*35e0*/  LDL.LU R51, [R1+0x37c] ;  /* 0x00037c0001337983 */ /* 0x000f280000300800 */
[----:B------:R-:W4:Y:S01]  /*35f0*/  LDL.LU R37, [R1+0x27c] ;  /* 0x00027c0001257983 */ /* 0x000f220000300800 */
[----:B-1----:R-:W1:Y:S03]  /*3600*/  MUFU.RCP R44, R44 ;  /* 0x0000002c002c7308 */ /* 0x002e660000001000 */
[----:B------:R-:W4:Y:S04]  /*3610*/  LDL.LU R33, [R1+0x244] ;  /* 0x0002440001217983 */ /* 0x000f280000300800 */
[----:B------:R-:W4:Y:S01]  /*3620*/  LDL.LU R53, [R1+0x300] ;  /* 0x0003000001357983 */ /* 0x000f220000300800 */
[----:B0-----:R-:W-:-:S03]  /*3630*/  VIADD R4, R4, 0xffffffe ;  /* 0x0ffffffe04047836 */ /* 0x001fc60000000000 */
[----:B------:R-:W4:Y:S01]  /*3640*/  LDL.LU R46, [R1+0x310] ;  /* 0x00031000012e7983 */ /* 0x000f220000300800 */
[----:B------:R-:W0:Y:S03]  /*3650*/  F2I.FTZ.U32.TRUNC.NTZ R5, R4 ;  /* 0x0000000400057305 */ /* 0x000e26000021f000 */
[----:B------:R-:W4:Y:S01]  /*3660*/  LDL.LU R43, [R1+0x26c] ;  /* 0x00026c00012b7983 */ /* 0x000f220000300800 */
[----:B-1----:R-:W-:-:S03]  /*3670*/  VIADD R44, R44, 0xffffffe ;  /* 0x0ffffffe2c2c7836 */ /* 0x002fc60000000000 */
[----:B------:R-:W4:Y:S01]  /*3680*/  LDL.LU R52, [R1+0x380] ;  /* 0x0003800001347983 */ /* 0x000f220000300800 */
[----:B------:R1:W1:Y:S03]  /*3690*/  F2I.FTZ.U32.TRUNC.NTZ R45, R44 ;  /* 0x0000002c002d7305 */ /* 0x000266000021f000 */
[----:B------:R-:W4:Y:S04]  /*36a0*/  LDL.LU R49, [R1+0x33c] ;  /* 0x00033c0001317983 */ /* 0x000f280000300800 */
[----:B------:R-:W4:Y:S01]  /*36b0*/  LDL.LU R35, [R1+0x258] ;  /* 0x0002580001237983 */ /* 0x000f220000300800 */
[----:B0-----:R-:W-:Y:S02]  /*36c0*/  IMAD.MOV R4, RZ, RZ, -R5 ;  /* 0x000000ffff047224 */ /* 0x001fe400078e0a05 */
[----:B-1----:R-:W-:Y:S01]  /*36d0*/  IMAD.MOV.U32 R44, RZ, RZ, RZ ;  /* 0x000000ffff2c7224 */ /* 0x002fe200078e00ff */
[----:B------:R-:W4:Y:S01]  /*36e0*/  LDL.LU R36, [R1+0x23c] ;  /* 0x00023c0001247983 */ /* 0x000f220000300800 */
[----:B------:R-:W-:Y:S01]  /*36f0*/  IMAD R7, R4, R6, RZ ;  /* 0x0000000604077224 */ /* 0x000fe200078e02ff */
[----:B------:R-:W-:-:S02]  /*3700*/  MOV R4, RZ ;  /* 0x000000ff00047202 */ /* 0x000fc40000000f00 */
[----:B------:R-:W4:Y:S01]  /*3710*/  LDL.LU R42, [R1+0x2d4] ;  /* 0x0002d400012a7983 */ /* 0x000f220000300800 */
[----:B------:R-:W-:Y:S01]  /*3720*/  IMAD.MOV R10, RZ, RZ, -R45 ;  /* 0x000000ffff0a7224 */ /* 0x000fe200078e0a2d */
[----:B------:R-:W-:Y:S01]  /*3730*/  ISETP.GE.AND P2, PT, R0, RZ, PT ;  /* 0x000000ff0000720c */ /* 0x000fe20003f46270 */
[----:B------:R-:W-:Y:S01]  /*3740*/  IMAD.HI.U32 R5, R5, R7, R4 ;  /* 0x0000000705057227 */ /* 0x000fe200078e0004 */
[----:B------:R-:W-:-:S03]  /*3750*/  ISETP.GE.AND P4, PT, R60, RZ, PT ;  /* 0x000000ff3c00720c */ /* 0x000fc60003f86270 */
[----:B------:R-:W-:-:S04]  /*3760*/  IMAD R10, R10, R56, RZ ;  /* 0x000000380a0a7224 */ /* 0x000fc800078e02ff */
[----:B------:R-:W-:Y:S01]  /*3770*/  IMAD.HI.U32 R44, R45, R10, R44 ;  /* 0x0000000a2d2c7227 */ /* 0x000fe200078e002c */
[----:B--2---:R-:W-:Y:S02]  /*3780*/  IABS R4, R22 ;  /* 0x0000001600047213 */ /* 0x004fe40000000000 */
[----:B------:R-:W-:-:S03]  /*3790*/  ISETP.GE.AND P5, PT, R22, RZ, PT ;  /* 0x000000ff1600720c */ /* 0x000fc60003fa6270 */
[----:B------:R-:W-:-:S04]  /*37a0*/  IMAD.HI.U32 R7, R5, R4, RZ ;  /* 0x0000000405077227 */ /* 0x000fc800078e00ff */
[----:B------:R-:W-:-:S04]  /*37b0*/  IMAD.MOV R7, RZ, RZ, -R7 ;  /* 0x000000ffff077224 */ /* 0x000fc800078e0a07 */
[----:B------:R-:W-:Y:S01]  /*37c0*/  IMAD R4, R6, R7, R4 ;  /* 0x0000000706047224 */ /* 0x000fe200078e0204 */
[----:B------:R-:W-:-:S04]  /*37d0*/  IABS R7, R61 ;  /* 0x0000003d00077213 */ /* 0x000fc80000000000 */
[----:B------:R-:W-:Y:S01]  /*37e0*/  ISETP.GT.U32.AND P1, PT, R6, R4, PT ;  /* 0x000000040600720c */ /* 0x000fe20003f24070 */
[----:B------:R-:W-:-:S05]  /*37f0*/  IMAD.HI.U32 R12, R44, R7, RZ ;  /* 0x000000072c0c7227 */ /* 0x000fca00078e00ff */
[----:B------:R-:W-:-:S05]  /*3800*/  IADD3 R12, PT, PT, -R12, RZ, RZ ;  /* 0x000000ff0c0c7210 */ /* 0x000fca0007ffe1ff */
[----:B------:R-:W-:Y:S02]  /*3810*/  IMAD R7, R56, R12, R7 ;  /* 0x0000000c38077224 */ /* 0x000fe400078e0207 */
[----:B------:R-:W-:-:S05]  /*3820*/  @!P1 IMAD.IADD R4, R4, 0x1, -R6 ;  /* 0x0000000104049824 */ /* 0x000fca00078e0a06 */
[----:B------:R-:W-:-:S13]  /*3830*/  ISETP.GT.U32.AND P6, PT, R6, R4, PT ;  /* 0x000000040600720c */ /* 0x000fda0003fc4070 */
[----:B------:R-:W-:-:S04]  /*3840*/  @!P6 IMAD.IADD R4, R4, 0x1, -R6 ;  /* 0x000000010404e824 */ /* 0x000fc800078e0a06 */
[----:B------:R-:W-:Y:S01]  /*3850*/  @!P5 IMAD.MOV R4, RZ, RZ, -R4 ;  /* 0x000000ffff04d224 */ /* 0x000fe200078e0a04 */
[----:B------:R-:W-:-:S13]  /*3860*/  ISETP.GT.U32.AND P5, PT, R56, R7, PT ;  /* 0x000000073800720c */ /* 0x000fda0003fa4070 */
[----:B------:R-:W-:Y:S02]  /*3870*/  @!P5 IADD3 R7, PT, PT, R7, -R56, RZ ;  /* 0x800000380707d210 */ /* 0x000fe40007ffe0ff */
[----:B---3--:R-:W-:Y:S02]  /*3880*/  ISETP.GE.AND P5, PT, R25, RZ, PT ;  /* 0x000000ff1900720c */ /* 0x008fe40003fa6270 */
[----:B----4-:R-:W-:Y:S02]  /*3890*/  IABS R8, R21 ;  /* 0x0000001500087213 */ /* 0x010fe40000000000 */
[----:B------:R-:W-:-:S03]  /*38a0*/  ISETP.GE.AND P3, PT, R21, RZ, PT ;  /* 0x000000ff1500720c */ /* 0x000fc60003f66270 */
[----:B------:R-:W-:Y:S01]  /*38b0*/  IMAD.HI.U32 R9, R5, R8, RZ ;  /* 0x0000000805097227 */ /* 0x000fe200078e00ff */
[----:B------:R-:W-:-:S03]  /*38c0*/  IABS R5, R0 ;  /* 0x0000000000057213 */ /* 0x000fc60000000000 */
[----:B------:R-:W-:Y:S02]  /*38d0*/  IMAD.MOV R9, RZ, RZ, -R9 ;  /* 0x000000ffff097224 */ /* 0x000fe400078e0a09 */
[----:B------:R-:W-:-:S04]  /*38e0*/  IMAD.HI.U32 R10, R44, R5, RZ ;  /* 0x000000052c0a7227 */ /* 0x000fc800078e00ff */
[----:B------:R-:W-:Y:S01]  /*38f0*/  IMAD R8, R6, R9, R8 ;  /* 0x0000000906087224 */ /* 0x000fe200078e0208 */
[----:B------:R-:W-:Y:S01]  /*3900*/  IABS R9, R23 ;  /* 0x0000001700097213 */ /* 0x000fe20000000000 */
[----:B------:R-:W-:-:S03]  /*3910*/  IMAD.MOV R10, RZ, RZ, -R10 ;  /* 0x000000ffff0a7224 */ /* 0x000fc600078e0a0a */
[----:B------:R-:W-:Y:S01]  /*3920*/  ISETP.GT.U32.AND P0, PT, R6, R8, PT ;  /* 0x000000080600720c */ /* 0x000fe20003f04070 */
[----:B------:R-:W-:Y:S02]  /*3930*/  IMAD R5, R56, R10, R5 ;  /* 0x0000000a38057224 */ /* 0x000fe400078e0205 */
[----:B------:R-:W-:-:S03]  /*3940*/  IMAD.HI.U32 R10, R44, R11, RZ ;  /* 0x0000000b2c0a7227 */ /* 0x000fc600078e00ff */
[----:B------:R-:W-:Y:S01]  /*3950*/  ISETP.GT.U32.AND P1, PT, R56, R5, PT ;  /* 0x000000053800720c */ /* 0x000fe20003f24070 */
[----:B------:R-:W-:Y:S02]  /*3960*/  IMAD.MOV R10, RZ, RZ, -R10 ;  /* 0x000000ffff0a7224 */ /* 0x000fe400078e0a0a */
[----:B------:R-:W-:-:S04]  /*3970*/  IMAD.HI.U32 R0, R44, R9, RZ ;  /* 0x000000092c007227 */ /* 0x000fc800078e00ff */
[----:B------:R-:W-:Y:S02]  /*3980*/  @!P0 IMAD.IADD R8, R8, 0x1, -R6 ;  /* 0x0000000108088824 */ /* 0x000fe400078e0a06 */
[----:B------:R-:W-:Y:S02]  /*3990*/  IMAD R10, R56, R10, R11 ;  /* 0x0000000a380a7224 */ /* 0x000fe400078e020b */
[----:B------:R-:W-:Y:S01]  /*39a0*/  IMAD.MOV R0, RZ, RZ, -R0 ;  /* 0x000000ffff007224 */ /* 0x000fe200078e0a00 */
[----:B------:R-:W-:Y:S01]  /*39b0*/  ISETP.GT.U32.AND P0, PT, R6, R8, PT ;  /* 0x000000080600720c */ /* 0x000fe20003f04070 */
[----:B------:R-:W-:Y:S01]  /*39c0*/  @!P1 IMAD.IADD R5, R5, 0x1, -R56 ;  /* 0x0000000105059824 */ /* 0x000fe200078e0a38 */
[----:B------:R-:W-:Y:S01]  /*39d0*/  ISETP.NE.AND P1, PT, R2, RZ, PT ;  /* 0x000000ff0200720c */ /* 0x000fe20003f25270 */
[C---:B------:R-:W-:Y:S01]  /*39e0*/  IMAD R0, R56.reuse, R0, R9 ;  /* 0x0000000038007224 */ /* 0x040fe200078e0209 */
[----:B------:R-:W-:Y:S02]  /*39f0*/  LOP3.LUT R2, RZ, R2, RZ, 0x33, !PT ;  /* 0x00000002ff027212 */ /* 0x000fe400078e33ff */
[----:B------:R-:W-:-:S07]  /*3a00*/  ISETP.GT.U32.AND P6, PT, R56, R5, PT ;  /* 0x000000053800720c */ /* 0x000fce0003fc4070 */
[----:B------:R-:W-:Y:S01]  /*3a10*/  @!P0 IMAD.IADD R8, R8, 0x1, -R6 ;  /* 0x0000000108088824 */ /* 0x000fe200078e0a06 */
[----:B------:R-:W-:Y:S01]  /*3a20*/  IABS R6, R25 ;  /* 0x0000001900067213 */ /* 0x000fe20000000000 */
[----:B------:R-:W-:Y:S01]  /*3a30*/  IMAD.MOV.U32 R25, RZ, RZ, R28 ;  /* 0x000000ffff197224 */ /* 0x000fe200078e001c */
[----:B------:R-:W-:Y:S01]  /*3a40*/  ISETP.GT.U32.AND P0, PT, R56, R10, PT ;  /* 0x0000000a3800720c */ /* 0x000fe20003f04070 */
[----:B------:R-:W-:Y:S02]  /*3a50*/  @!P3 IMAD.MOV R8, RZ, RZ, -R8 ;  /* 0x000000ffff08b224 */ /* 0x000fe400078e0a08 */
[----:B------:R-:W-:Y:S01]  /*3a60*/  @!P6 IMAD.IADD R5, R5, 0x1, -R56 ;  /* 0x000000010505e824 */ /* 0x000fe200078e0a38 */
[----:B------:R-:W-:Y:S01]  /*3a70*/  ISETP.GE.AND P6, PT, R23, RZ, PT ;  /* 0x000000ff1700720c */ /* 0x000fe20003fc6270 */
[----:B------:R-:W-:Y:S01]  /*3a80*/  IMAD.MOV.U32 R23, RZ, RZ, R27 ;  /* 0x000000ffff177224 */ /* 0x000fe200078e001b */
[C---:B------:R-:W-:Y:S01]  /*3a90*/  SEL R8, R2.reuse, R8, !P1 ;  /* 0x0000000802087207 */ /* 0x040fe20004800000 */
[----:B------:R-:W-:Y:S01]  /*3aa0*/  IMAD.MOV.U32 R27, RZ, RZ, R29 ;  /* 0x000000ffff1b7224 */ /* 0x000fe200078e001d */
[----:B------:R-:W-:Y:S01]  /*3ab0*/  SEL R2, R2, R4, !P1 ;  /* 0x0000000402027207 */ /* 0x000fe20004800000 */
[----:B------:R-:W-:Y:S01]  /*3ac0*/  IMAD.MOV.U32 R28, RZ, RZ, R30 ;  /* 0x000000ffff1c7224 */ /* 0x000fe200078e001e */
[----:B------:R-:W-:Y:S01]  /*3ad0*/  ISETP.GT.U32.AND P1, PT, R56, R0, PT ;  /* 0x000000003800720c */ /* 0x000fe20003f24070 */
[----:B------:R0:W-:Y:S01]  /*3ae0*/  STL [R1+0x5d4], R8 ;  /* 0x0005d40801007387 */ /* 0x0001e20000100800 */
[----:B------:R-:W-:-:S02]  /*3af0*/  IMAD.MOV.U32 R29, RZ, RZ, R31 ;  /* 0x000000ffff1d7224 */ /* 0x000fc400078e001f */
[----:B------:R-:W-:Y:S01]  /*3b00*/  IMAD.MOV.U32 R30, RZ, RZ, R32 ;  /* 0x000000ffff1e7224 */ /* 0x000fe200078e0020 */
[----:B------:R1:W-:Y:S01]  /*3b10*/  STL [R1+0x5d0], R2 ;  /* 0x0005d00201007387 */ /* 0x0003e20000100800 */
[--C-:B------:R-:W-:Y:S01]  /*3b20*/  @!P0 IMAD.IADD R10, R10, 0x1, -R56.reuse ;  /* 0x000000010a0a8824 */ /* 0x100fe200078e0a38 */
[----:B------:R-:W-:Y:S01]  /*3b30*/  ISETP.GE.AND P0, PT, R61, RZ, PT ;  /* 0x000000ff3d00720c */ /* 0x000fe20003f06270 */
[----:B------:R-:W-:Y:S01]  /*3b40*/  IMAD.MOV.U32 R11, RZ, RZ, R5 ;  /* 0x000000ffff0b7224 */ /* 0x000fe200078e0005 */
[----:B------:R-:W2:Y:S01]  /*3b50*/  LDL.LU R31, [R1+0x234] ;  /* 0x00023400011f7983 */ /* 0x000ea20000300800 */
[----:B------:R-:W-:Y:S01]  /*3b60*/  IMAD.HI.U32 R4, R44, R6, RZ ;  /* 0x000000062c047227 */ /* 0x000fe200078e00ff */
[----:B------:R-:W-:Y:S02]  /*3b70*/  ISETP.GT.U32.AND P3, PT, R56, R10, PT ;  /* 0x0000000a3800720c */ /* 0x000fe40003f64070 */
[----:B------:R-:W3:Y:S01]  /*3b80*/  LDL.LU R32, [R1+0x230] ;  /* 0x0002300001207983 */ /* 0x000ee20000300800 */
[----:B------:R-:W-:Y:S01]  /*3b90*/  @!P1 IMAD.IADD R0, R0, 0x1, -R56 ;  /* 0x0000000100009824 */ /* 0x000fe200078e0a38 */
[----:B0-----:R-:W-:Y:S01]  /*3ba0*/  IABS R8, R26 ;  /* 0x0000001a00087213 */ /* 0x001fe20000000000 */
[----:B------:R-:W-:Y:S01]  /*3bb0*/  @!P2 IMAD.MOV R11, RZ, RZ, -R11 ;  /* 0x000000ffff0ba224 */ /* 0x000fe200078e0a0b */
[----:B------:R-:W4:Y:S01]  /*3bc0*/  LDL.LU R19, [R1+0x21c] ;  /* 0x00021c0001137983 */ /* 0x000f220000300800 */
[----:B-1----:R-:W-:-:S06]  /*3bd0*/  IABS R2, R24 ;  /* 0x0000001800027213 */ /* 0x002fcc0000000000 */
[----:B------:R-:W-:Y:S02]  /*3be0*/  @!P3 IADD3 R10, PT, PT, R10, -R56, RZ ;  /* 0x800000380a0ab210 */ /* 0x000fe40007ffe0ff */
[C---:B------:R-:W-:Y:S02]  /*3bf0*/  ISETP.GT.U32.AND P3, PT, R56.reuse, R7, PT ;  /* 0x000000073800720c */ /* 0x040fe40003f64070 */
[----:B------:R-:W-:Y:S01]  /*3c00*/  ISETP.GT.U32.AND P1, PT, R56, R0, PT ;  /* 0x000000003800720c */ /* 0x000fe20003f24070 */
[----:B------:R-:W-:-:S10]  /*3c10*/  IMAD.MOV.U32 R9, RZ, RZ, R10 ;  /* 0x000000ffff097224 */ /* 0x000fd400078e000a */
[----:B------:R-:W-:Y:S01]  /*3c20*/  @!P3 IMAD.IADD R7, R7, 0x1, -R56 ;  /* 0x000000010707b824 */ /* 0x000fe200078e0a38 */
[----:B------:R-:W-:Y:S01]  /*3c30*/  ISETP.GE.AND P3, PT, R26, RZ, PT ;  /* 0x000000ff1a00720c */ /* 0x000fe20003f66270 */
[----:B------:R-:W-:Y:S01]  /*3c40*/  IMAD.MOV.U32 R26, RZ, RZ, R27 ;  /* 0x000000ffff1a7224 */ /* 0x000fe200078e001b */
[----:B------:R-:W-:Y:S01]  /*3c50*/  MOV R27, R28 ;  /* 0x0000001c001b7202 */ /* 0x000fe20000000f00 */
[----:B------:R-:W-:Y:S02]  /*3c60*/  IMAD.MOV.U32 R28, RZ, RZ, R29 ;  /* 0x000000ffff1c7224 */ /* 0x000fe400078e001d */
[----:B------:R-:W-:Y:S01]  /*3c70*/  IMAD.MOV.U32 R29, RZ, RZ, R30 ;  /* 0x000000ffff1d7224 */ /* 0x000fe200078e001e */
[----:B------:R-:W-:Y:S01]  /*3c80*/  IABS R10, R26 ;  /* 0x0000001a000a7213 */ /* 0x000fe20000000000 */
[----:B------:R-:W-:Y:S01]  /*3c90*/  @!P1 IMAD.IADD R0, R0, 0x1, -R56 ;  /* 0x0000000100009824 */ /* 0x000fe200078e0a38 */
[----:B------:R-:W-:Y:S01]  /*3ca0*/  ISETP.GE.AND P1, PT, R26, RZ, PT ;  /* 0x000000ff1a00720c */ /* 0x000fe20003f26270 */
[----:B------:R-:W-:-:S02]  /*3cb0*/  IMAD.MOV.U32 R26, RZ, RZ, R27 ;  /* 0x000000ffff1a7224 */ /* 0x000fc400078e001b */
[----:B------:R-:W-:Y:S02]  /*3cc0*/  IMAD.MOV.U32 R27, RZ, RZ, R28 ;  /* 0x000000ffff1b7224 */ /* 0x000fe400078e001c */
[----:B------:R-:W-:Y:S02]  /*3cd0*/  @!P4 IMAD.MOV R9, RZ, RZ, -R9 ;  /* 0x000000ffff09c224 */ /* 0x000fe400078e0a09 */
[----:B------:R-:W-:Y:S02]  /*3ce0*/  IMAD.MOV.U32 R28, RZ, RZ, R29 ;  /* 0x000000ffff1c7224 */ /* 0x000fe400078e001d */
[----:B------:R-:W-:Y:S01]  /*3cf0*/  @!P0 IMAD.MOV R7, RZ, RZ, -R7 ;  /* 0x000000ffff078224 */ /* 0x000fe200078e0a07 */
[----:B------:R-:W-:Y:S04]  /*3d00*/  STL [R1+0x3f0], R11 ;  /* 0x0003f00b01007387 */ /* 0x000fe80000100800 */
[----:B------:R-:W-:Y:S01]  /*3d10*/  STL [R1+0x3ec], R9 ;  /* 0x0003ec0901007387 */ /* 0x000fe20000100800 */
[----:B--2---:R-:W-:-:S02]  /*3d20*/  IMAD.MOV.U32 R30, RZ, RZ, R31 ;  /* 0x000000ffff1e7224 */ /* 0x004fc400078e001f */
[----:B---3--:R-:W-:Y:S02]  /*3d30*/  IMAD.MOV.U32 R31, RZ, RZ, R32 ;  /* 0x000000ffff1f7224 */ /* 0x008fe400078e0020 */
[----:B------:R-:W-:Y:S02]  /*3d40*/  IMAD.MOV.U32 R32, RZ, RZ, R33 ;  /* 0x000000ffff207224 */ /* 0x000fe400078e0021 */
[----:B------:R-:W-:Y:S02]  /*3d50*/  IMAD.MOV.U32 R33, RZ, RZ, R34 ;  /* 0x000000ffff217224 */ /* 0x000fe400078e0022 */
[----:B------:R-:W-:Y:S02]  /*3d60*/  IMAD.MOV.U32 R34, RZ, RZ, R39 ;  /* 0x000000ffff227224 */ /* 0x000fe400078e0027 */
[----:B------:R-:W-:Y:S01]  /*3d70*/  IMAD.MOV.U32 R29, RZ, RZ, R30 ;  /* 0x000000ffff1d7224 */ /* 0x000fe200078e001e */
[----:B------:R-:W-:Y:S01]  /*3d80*/  MOV R30, R31 ;  /* 0x0000001f001e7202 */ /* 0x000fe20000000f00 */
[----:B------:R-:W-:Y:S01]  /*3d90*/  IMAD.MOV.U32 R39, RZ, RZ, R43 ;  /* 0x000000ffff277224 */ /* 0x000fe200078e002b */
[----:B------:R-:W-:Y:S01]  /*3da0*/  MOV R43, R46 ;  /* 0x0000002e002b7202 */ /* 0x000fe20000000f00 */
[----:B------:R-:W-:-:S02]  /*3db0*/  IMAD.MOV.U32 R31, RZ, RZ, R32 ;  /* 0x000000ffff1f7224 */ /* 0x000fc400078e0020 */
[----:B------:R-:W-:Y:S02]  /*3dc0*/  IMAD.MOV.U32 R32, RZ, RZ, R33 ;  /* 0x000000ffff207224 */ /* 0x000fe400078e0021 */
[----:B------:R-:W-:Y:S02]  /*3dd0*/  IMAD.MOV.U32 R46, RZ, RZ, R49 ;  /* 0x000000ffff2e7224 */ /* 0x000fe400078e0031 */
[----:B------:R-:W-:Y:S01]  /*3de0*/  IMAD.MOV.U32 R33, RZ, RZ, R34 ;  /* 0x000000ffff217224 */ /* 0x000fe200078e0022 */
[----:B------:R-:W2:Y:S01]  /*3df0*/  LDL.LU R49, [R1+0x278] ;  /* 0x0002780001317983 */ /* 0x000ea20000300800 */
[----:B------:R-:W-:Y:S02]  /*3e00*/  IMAD.MOV.U32 R34, RZ, RZ, R35 ;  /* 0x000000ffff227224 */ /* 0x000fe400078e0023 */
[----:B------:R-:W-:Y:S01]  /*3e10*/  IMAD.MOV.U32 R35, RZ, RZ, R47 ;  /* 0x000000ffff237224 */ /* 0x000fe200078e002f */
[----:B------:R0:W-:Y:S04]  /*3e20*/  STL [R1+0x3e8], R7 ;  /* 0x0003e80701007387 */ /* 0x0001e80000100800 */
[----:B------:R-:W3:Y:S01]  /*3e30*/  LDL.LU R47, [R1+0x240] ;  /* 0x00024000012f7983 */ /* 0x000ee20000300800 */
[----:B------:R-:W-:-:S04]  /*3e40*/  IMAD.MOV R4, RZ, RZ, -R4 ;  /* 0x000000ffff047224 */ /* 0x000fc800078e0a04 */
[----:B------:R-:W-:-:S05]  /*3e50*/  IMAD R4, R56, R4, R6 ;  /* 0x0000000438047224 */ /* 0x000fca00078e0206 */
[----:B------:R-:W-:-:S13]  /*3e60*/  ISETP.GT.U32.AND P2, PT, R56, R4, PT ;  /* 0x000000043800720c */ /* 0x000fda0003f44070 */
[----:B------:R-:W-:-:S05]  /*3e70*/  @!P2 IMAD.IADD R4, R4, 0x1, -R56 ;  /* 0x000000010404a824 */ /* 0x000fca00078e0a38 */
[----:B------:R-:W-:Y:S01]  /*3e80*/  ISETP.GT.U32.AND P0, PT, R56, R4, PT ;  /* 0x000000043800720c */ /* 0x000fe20003f04070 */
[----:B------:R-:W-:Y:S01]  /*3e90*/  IMAD.MOV.U32 R12, RZ, RZ, R0 ;  /* 0x000000ffff0c7224 */ /* 0x000fe200078e0000 */
[----:B------:R-:W-:Y:S02]  /*3ea0*/  ISETP.GE.AND P2, PT, R26, RZ, PT ;  /* 0x000000ff1a00720c */ /* 0x000fe40003f46270 */
[----:B0-----:R-:W-:Y:S01]  /*3eb0*/  IABS R7, R26 ;  /* 0x0000001a00077213 */ /* 0x001fe20000000000 */
[----:B------:R-:W-:Y:S01]  /*3ec0*/  IMAD.MOV.U32 R26, RZ, RZ, R28 ;  /* 0x000000ffff1a7224 */ /* 0x000fe200078e001c */
[----:B------:R-:W-:Y:S01]  /*3ed0*/  MOV R28, R30 ;  /* 0x0000001e001c7202 */ /* 0x000fe20000000f00 */
[----:B------:R-:W-:-:S06]  /*3ee0*/  IMAD.MOV.U32 R21, RZ, RZ, R27 ;  /* 0x000000ffff157224 */ /* 0x000fcc00078e001b */
[----:B------:R-:W-:Y:S02]  /*3ef0*/  @!P0 IMAD.IADD R4, R4, 0x1, -R56 ;  /* 0x0000000104048824 */ /* 0x000fe400078e0a38 */
[----:B------:R-:W-:Y:S02]  /*3f00*/  IMAD.MOV.U32 R27, RZ, RZ, R29 ;  /* 0x000000ffff1b7224 */ /* 0x000fe400078e001d */
[----:B------:R-:W-:Y:S02]  /*3f10*/  IMAD.MOV.U32 R13, RZ, RZ, R4 ;  /* 0x000000ffff0d7224 */ /* 0x000fe400078e0004 */
[----:B------:R-:W-:Y:S02]  /*3f20*/  IMAD.MOV.U32 R30, RZ, RZ, R31 ;  /* 0x000000ffff1e7224 */ /* 0x000fe400078e001f */
[----:B------:R-:W-:Y:S02]  /*3f30*/  IMAD.MOV.U32 R31, RZ, RZ, R32 ;  /* 0x000000ffff1f7224 */ /* 0x000fe400078e0020 */
[----:B------:R-:W-:Y:S01]  /*3f40*/  IMAD.MOV.U32 R29, RZ, RZ, R33 ;  /* 0x000000ffff1d7224 */ /* 0x000fe200078e0021 */
[----:B------:R-:W-:Y:S01]  /*3f50*/  ISETP.GE.AND P4, PT, R24, RZ, PT ;  /* 0x000000ff1800720c */ /* 0x000fe20003f86270 */
[----:B------:R-:W-:-:S02]  /*3f60*/  @!P6 IMAD.MOV R12, RZ, RZ, -R12 ;  /* 0x000000ffff0ce224 */ /* 0x000fc400078e0a0c */
[----:B------:R-:W-:Y:S02]  /*3f70*/  IMAD.MOV.U32 R33, RZ, RZ, R35 ;  /* 0x000000ffff217224 */ /* 0x000fe400078e0023 */
[----:B------:R-:W-:Y:S01]  /*3f80*/  @!P5 IMAD.MOV R13, RZ, RZ, -R13 ;  /* 0x000000ffff0dd224 */ /* 0x000fe200078e0a0d */
[----:B------:R-:W2:Y:S01]  /*3f90*/  LDL.LU R35, [R1+0x294] ;  /* 0x0002940001237983 */ /* 0x000ea20000300800 */
[----:B------:R-:W-:Y:S02]  /*3fa0*/  IMAD.MOV.U32 R24, RZ, RZ, R27 ;  /* 0x000000ffff187224 */ /* 0x000fe400078e001b */
[----:B------:R-:W-:Y:S02]  /*3fb0*/  IMAD.MOV.U32 R27, RZ, RZ, R29 ;  /* 0x000000ffff1b7224 */ /* 0x000fe400078e001d */
[----:B------:R-:W-:-:S04]  /*3fc0*/  IMAD.HI.U32 R6, R44, R2, RZ ;  /* 0x000000022c067227 */ /* 0x000fc800078e00ff */
[----:B------:R-:W-:-:S04]  /*3fd0*/  IMAD.MOV R6, RZ, RZ, -R6 ;  /* 0x000000ffff067224 */ /* 0x000fc800078e0a06 */
[----:B------:R-:W-:Y:S02]  /*3fe0*/  IMAD R2, R56, R6, R2 ;  /* 0x0000000638027224 */ /* 0x000fe400078e0202 */
[----:B------:R-:W-:-:S04]  /*3ff0*/  IMAD.HI.U32 R0, R44, R10, RZ ;  /* 0x0000000a2c007227 */ /* 0x000fc800078e00ff */
[----:B---3--:R-:W-:Y:S02]  /*4000*/  IMAD.MOV.U32 R32, RZ, RZ, R47 ;  /* 0x000000ffff207224 */ /* 0x008fe400078e002f */
[----:B------:R-:W-:Y:S02]  /*4010*/  IMAD.MOV.U32 R47, RZ, RZ, R54 ;  /* 0x000000ffff2f7224 */ /* 0x000fe400078e0036 */
[----:B------:R-:W3:Y:S01]  /*4020*/  LDL.LU R54, [R1+0x308] ;  /* 0x0003080001367983 */ /* 0x000ee20000300800 */
[----:B------:R-:W-:Y:S02]  /*4030*/  IMAD.MOV.U32 R29, RZ, RZ, R32 ;  /* 0x000000ffff1d7224 */ /* 0x000fe400078e0020 */
[----:B------:R-:W-:Y:S01]  /*4040*/  IMAD.MOV.U32 R32, RZ, RZ, R34 ;  /* 0x000000ffff207224 */ /* 0x000fe200078e0022 */
[----:B------:R-:W3:Y:S01]  /*4050*/  LDL.LU R20, [R1+0x228] ;  /* 0x0002280001147983 */ /* 0x000ee20000300800 */
[----:B------:R-:W-:-:S03]  /*4060*/  IMAD.MOV.U32 R34, RZ, RZ, R58 ;  /* 0x000000ffff227224 */ /* 0x000fc600078e003a */
[----:B------:R0:W-:Y:S04]  /*4070*/  STL [R1+0x3e4], R12 ;  /* 0x0003e40c01007387 */ /* 0x0001e80000100800 */
[----:B------:R-:W-:Y:S04]  /*4080*/  STL [R1+0x3e0], R13 ;  /* 0x0003e00d01007387 */ /* 0x000fe80000100800 */
[----:B------:R-:W3:Y:S01]  /*4090*/  LDL.LU R58, [R1+0x28c] ;  /* 0x00028c00013a7983 */ /* 0x000ee20000300800 */
[----:B------:R-:W-:Y:S02]  /*40a0*/  ISETP.GT.U32.AND P6, PT, R56, R2, PT ;  /* 0x000000023800720c */ /* 0x000fe40003fc4070 */
[----:B------:R-:W-:Y:S01]  /*40b0*/  IADD3 R0, PT, PT, -R0, RZ, RZ ;  /* 0x000000ff00007210 */ /* 0x000fe20007ffe1ff */
[----:B------:R-:W-:-:S04]  /*40c0*/  IMAD.HI.U32 R5, R44, R8, RZ ;  /* 0x000000082c057227 */ /* 0x000fc800078e00ff */
[----:B------:R-:W-:Y:S02]  /*40d0*/  IMAD R0, R56, R0, R10 ;  /* 0x0000000038007224 */ /* 0x000fe400078e020a */
[----:B------:R-:W-:-:S04]  /*40e0*/  IMAD.MOV R5, RZ, RZ, -R5 ;  /* 0x000000ffff057224 */ /* 0x000fc800078e0a05 */
[----:B------:R-:W-:Y:S01]  /*40f0*/  @!P6 IMAD.IADD R2, R2, 0x1, -R56 ;  /* 0x000000010202e824 */ /* 0x000fe200078e0a38 */
[C---:B------:R-:W-:Y:S01]  /*4100*/  ISETP.GT.U32.AND P6, PT, R56.reuse, R0, PT ;  /* 0x000000003800720c */ /* 0x040fe20003fc4070 */
[----:B------:R-:W-:-:S05]  /*4110*/  IMAD R8, R56, R5, R8 ;  /* 0x0000000538087224 */ /* 0x000fca00078e0208 */
[----:B------:R-:W-:Y:S02]  /*4120*/  ISETP.GT.U32.AND P0, PT, R56, R8, PT ;  /* 0x000000083800720c */ /* 0x000fe40003f04070 */
[----:B------:R-:W-:-:S05]  /*4130*/  IABS R9, R23 ;  /* 0x0000001700097213 */ /* 0x000fca0000000000 */
[----:B------:R-:W-:Y:S01]  /*4140*/  @!P6 IADD3 R0, PT, PT, R0, -R56, RZ ;  /* 0x800000380000e210 */ /* 0x000fe20007ffe0ff */
[----:B------:R-:W-:-:S03]  /*4150*/  IMAD.HI.U32 R11, R44, R7, RZ ;  /* 0x000000072c0b7227 */ /* 0x000fc600078e00ff */
[----:B------:R-:W-:Y:S01]  /*4160*/  ISETP.GT.U32.AND P6, PT, R56, R0, PT ;  /* 0x000000003800720c */ /* 0x000fe20003fc4070 */
[----:B------:R-:W-:Y:S01]  /*4170*/  IMAD.HI.U32 R10, R44, R9, RZ ;  /* 0x000000092c0a7227 */ /* 0x000fe200078e00ff */
[----:B----4-:R-:W-:-:S03]  /*4180*/  IABS R5, R19 ;  /* 0x0000001300057213 */ /* 0x010fc60000000000 */
[----:B------:R-:W-:Y:S01]  /*4190*/  @!P0 IMAD.IADD R8, R8, 0x1, -R56 ;  /* 0x0000000108088824 */ /* 0x000fe200078e0a38 */
[C---:B------:R-:W-:Y:S01]  /*41a0*/  ISETP.GT.U32.AND P0, PT, R56.reuse, R2, PT ;  /* 0x000000023800720c */ /* 0x040fe20003f04070 */
[----:B------:R-:W-:Y:S02]  /*41b0*/  IMAD.MOV R11, RZ, RZ, -R11 ;  /* 0x000000ffff0b7224 */ /* 0x000fe400078e0a0b */
[----:B------:R-:W-:Y:S02]  /*41c0*/  IMAD.MOV R10, RZ, RZ, -R10 ;  /* 0x000000ffff0a7224 */ /* 0x000fe400078e0a0a */
[C---:B------:R-:W-:Y:S02]  /*41d0*/  IMAD R7, R56.reuse, R11, R7 ;  /* 0x0000000b38077224 */ /* 0x040fe400078e0207 */
[----:B------:R-:W-:Y:S02]  /*41e0*/  IMAD R9, R56, R10, R9 ;  /* 0x0000000a38097224 */ /* 0x000fe400078e0209 */
[----:B------:R-:W-:Y:S01]  /*41f0*/  IMAD.HI.U32 R11, R44, R5, RZ ;  /* 0x000000052c0b7227 */ /* 0x000fe200078e00ff */
[----:B------:R-:W-:-:S03]  /*4200*/  ISETP.GT.U32.AND P5, PT, R56, R8, PT ;  /* 0x000000083800720c */ /* 0x000fc60003fa4070 */
[----:B------:R-:W-:Y:S01]  /*4210*/  @!P6 IMAD.IADD R0, R0, 0x1, -R56 ;  /* 0x000000010000e824 */ /* 0x000fe200078e0a38 */
[----:B------:R-:W-:Y:S01]  /*4220*/  ISETP.GT.U32.AND P6, PT, R56, R9, PT ;  /* 0x000000093800720c */ /* 0x000fe20003fc4070 */
[----:B------:R-:W-:Y:S01]  /*4230*/  IMAD.MOV R11, RZ, RZ, -R11 ;  /* 0x000000ffff0b7224 */ /* 0x000fe200078e0a0b */
[----:B------:R-:W-:-:S03]  /*4240*/  @!P0 IADD3 R2, PT, PT, R2, -R56, RZ ;  /* 0x8000003802028210 */ /* 0x000fc60007ffe0ff */
[C---:B------:R-:W-:Y:S01]  /*4250*/  IMAD R5, R56.reuse, R11, R5 ;  /* 0x0000000b38057224 */ /* 0x040fe200078e0205 */
[----:B------:R-:W-:Y:S01]  /*4260*/  IABS R11, R26 ;  /* 0x0000001a000b7213 */ /* 0x000fe20000000000 */
[----:B------:R-:W-:Y:S01]  /*4270*/  IMAD.MOV.U32 R14, RZ, RZ, R2 ;  /* 0x000000ffff0e7224 */ /* 0x000fe200078e0002 */
[----:B------:R-:W-:-:S03]  /*4280*/  ISETP.GT.U32.AND P0, PT, R56, R7, PT ;  /* 0x000000073800720c */ /* 0x000fc60003f04070 */
[----:B------:R-:W-:-:S04]  /*4290*/  IMAD.HI.U32 R2, R44, R11, RZ ;  /* 0x0000000b2c027227 */ /* 0x000fc800078e00ff */
[--C-:B------:R-:W-:Y:S02]  /*42a0*/  @!P5 IMAD.IADD R8, R8, 0x1, -R56.reuse ;  /* 0x000000010808d824 */ /* 0x100fe400078e0a38 */
[----:B------:R-:W-:Y:S02]  /*42b0*/  @!P6 IMAD.IADD R9, R9, 0x1, -R56 ;  /* 0x000000010909e824 */ /* 0x000fe400078e0a38 */
[----:B------:R-:W-:Y:S02]  /*42c0*/  IMAD.MOV R2, RZ, RZ, -R2 ;  /* 0x000000ffff027224 */ /* 0x000fe400078e0a02 */
[----:B------:R-:W-:Y:S01]  /*42d0*/  @!P3 IMAD.MOV R8, RZ, RZ, -R8 ;  /* 0x000000ffff08b224 */ /* 0x000fe200078e0a08 */
[C---:B------:R-:W-:Y:S01]  /*42e0*/  ISETP.GT.U32.AND P3, PT, R56.reuse, R9, PT ;  /* 0x000000093800720c */ /* 0x040fe20003f64070 */
[----:B------:R-:W-:Y:S02]  /*42f0*/  IMAD R2, R56, R2, R11 ;  /* 0x0000000238027224 */ /* 0x000fe400078e020b */
[----:B------:R-:W-:-:S02]  /*4300*/  IMAD.MOV.U32 R11, RZ, RZ, R0 ;  /* 0x000000ffff0b7224 */ /* 0x000fc400078e0000 */
[----:B------:R-:W-:Y:S02]  /*4310*/  IMAD.MOV.U32 R22, RZ, RZ, R28 ;  /* 0x000000ffff167224 */ /* 0x000fe400078e001c */
[----:B------:R-:W-:Y:S01]  /*4320*/  @!P1 IMAD.MOV R11, RZ, RZ, -R11 ;  /* 0x000000ffff0b9224 */ /* 0x000fe200078e0a0b */
[----:B------:R-:W-:Y:S01]  /*4330*/  ISETP.GT.U32.AND P1, PT, R56, R2, PT ;  /* 0x000000023800720c */ /* 0x000fe20003f24070 */
[----:B------:R-:W-:Y:S01]  /*4340*/  IMAD.MOV.U32 R28, RZ, RZ, R36 ;  /* 0x000000ffff1c7224 */ /* 0x000fe200078e0024 */
[----:B------:R-:W-:Y:S01]  /*4350*/  IABS R6, R25 ;  /* 0x0000001900067213 */ /* 0x000fe20000000000 */
[----:B------:R-:W-:Y:S01]  /*4360*/  @!P0 IMAD.IADD R7, R7, 0x1, -R56 ;  /* 0x0000000107078824 */ /* 0x000fe200078e0a38 */
[----:B------:R-:W-:Y:S01]  /*4370*/  ISETP.GE.AND P0, PT, R25, RZ, PT ;  /* 0x000000ff1900720c */ /* 0x000fe20003f06270 */
[----:B------:R-:W-:Y:S01]  /*4380*/  IMAD.MOV.U32 R25, RZ, RZ, R27 ;  /* 0x000000ffff197224 */ /* 0x000fe200078e001b */
[----:B------:R-:W4:Y:S01]  /*4390*/  LDL.LU R36, [R1+0x270] ;  /* 0x0002700001247983 */ /* 0x000f220000300800 */
[----:B------:R-:W-:-:S02]  /*43a0*/  IMAD.MOV.U32 R27, RZ, RZ, R28 ;  /* 0x000000ffff1b7224 */ /* 0x000fc400078e001c */
[----:B------:R-:W-:Y:S02]  /*43b0*/  @!P4 IMAD.MOV R14, RZ, RZ, -R14 ;  /* 0x000000ffff0ec224 */ /* 0x000fe400078e0a0e */
[----:B------:R-:W-:Y:S01]  /*43c0*/  IMAD.MOV.U32 R28, RZ, RZ, R29 ;  /* 0x000000ffff1c7224 */ /* 0x000fe200078e001d */
[----:B------:R-:W-:Y:S01]  /*43d0*/  MOV R29, R34 ;  /* 0x00000022001d7202 */ /* 0x000fe20000000f00 */
[----:B------:R-:W-:Y:S01]  /*43e0*/  @!P3 IMAD.IADD R9, R9, 0x1, -R56 ;  /* 0x000000010909b824 */ /* 0x000fe200078e0a38 */
[----:B------:R-:W-:Y:S01]  /*43f0*/  ISETP.GE.AND P3, PT, R23, RZ, PT ;  /* 0x000000ff1700720c */ /* 0x000fe20003f66270 */
[----:B------:R-:W-:Y:S01]  /*4400*/  IMAD.MOV.U32 R23, RZ, RZ, R27 ;  /* 0x000000ffff177224 */ /* 0x000fe200078e001b */
[----:B------:R-:W-:Y:S01]  /*4410*/  STL [R1+0x3dc], R14 ;  /* 0x0003dc0e01007387 */ /* 0x000fe20000100800 */
[----:B------:R-:W-:Y:S01]  /*4420*/  IMAD.MOV.U32 R27, RZ, RZ, R28 ;  /* 0x000000ffff1b7224 */ /* 0x000fe200078e001c */
[----:B------:R-:W-:Y:S01]  /*4430*/  MOV R28, R29 ;  /* 0x0000001d001c7202 */ /* 0x000fe20000000f00 */
[----:B--2---:R-:W-:Y:S01]  /*4440*/  IMAD.MOV.U32 R34, RZ, RZ, R35 ;  /* 0x000000ffff227224 */ /* 0x004fe200078e0023 */
[----:B------:R1:W-:Y:S01]  /*4450*/  STL [R1+0x3d8], R8 ;  /* 0x0003d80801007387 */ /* 0x0003e20000100800 */
[----:B------:R-:W-:-:S02]  /*4460*/  IMAD.MOV.U32 R29, RZ, RZ, R30 ;  /* 0x000000ffff1d7224 */ /* 0x000fc400078e001e */
[----:B------:R-:W-:Y:S01]  /*4470*/  @!P1 IMAD.IADD R2, R2, 0x1, -R56 ;  /* 0x0000000102029824 */ /* 0x000fe200078e0a38 */
[----:B------:R2:W-:Y:S01]  /*4480*/  STL [R1+0x3d4], R11 ;  /* 0x0003d40b01007387 */ /* 0x0005e20000100800 */
[----:B------:R-:W-:Y:S01]  /*4490*/  IMAD.MOV.U32 R30, RZ, RZ, R38 ;  /* 0x000000ffff1e7224 */ /* 0x000fe200078e0026 */
[----:B------:R-:W-:Y:S01]  /*44a0*/  ISETP.GE.AND P1, PT, R26, RZ, PT ;  /* 0x000000ff1a00720c */ /* 0x000fe20003f26270 */
[----:B------:R-:W-:Y:S02]  /*44b0*/  IMAD.MOV.U32 R26, RZ, RZ, R27 ;  /* 0x000000ffff1a7224 */ /* 0x000fe400078e001b */
[----:B---3--:R-:W-:Y:S02]  /*44c0*/  IMAD.MOV.U32 R35, RZ, RZ, R58 ;  /* 0x000000ffff237224 */ /* 0x008fe400078e003a */
[----:B------:R-:W3:Y:S04]  /*44d0*/  LDL.LU R58, [R1+0x2e4] ;  /* 0x0002e400013a7983 */ /* 0x000ee80000300800 */
[----:B------:R-:W3:Y:S04]  /*44e0*/  LDL.LU R38, [R1+0x264] ;  /* 0x0002640001267983 */ /* 0x000ee80000300800 */
[----:B------:R-:W4:Y:S01]  /*44f0*/  LDL.LU R27, [R1+0x24c] ;  /* 0x00024c00011b7983 */ /* 0x000f220000300800 */
[----:B0-----:R-:W-:-:S04]  /*4500*/  IMAD.HI.U32 R12, R44, R6, RZ ;  /* 0x000000062c0c7227 */ /* 0x001fc800078e00ff */
[----:B------:R-:W-:-:S04]  /*4510*/  IMAD.MOV R12, RZ, RZ, -R12 ;  /* 0x000000ffff0c7224 */ /* 0x000fc800078e0a0c */
[C---:B------:R-:W-:Y:S01]  /*4520*/  IMAD R6, R56.reuse, R12, R6 ;  /* 0x0000000c38067224 */ /* 0x040fe200078e0206 */
[----:B------:R-:W-:-:S04]  /*4530*/  ISETP.GT.U32.AND P5, PT, R56, R5, PT ;  /* 0x000000053800720c */ /* 0x000fc80003fa4070 */
[----:B------:R-:W-:Y:S02]  /*4540*/  ISETP.GT.U32.AND P4, PT, R56, R6, PT ;  /* 0x000000063800720c */ /* 0x000fe40003f84070 */
[----:B------:R-:W-:-:S07]  /*4550*/  IABS R4, R21 ;  /* 0x0000001500047213 */ /* 0x000fce0000000000 */
[----:B------:R-:W-:-:S04]  /*4560*/  @!P5 IMAD.IADD R5, R5, 0x1, -R56 ;  /* 0x000000010505d824 */ /* 0x000fc800078e0a38 */
[----:B------:R-:W-:Y:S02]  /*4570*/  @!P4 IADD3 R6, PT, PT, R6, -R56, RZ ;  /* 0x800000380606c210 */ /* 0x000fe40007ffe0ff */
[C---:B------:R-:W-:Y:S02]  /*4580*/  ISETP.GT.U32.AND P4, PT, R56.reuse, R7, PT ;  /* 0x000000073800720c */ /* 0x040fe40003f84070 */
[C---:B------:R-:W-:Y:S02]  /*4590*/  ISETP.GT.U32.AND P5, PT, R56.reuse, R6, PT ;  /* 0x000000063800720c */ /* 0x040fe40003fa4070 */
[----:B------:R-:W-:Y:S02]  /*45a0*/  IABS R10, R20 ;  /* 0x00000014000a7213 */ /* 0x000fe40000000000 */
[----:B------:R-:W-:Y:S01]  /*45b0*/  ISETP.GT.U32.AND P6, PT, R56, R5, PT ;  /* 0x000000053800720c */ /* 0x000fe20003fc4070 */
[----:B------:R-:W-:Y:S01]  /*45c0*/  IMAD.HI.U32 R12, R44, R4, RZ ;  /* 0x000000042c0c7227 */ /* 0x000fe200078e00ff */
[----:B-1----:R-:W-:-:S03]  /*45d0*/  IABS R8, R22 ;  /* 0x0000001600087213 */ /* 0x002fc60000000000 */
[----:B------:R-:W-:Y:S01]  /*45e0*/  IMAD.HI.U32 R13, R44, R10, RZ ;  /* 0x0000000a2c0d7227 */ /* 0x000fe200078e00ff */
[----:B------:R-:W-:-:S03]  /*45f0*/  IABS R0, R24 ;  /* 0x0000001800007213 */ /* 0x000fc60000000000 */
[----:B------:R-:W-:Y:S02]  /*4600*/  @!P4 IMAD.IADD R7, R7, 0x1, -R56 ;  /* 0x000000010707c824 */ /* 0x000fe400078e0a38 */
[----:B------:R-:W-:Y:S02]  /*4610*/  IMAD.MOV R12, RZ, RZ, -R12 ;  /* 0x000000ffff0c7224 */ /* 0x000fe400078e0a0c */
[----:B------:R-:W-:Y:S01]  /*4620*/  @!P5 IMAD.IADD R6, R6, 0x1, -R56 ;  /* 0x000000010606d824 */ /* 0x000fe200078e0a38 */
[----:B------:R-:W-:Y:S01]  /*4630*/  ISETP.GE.AND P5, PT, R19, RZ, PT ;  /* 0x000000ff1300720c */ /* 0x000fe20003fa6270 */
[----:B------:R-:W-:Y:S01]  /*4640*/  IMAD.MOV R13, RZ, RZ, -R13 ;  /* 0x000000ffff0d7224 */ /* 0x000fe200078e0a0d */
[----:B------:R-:W-:Y:S01]  /*4650*/  @!P2 IADD3 R7, PT, PT, -R7, RZ, RZ ;  /* 0x000000ff0707a210 */ /* 0x000fe20007ffe1ff */
[----:B--2---:R-:W-:Y:S01]  /*4660*/  IMAD.HI.U32 R11, R44, R8, RZ ;  /* 0x000000082c0b7227 */ /* 0x004fe200078e00ff */
[----:B------:R-:W-:-:S03]  /*4670*/  ISETP.GT.U32.AND P2, PT, R56, R2, PT ;  /* 0x000000023800720c */ /* 0x000fc60003f44070 */
[----:B------:R-:W-:Y:S02]  /*4680*/  IMAD R4, R56, R12, R4 ;  /* 0x0000000c38047224 */ /* 0x000fe400078e0204 */
[----:B------:R-:W-:Y:S01]  /*4690*/  IMAD.HI.U32 R12, R44, R0, RZ ;  /* 0x000000002c0c7227 */ /* 0x000fe200078e00ff */
[----:B------:R0:W-:Y:S03]  /*46a0*/  STL [R1+0x3d0], R7 ;  /* 0x0003d00701007387 */ /* 0x0001e60000100800 */
[C---:B------:R-:W-:Y:S02]  /*46b0*/  IMAD R10, R56.reuse, R13, R10 ;  /* 0x0000000d380a7224 */ /* 0x040fe400078e020a */
[----:B------:R-:W-:Y:S02]  /*46c0*/  @!P6 IMAD.IADD R5, R5, 0x1, -R56 ;  /* 0x000000010505e824 */ /* 0x000fe400078e0a38 */
[----:B------:R-:W-:Y:S01]  /*46d0*/  IMAD.MOV R11, RZ, RZ, -R11 ;  /* 0x000000ffff0b7224 */ /* 0x000fe200078e0a0b */
[C---:B------:R-:W-:Y:S01]  /*46e0*/  ISETP.GT.U32.AND P6, PT, R56.reuse, R4, PT ;  /* 0x000000043800720c */ /* 0x040fe20003fc4070 */
[----:B------:R-:W-:Y:S01]  /*46f0*/  IMAD.MOV R12, RZ, RZ, -R12 ;  /* 0x000000ffff0c7224 */ /* 0x000fe200078e0a0c */
[C---:B------:R-:W-:Y:S01]  /*4700*/  ISETP.GT.U32.AND P4, PT, R56.reuse, R10, PT ;  /* 0x0000000a3800720c */ /* 0x040fe20003f84070 */
[----:B------:R-:W-:-:S02]  /*4710*/  IMAD R8, R56, R11, R8 ;  /* 0x0000000b38087224 */ /* 0x000fc400078e0208 */
[----:B0-----:R-:W-:Y:S02]  /*4720*/  IMAD.MOV.U32 R7, RZ, RZ, R5 ;  /* 0x000000ffff077224 */ /* 0x001fe400078e0005 */
[C---:B------:R-:W-:Y:S02]  /*4730*/  IMAD R0, R56.reuse, R12, R0 ;  /* 0x0000000c38007224 */ /* 0x040fe400078e0200 */
[----:B------:R-:W-:Y:S01]  /*4740*/  @!P5 IMAD.MOV R7, RZ, RZ, -R7 ;  /* 0x000000ffff07d224 */ /* 0x000fe200078e0a07 */
[----:B------:R-:W-:Y:S01]  /*4750*/  ISETP.GT.U32.AND P5, PT, R56, R8, PT ;  /* 0x000000083800720c */ /* 0x000fe20003fa4070 */
[--C-:B------:R-:W-:Y:S01]  /*4760*/  @!P2 IMAD.IADD R2, R2, 0x1, -R56.reuse ;  /* 0x000000010202a824 */ /* 0x100fe200078e0a38 */
[----:B------:R-:W-:Y:S01]  /*4770*/  ISETP.GT.U32.AND P2, PT, R56, R0, PT ;  /* 0x000000003800720c */ /* 0x000fe20003f44070 */
[----:B------:R-:W-:Y:S02]  /*4780*/  @!P6 IMAD.IADD R4, R4, 0x1, -R56 ;  /* 0x000000010404e824 */ /* 0x000fe400078e0a38 */
[----:B------:R-:W-:-:S02]  /*4790*/  @!P0 IMAD.MOV R6, RZ, RZ, -R6 ;  /* 0x000000ffff068224 */ /* 0x000fc400078e0a06 */
[--C-:B------:R-:W-:Y:S01]  /*47a0*/  @!P4 IMAD.IADD R10, R10, 0x1, -R56.reuse ;  /* 0x000000010a0ac824 */ /* 0x100fe200078e0a38 */
[C---:B------:R-:W-:Y:S02]  /*47b0*/  ISETP.GT.U32.AND P6, PT, R56.reuse, R4, PT ;  /* 0x000000043800720c */ /* 0x040fe40003fc4070 */
[----:B------:R0:W-:Y:S02]  /*47c0*/  STL [R1+0x480], R6 ;  /* 0x0004800601007387 */ /* 0x0001e40000100800 */
[----:B------:R-:W-:Y:S02]  /*47d0*/  ISETP.GT.U32.AND P0, PT, R56, R10, PT ;  /* 0x0000000a3800720c */ /* 0x000fe40003f04070 */
[----:B------:R-:W-:Y:S01]  /*47e0*/  @!P5 IADD3 R8, PT, PT, R8, -R56, RZ ;  /* 0x800000380808d210 */ /* 0x000fe20007ffe0ff */
[----:B------:R-:W-:Y:S01]  /*47f0*/  @!P2 IMAD.IADD R0, R0, 0x1, -R56 ;  /* 0x000000010000a824 */ /* 0x000fe200078e0a38 */
[----:B------:R-:W-:Y:S01]  /*4800*/  ISETP.GE.AND P4, PT, R20, RZ, PT ;  /* 0x000000ff1400720c */ /* 0x000fe20003f86270 */
[----:B0-----:R-:W-:Y:S01]  /*4810*/  IMAD.MOV.U32 R6, RZ, RZ, R9 ;  /* 0x000000ffff067224 */ /* 0x001fe200078e0009 */
[----:B------:R-:W-:-:S03]  /*4820*/  ISETP.GT.U32.AND P2, PT, R56, R8, PT ;  /* 0x000000083800720c */ /* 0x000fc60003f44070 */
[----:B------:R-:W-:Y:S01]  /*4830*/  @!P3 IMAD.MOV R6, RZ, RZ, -R6 ;  /* 0x000000ffff06b224 */ /* 0x000fe200078e0a06 */
[----:B------:R-:W-:Y:S01]  /*4840*/  ISETP.GE.AND P3, PT, R21, RZ, PT ;  /* 0x000000ff1500720c */ /* 0x000fe20003f66270 */
[----:B------:R-:W-:Y:S01]  /*4850*/  @!P1 IMAD.MOV R2, RZ, RZ, -R2 ;  /* 0x000000ffff029224 */ /* 0x000fe200078e0a02 */
[----:B------:R-:W-:Y:S01]  /*4860*/  ISETP.GT.U32.AND P1, PT, R56, R0, PT ;  /* 0x000000003800720c */ /* 0x000fe20003f24070 */
[--C-:B------:R-:W-:Y:S01]  /*4870*/  @!P6 IMAD.IADD R4, R4, 0x1, -R56.reuse ;  /* 0x000000010404e824 */ /* 0x100fe200078e0a38 */
[----:B------:R-:W-:Y:S01]  /*4880*/  IABS R5, R25 ;  /* 0x0000001900057213 */ /* 0x000fe20000000000 */
[----:B------:R-:W-:Y:S01]  /*4890*/  @!P0 IMAD.IADD R10, R10, 0x1, -R56 ;  /* 0x000000010a0a8824 */ /* 0x000fe200078e0a38 */
[----:B------:R-:W-:Y:S02]  /*48a0*/  ISETP.GE.AND P5, PT, R25, RZ, PT ;  /* 0x000000ff1900720c */ /* 0x000fe40003fa6270 */
[----:B------:R-:W-:Y:S01]  /*48b0*/  ISETP.GE.AND P6, PT, R24, RZ, PT ;  /* 0x000000ff1800720c */ /* 0x000fe20003fc6270 */
[----:B------:R-:W-:Y:S01]  /*48c0*/  IMAD.MOV.U32 R24, RZ, RZ, R28 ;  /* 0x000000ffff187224 */ /* 0x000fe200078e001c */
[----:B------:R-:W-:Y:S01]  /*48d0*/  ISETP.GE.AND P0, PT, R22, RZ, PT ;  /* 0x000000ff1600720c */ /* 0x000fe20003f06270 */
[----:B------:R-:W-:Y:S01]  /*48e0*/  IMAD.MOV.U32 R28, RZ, RZ, R30 ;  /* 0x000000ffff1c7224 */ /* 0x000fe200078e001e */
[----:B------:R-:W-:Y:S01]  /*48f0*/  STL [R1+0x47c], R7 ;  /* 0x00047c0701007387 */ /* 0x000fe20000100800 */
[----:B------:R-:W-:Y:S01]  /*4900*/  MOV R30, R32 ;  /* 0x00000020001e7202 */ /* 0x000fe20000000f00 */
[----:B------:R-:W-:Y:S01]  /*4910*/  @!P4 IMAD.MOV R10, RZ, RZ, -R10 ;  /* 0x000000ffff0ac224 */ /* 0x000fe200078e0a0a */
[----:B------:R-:W-:Y:S01]  /*4920*/  @!P2 IADD3 R8, PT, PT, R8, -R56, RZ ;  /* 0x800000380808a210 */ /* 0x000fe20007ffe0ff */
[----:B------:R-:W-:Y:S01]  /*4930*/  STL [R1+0x478], R6 ;  /* 0x0004780601007387 */ /* 0x000fe20000100800 */
[----:B------:R-:W-:Y:S01]  /*4940*/  IABS R9, R26 ;  /* 0x0000001a00097213 */ /* 0x000fe20000000000 */
[----:B------:R-:W-:Y:S01]  /*4950*/  @!P3 IMAD.MOV R4, RZ, RZ, -R4 ;  /* 0x000000ffff04b224 */ /* 0x000fe200078e0a04 */
[----:B------:R-:W-:Y:S01]  /*4960*/  ISETP.GE.AND P2, PT, R26, RZ, PT ;  /* 0x000000ff1a00720c */ /* 0x000fe20003f46270 */
[----:B------:R-:W-:Y:S01]  /*4970*/  STL [R1+0x474], R2 ;  /* 0x0004740201007387 */ /* 0x000fe20000100800 */
[----:B------:R-:W-:-:S02]  /*4980*/  @!P1 IMAD.IADD R0, R0, 0x1, -R56 ;  /* 0x0000000100009824 */ /* 0x000fc400078e0a38 */
[----:B---3--:R-:W-:Y:S02]  /*4990*/  IMAD.MOV.U32 R32, RZ, RZ, R38 ;  /* 0x000000ffff207224 */ /* 0x008fe400078e0026 */
[----:B----4-:R-:W-:Y:S02]  /*49a0*/  IMAD.MOV.U32 R25, RZ, RZ, R27 ;  /* 0x000000ffff197224 */ /* 0x010fe400078e001b */
[----:B------:R-:W-:Y:S02]  /*49b0*/  IMAD.MOV.U32 R27, RZ, RZ, R29 ;  /* 0x000000ffff1b7224 */ /* 0x000fe400078e001d */
[----:B------:R-:W-:Y:S02]  /*49c0*/  IMAD.MOV.U32 R29, RZ, RZ, R31 ;  /* 0x000000ffff1d7224 */ /* 0x000fe400078e001f */
[----:B------:R-:W-:Y:S02]  /*49d0*/  IMAD.MOV.U32 R31, RZ, RZ, R33 ;  /* 0x000000ffff1f7224 */ /* 0x000fe400078e0021 */
[----:B------:R-:W-:-:S02]  /*49e0*/  IMAD.MOV.U32 R38, RZ, RZ, R55 ;  /* 0x000000ffff267224 */ /* 0x000fc400078e0037 */
[----:B------:R-:W-:Y:S01]  /*49f0*/  IMAD.MOV.U32 R26, RZ, RZ, R27 ;  /* 0x000000ffff1a7224 */ /* 0x000fe200078e001b */
[----:B------:R-:W2:Y:S01]  /*4a00*/  LDL.LU R55, [R1+0x2ec] ;  /* 0x0002ec0001377983 */ /* 0x000ea20000300800 */
[----:B------:R-:W-:Y:S02]  /*4a10*/  IMAD.MOV.U32 R33, RZ, RZ, R49 ;  /* 0x000000ffff217224 */ /* 0x000fe400078e0031 */
[----:B------:R-:W-:Y:S01]  /*4a20*/  IMAD.MOV.U32 R27, RZ, RZ, R28 ;  /* 0x000000ffff1b7224 */ /* 0x000fe200078e001c */
[----:B------:R-:W3:Y:S01]  /*4a30*/  LDL.LU R49, [R1+0x2d0] ;  /* 0x0002d00001317983 */ /* 0x000ee20000300800 */
[----:B------:R-:W-:Y:S02]  /*4a40*/  IMAD.MOV.U32 R28, RZ, RZ, R29 ;  /* 0x000000ffff1c7224 */ /* 0x000fe400078e001d */
[----:B------:R-:W-:Y:S01]  /*4a50*/  IMAD.MOV.U32 R29, RZ, RZ, R30 ;  /* 0x000000ffff1d7224 */ /* 0x000fe200078e001e */
[----:B------:R-:W4:Y:S01]  /*4a60*/  LDL.LU R19, [R1+0x250] ;  /* 0x0002500001137983 */ /* 0x000f220000300800 */
[----:B------:R-:W-:Y:S01]  /*4a70*/  IMAD.MOV.U32 R30, RZ, RZ, R31 ;  /* 0x000000ffff1e7224 */ /* 0x000fe200078e001f */
[----:B------:R-:W-:Y:S01]  /*4a80*/  ISETP.GE.AND P1, PT, R26, RZ, PT ;  /* 0x000000ff1a00720c */ /* 0x000fe20003f26270 */
[----:B------:R-:W-:Y:S01]  /*4a90*/  IMAD.MOV.U32 R31, RZ, RZ, R32 ;  /* 0x000000ffff1f7224 */ /* 0x000fe200078e0020 */
[----:B------:R0:W-:Y:S01]  /*4aa0*/  STL [R1+0x470], R10 ;  /* 0x0004700a01007387 */ /* 0x0001e20000100800 */
[----:B------:R-:W-:-:S03]  /*4ab0*/  IMAD.MOV.U32 R32, RZ, RZ, R33 ;  /* 0x000000ffff207224 */ /* 0x000fc600078e0021 */
[----:B------:R1:W-:Y:S01]  /*4ac0*/  STL [R1+0x46c], R4 ;  /* 0x00046c0401007387 */ /* 0x0003e20000100800 */
[----:B------:R-:W-:Y:S01]  /*4ad0*/  IMAD.MOV.U32 R33, RZ, RZ, R34 ;  /* 0x000000ffff217224 */ /* 0x000fe200078e0022 */
[----:B------:R-:W-:Y:S02]  /*4ae0*/  MOV R34, R39 ;  /* 0x0000002700227202 */ /* 0x000fe40000000f00 */
[----:B0-----:R-:W-:Y:S01]  /*4af0*/  IABS R10, R26 ;  /* 0x0000001a000a7213 */ /* 0x001fe20000000000 */
[----:B------:R-:W-:Y:S02]  /*4b00*/  IMAD.MOV.U32 R26, RZ, RZ, R27 ;  /* 0x000000ffff1a7224 */ /* 0x000fe400078e001b */
[----:B------:R-:W-:Y:S02]  /*4b10*/  IMAD.MOV.U32 R27, RZ, RZ, R28 ;  /* 0x000000ffff1b7224 */ /* 0x000fe400078e001c */
[----:B-1----:R-:W-:Y:S01]  /*4b20*/  IMAD.MOV.U32 R4, RZ, RZ, R8 ;  /* 0x000000ffff047224 */ /* 0x002fe200078e0008 */
[----:B------:R-:W-:Y:S01]  /*4b30*/  MOV R28, R29 ;  /* 0x0000001d001c7202 */ /* 0x000fe20000000f00 */
[----:B------:R-:W-:-:S02]  /*4b40*/  IMAD.MOV.U32 R29, RZ, RZ, R30 ;  /* 0x000000ffff1d7224 */ /* 0x000fc400078e001e */
[----:B------:R-:W-:Y:S02]  /*4b50*/  @!P0 IMAD.MOV R4, RZ, RZ, -R4 ;  /* 0x000000ffff048224 */ /* 0x000fe400078e0a04 */
[----:B------:R-:W-:Y:S02]  /*4b60*/  IMAD.MOV.U32 R30, RZ, RZ, R31 ;  /* 0x000000ffff1e7224 */ /* 0x000fe400078e001f */
        /* <DEDUP_REMOVED lines=8> */
[----:B------:R0:W-:Y:S04]  /*4bf0*/  STL [R1+0x468], R4 ;  /* 0x0004680401007387 */ /* 0x0001e80000100800 */
[----:B------:R-:W2:Y:S01]  /*4c00*/  LDL.LU R40, [R1+0x274] ;  /* 0x0002740001287983 */ /* 0x000ea20000300800 */
[----:B------:R-:W-:-:S04]  /*4c10*/  IMAD.HI.U32 R6, R44, R5, RZ ;  /* 0x000000052c067227 */ /* 0x000fc800078e00ff */
[----:B------:R-:W-:-:S04]  /*4c20*/  IMAD.MOV R6, RZ, RZ, -R6 ;  /* 0x000000ffff067224 */ /* 0x000fc800078e0a06 */
[----:B------:R-:W-:-:S05]  /*4c30*/  IMAD R5, R56, R6, R5 ;  /* 0x0000000638057224 */ /* 0x000fca00078e0205 */
[----:B------:R-:W-:Y:S01]  /*4c40*/  ISETP.GT.U32.AND P4, PT, R56, R5, PT ;  /* 0x000000053800720c */ /* 0x000fe20003f84070 */
[----:B------:R-:W-:-:S12]  /*4c50*/  IMAD.HI.U32 R6, R44, R9, RZ ;  /* 0x000000092c067227 */ /* 0x000fd800078e00ff */
[----:B------:R-:W-:-:S05]  /*4c60*/  @!P4 IMAD.IADD R5, R5, 0x1, -R56 ;  /* 0x000000010505c824 */ /* 0x000fca00078e0a38 */
[----:B------:R-:W-:Y:S01]  /*4c70*/  ISETP.GT.U32.AND P0, PT, R56, R5, PT ;  /* 0x000000053800720c */ /* 0x000fe20003f04070 */
[----:B------:R-:W-:Y:S01]  /*4c80*/  IMAD.MOV R6, RZ, RZ, -R6 ;  /* 0x000000ffff067224 */ /* 0x000fe200078e0a06 */
[----:B------:R-:W-:Y:S02]  /*4c90*/  ISETP.GE.AND P4, PT, R26, RZ, PT ;  /* 0x000000ff1a00720c */ /* 0x000fe40003f86270 */
[----:B------:R-:W-:Y:S01]  /*4ca0*/  MOV R12, R0 ;  /* 0x00000000000c7202 */ /* 0x000fe20000000f00 */
[----:B------:R-:W-:Y:S01]  /*4cb0*/  IMAD R9, R56, R6, R9 ;  /* 0x0000000638097224 */ /* 0x000fe200078e0209 */
[----:B------:R-:W-:Y:S01]  /*4cc0*/  IABS R6, R26 ;  /* 0x0000001a00067213 */ /* 0x000fe20000000000 */
[----:B------:R-:W-:Y:S01]  /*4cd0*/  IMAD.MOV.U32 R21, RZ, RZ, R27 ;  /* 0x000000ffff157224 */ /* 0x000fe200078e001b */
[----:B------:R-:W-:Y:S01]  /*4ce0*/  MOV R26, R28 ;  /* 0x0000001c001a7202 */ /* 0x000fe20000000f00 */
[----:B------:R-:W-:-:S04]  /*4cf0*/  IMAD.MOV.U32 R28, RZ, RZ, R30 ;  /* 0x000000ffff1c7224 */ /* 0x000fc800078e001e */
[----:B------:R-:W-:Y:S02]  /*4d00*/  @!P0 IMAD.IADD R5, R5, 0x1, -R56 ;  /* 0x0000000105058824 */ /* 0x000fe400078e0a38 */
[----:B------:R-:W-:Y:S02]  /*4d10*/  IMAD.MOV.U32 R27, RZ, RZ, R29 ;  /* 0x000000ffff1b7224 */ /* 0x000fe400078e001d */
[----:B------:R-:W-:Y:S02]  /*4d20*/  IMAD.MOV.U32 R13, RZ, RZ, R5 ;  /* 0x000000ffff0d7224 */ /* 0x000fe400078e0005 */
[----:B------:R-:W-:Y:S02]  /*4d30*/  IMAD.MOV.U32 R30, RZ, RZ, R31 ;  /* 0x000000ffff1e7224 */ /* 0x000fe400078e001f */
[----:B------:R-:W-:Y:S02]  /*4d40*/  IMAD.MOV.U32 R31, RZ, RZ, R32 ;  /* 0x000000ffff1f7224 */ /* 0x000fe400078e0020 */
[----:B------:R-:W-:Y:S01]  /*4d50*/  IMAD.MOV.U32 R29, RZ, RZ, R33 ;  /* 0x000000ffff1d7224 */ /* 0x000fe200078e0021 */
[----:B------:R-:W-:Y:S01]  /*4d60*/  IABS R7, R23 ;  /* 0x0000001700077213 */ /* 0x000fe20000000000 */
[----:B------:R-:W-:Y:S01]  /*4d70*/  @!P6 IMAD.MOV R12, RZ, RZ, -R12 ;  /* 0x000000ffff0ce224 */ /* 0x000fe200078e0a0c */
[----:B------:R-:W-:Y:S01]  /*4d80*/  ISETP.GE.AND P3, PT, R23, RZ, PT ;  /* 0x000000ff1700720c */ /* 0x000fe20003f66270 */
[----:B------:R-:W-:-:S02]  /*4d90*/  IMAD.MOV.U32 R33, RZ, RZ, R35 ;  /* 0x000000ffff217224 */ /* 0x000fc400078e0023 */
[----:B------:R-:W-:Y:S01]  /*4da0*/  @!P5 IMAD.MOV R13, RZ, RZ, -R13 ;  /* 0x000000ffff0dd224 */ /* 0x000fe200078e0a0d */
[----:B------:R-:W3:Y:S01]  /*4db0*/  LDL.LU R35, [R1+0x2c8] ;  /* 0x0002c80001237983 */ /* 0x000ee20000300800 */
[----:B------:R-:W-:Y:S02]  /*4dc0*/  IMAD.MOV.U32 R23, RZ, RZ, R27 ;  /* 0x000000ffff177224 */ /* 0x000fe400078e001b */
[----:B------:R-:W-:Y:S02]  /*4dd0*/  IMAD.MOV.U32 R27, RZ, RZ, R29 ;  /* 0x000000ffff1b7224 */ /* 0x000fe400078e001d */
[----:B------:R-:W-:-:S04]  /*4de0*/  IMAD.HI.U32 R2, R44, R7, RZ ;  /* 0x000000072c027227 */ /* 0x000fc800078e00ff */
[----:B------:R-:W-:-:S04]  /*4df0*/  IMAD.MOV R2, RZ, RZ, -R2 ;  /* 0x000000ffff027224 */ /* 0x000fc800078e0a02 */
[----:B------:R-:W-:Y:S02]  /*4e00*/  IMAD R7, R56, R2, R7 ;  /* 0x0000000238077224 */ /* 0x000fe400078e0207 */
[----:B--2---:R-:W-:Y:S02]  /*4e10*/  IMAD.MOV.U32 R32, RZ, RZ, R40 ;  /* 0x000000ffff207224 */ /* 0x004fe400078e0028 */
[----:B------:R-:W-:Y:S02]  /*4e20*/  IMAD.MOV.U32 R40, RZ, RZ, R50 ;  /* 0x000000ffff287224 */ /* 0x000fe400078e0032 */
[----:B------:R-:W2:Y:S01]  /*4e30*/  LDL.LU R50, [R1+0x384] ;  /* 0x0003840001327983 */ /* 0x000ea20000300800 */
[----:B------:R-:W-:Y:S02]  /*4e40*/  IMAD.MOV.U32 R29, RZ, RZ, R32 ;  /* 0x000000ffff1d7224 */ /* 0x000fe400078e0020 */
[----:B------:R-:W-:Y:S01]  /*4e50*/  IMAD.MOV.U32 R32, RZ, RZ, R34 ;  /* 0x000000ffff207224 */ /* 0x000fe200078e0022 */
[----:B------:R-:W2:Y:S01]  /*4e60*/  LDL.LU R20, [R1+0x25c] ;  /* 0x00025c0001147983 */ /* 0x000ea20000300800 */
[----:B------:R-:W-:-:S03]  /*4e70*/  IMAD.MOV.U32 R34, RZ, RZ, R59 ;  /* 0x000000ffff227224 */ /* 0x000fc600078e003b */
[----:B------:R1:W-:Y:S04]  /*4e80*/  STL [R1+0x464], R12 ;  /* 0x0004640c01007387 */ /* 0x0003e80000100800 */
[----:B------:R-:W-:Y:S04]  /*4e90*/  STL [R1+0x460], R13 ;  /* 0x0004600d01007387 */ /* 0x000fe80000100800 */
[----:B------:R-:W2:Y:S01]  /*4ea0*/  LDL.LU R59, [R1+0x2c0] ;  /* 0x0002c000013b7983 */ /* 0x000ea20000300800 */
[----:B------:R-:W-:Y:S01]  /*4eb0*/  ISETP.GT.U32.AND P6, PT, R56, R7, PT ;  /* 0x000000073800720c */ /* 0x000fe20003fc4070 */
[----:B------:R-:W-:-:S04]  /*4ec0*/  IMAD.HI.U32 R0, R44, R10, RZ ;  /* 0x0000000a2c007227 */ /* 0x000fc800078e00ff */
[----:B------:R-:W-:-:S04]  /*4ed0*/  IMAD.MOV R0, RZ, RZ, -R0 ;  /* 0x000000ffff007224 */ /* 0x000fc800078e0a00 */
[----:B------:R-:W-:-:S04]  /*4ee0*/  IMAD R0, R56, R0, R10 ;  /* 0x0000000038007224 */ /* 0x000fc800078e020a */
[----:B------:R-:W-:Y:S01]  /*4ef0*/  @!P6 IMAD.IADD R7, R7, 0x1, -R56 ;  /* 0x000000010707e824 */ /* 0x000fe200078e0a38 */
[C---:B------:R-:W-:Y:S02]  /*4f00*/  ISETP.GT.U32.AND P6, PT, R56.reuse, R0, PT ;  /* 0x000000003800720c */ /* 0x040fe40003fc4070 */
[----:B------:R-:W-:Y:S02]  /*4f10*/  ISETP.GT.U32.AND P0, PT, R56, R9, PT ;  /* 0x000000093800720c */ /* 0x000fe40003f04070 */
[----:B------:R-:W-:Y:S01]  /*4f20*/  IABS R8, R24 ;  /* 0x0000001800087213 */ /* 0x000fe20000000000 */
[----:B------:R-:W-:-:S08]  /*4f30*/  IMAD.HI.U32 R11, R44, R6, RZ ;  /* 0x000000062c0b7227 */ /* 0x000fd000078e00ff */
[----:B------:R-:W-:Y:S02]  /*4f40*/  @!P6 IMAD.IADD R0, R0, 0x1, -R56 ;  /* 0x000000010000e824 */ /* 0x000fe400078e0a38 */
[----:B------:R-:W-:-:S03]  /*4f50*/  IMAD.HI.U32 R10, R44, R8, RZ ;  /* 0x000000082c0a7227 */ /* 0x000fc600078e00ff */
[C---:B------:R-:W-:Y:S01]  /*4f60*/  ISETP.GT.U32.AND P6, PT, R56.reuse, R0, PT ;  /* 0x000000003800720c */ /* 0x040fe20003fc4070 */
[----:B------:R-:W-:Y:S01]  /*4f70*/  IMAD.MOV R11, RZ, RZ, -R11 ;  /* 0x000000ffff0b7224 */ /* 0x000fe200078e0a0b */
[----:B----4-:R-:W-:Y:S01]  /*4f80*/  IABS R2, R19 ;  /* 0x0000001300027213 */ /* 0x010fe20000000000 */
[----:B------:R-:W-:Y:S01]  /*4f90*/  IMAD.MOV R10, RZ, RZ, -R10 ;  /* 0x000000ffff0a7224 */ /* 0x000fe200078e0a0a */
[----:B------:R-:W-:Y:S02]  /*4fa0*/  @!P0 IADD3 R9, PT, PT, R9, -R56, RZ ;  /* 0x8000003809098210 */ /* 0x000fe40007ffe0ff */
[C---:B------:R-:W-:Y:S01]  /*4fb0*/  ISETP.GT.U32.AND P0, PT, R56.reuse, R7, PT ;  /* 0x000000073800720c */ /* 0x040fe20003f04070 */
[C---:B------:R-:W-:Y:S02]  /*4fc0*/  IMAD R6, R56.reuse, R11, R6 ;  /* 0x0000000b38067224 */ /* 0x040fe400078e0206 */
[----:B------:R-:W-:Y:S02]  /*4fd0*/  IMAD R8, R56, R10, R8 ;  /* 0x0000000a38087224 */ /* 0x000fe400078e0208 */
[----:B------:R-:W-:Y:S01]  /*4fe0*/  IMAD.HI.U32 R11, R44, R2, RZ ;  /* 0x000000022c0b7227 */ /* 0x000fe200078e00ff */
[----:B------:R-:W-:-:S03]  /*4ff0*/  ISETP.GT.U32.AND P5, PT, R56, R9, PT ;  /* 0x000000093800720c */ /* 0x000fc60003fa4070 */
[--C-:B------:R-:W-:Y:S01]  /*5000*/  @!P6 IMAD.IADD R0, R0, 0x1, -R56.reuse ;  /* 0x000000010000e824 */ /* 0x100fe200078e0a38 */
[C---:B------:R-:W-:Y:S01]  /*5010*/  ISETP.GT.U32.AND P6, PT, R56.reuse, R8, PT ;  /* 0x000000083800720c */ /* 0x040fe20003fc4070 */
[----:B------:R-:W-:Y:S02]  /*5020*/  IMAD.MOV R11, RZ, RZ, -R11 ;  /* 0x000000ffff0b7224 */ /* 0x000fe400078e0a0b */
[----:B------:R-:W-:Y:S02]  /*5030*/  @!P0 IMAD.IADD R7, R7, 0x1, -R56 ;  /* 0x0000000107078824 */ /* 0x000fe400078e0a38 */
        /* <DEDUP_REMOVED lines=15> */
[----:B------:R-:W-:Y:S01]  /*5130*/  @!P0 IMAD.IADD R6, R6, 0x1, -R56 ;  /* 0x0000000106068824 */ /* 0x000fe200078e0a38 */
[----:B------:R-:W-:Y:S02]  /*5140*/  MOV R28, R36 ;  /* 0x00000024001c7202 */ /* 0x000fe40000000f00 */
[----:B0-----:R-:W-:Y:S01]  /*5150*/  IABS R4, R25 ;  /* 0x0000001900047213 */ /* 0x001fe20000000000 */
[----:B------:R-:W-:Y:S01]  /*5160*/  @!P3 IMAD.MOV R14, RZ, RZ, -R14 ;  /* 0x000000ffff0eb224 */ /* 0x000fe200078e0a0e */
[----:B------:R-:W-:Y:S01]  /*5170*/  ISETP.GE.AND P0, PT, R25, RZ, PT ;  /* 0x000000ff1900720c */ /* 0x000fe20003f06270 */
[----:B------:R-:W-:Y:S01]  /*5180*/  IMAD.MOV.U32 R25, RZ, RZ, R27 ;  /* 0x000000ffff197224 */ /* 0x000fe200078e001b */
[----:B------:R-:W-:Y:S01]  /*5190*/  MOV R27, R28 ;  /* 0x0000001c001b7202 */ /* 0x000fe20000000f00 */
[----:B------:R-:W-:Y:S01]  /*51a0*/  IMAD.MOV.U32 R28, RZ, RZ, R29 ;  /* 0x000000ffff1c7224 */ /* 0x000fe200078e001d */
[----:B------:R-:W4:Y:S01]  /*51b0*/  LDL.LU R36, [R1+0x2a4] ;  /* 0x0002a40001247983 */ /* 0x000f220000300800 */
[----:B------:R-:W-:Y:S01]  /*51c0*/  @!P2 IMAD.IADD R8, R8, 0x1, -R56 ;  /* 0x000000010808a824 */ /* 0x000fe200078e0a38 */
[----:B------:R-:W-:Y:S01]  /*51d0*/  ISETP.GE.AND P2, PT, R24, RZ, PT ;  /* 0x000000ff1800720c */ /* 0x000fe20003f46270 */
[----:B------:R-:W-:Y:S01]  /*51e0*/  IMAD.MOV.U32 R29, RZ, RZ, R34 ;  /* 0x000000ffff1d7224 */ /* 0x000fe200078e0022 */
[----:B------:R-:W-:Y:S01]  /*51f0*/  MOV R24, R27 ;  /* 0x0000001b00187202 */ /* 0x000fe20000000f00 */
[----:B------:R-:W-:Y:S01]  /*5200*/  IMAD.MOV.U32 R27, RZ, RZ, R28 ;  /* 0x000000ffff1b7224 */ /* 0x000fe200078e001c */
[----:B------:R-:W-:Y:S01]  /*5210*/  STL [R1+0x45c], R14 ;  /* 0x00045c0e01007387 */ /* 0x000fe20000100800 */
[----:B---3--:R-:W-:-:S02]  /*5220*/  IMAD.MOV.U32 R34, RZ, RZ, R35 ;  /* 0x000000ffff227224 */ /* 0x008fc400078e0023 */
[----:B------:R-:W-:Y:S01]  /*5230*/  IMAD.MOV.U32 R28, RZ, RZ, R29 ;  /* 0x000000ffff1c7224 */ /* 0x000fe200078e001d */
[----:B------:R0:W-:Y:S01]  /*5240*/  STL [R1+0x41c], R9 ;  /* 0x00041c0901007387 */ /* 0x0001e20000100800 */
[----:B------:R-:W-:Y:S02]  /*5250*/  IMAD.MOV.U32 R29, RZ, RZ, R30 ;  /* 0x000000ffff1d7224 */ /* 0x000fe400078e001e */
[----:B------:R-:W-:Y:S01]  /*5260*/  @!P1 IMAD.IADD R7, R7, 0x1, -R56 ;  /* 0x0000000107079824 */ /* 0x000fe200078e0a38 */
[----:B------:R3:W-:Y:S01]  /*5270*/  STL [R1+0x418], R11 ;  /* 0x0004180b01007387 */ /* 0x0007e20000100800 */
[----:B------:R-:W-:Y:S01]  /*5280*/  IMAD.MOV.U32 R30, RZ, RZ, R37 ;  /* 0x000000ffff1e7224 */ /* 0x000fe200078e0025 */
[----:B------:R-:W-:Y:S01]  /*5290*/  ISETP.GE.AND P1, PT, R26, RZ, PT ;  /* 0x000000ff1a00720c */ /* 0x000fe20003f26270 */
[----:B------:R-:W-:Y:S02]  /*52a0*/  IMAD.MOV.U32 R26, RZ, RZ, R27 ;  /* 0x000000ffff1a7224 */ /* 0x000fe400078e001b */
[----:B--2---:R-:W-:-:S02]  /*52b0*/  IMAD.MOV.U32 R35, RZ, RZ, R59 ;  /* 0x000000ffff237224 */ /* 0x004fc400078e003b */
[----:B------:R-:W2:Y:S04]  /*52c0*/  LDL.LU R59, [R1+0x38c] ;  /* 0x00038c00013b7983 */ /* 0x000ea80000300800 */
[----:B------:R-:W2:Y:S04]  /*52d0*/  LDL.LU R37, [R1+0x298] ;  /* 0x0002980001257983 */ /* 0x000ea80000300800 */
[----:B------:R-:W4:Y:S01]  /*52e0*/  LDL.LU R27, [R1+0x280] ;  /* 0x00028000011b7983 */ /* 0x000f220000300800 */
[----:B-1----:R-:W-:-:S04]  /*52f0*/  IMAD.HI.U32 R12, R44, R4, RZ ;  /* 0x000000042c0c7227 */ /* 0x002fc800078e00ff */
[----:B------:R-:W-:-:S04]  /*5300*/  IMAD.MOV R12, RZ, RZ, -R12 ;  /* 0x000000ffff0c7224 */ /* 0x000fc800078e0a0c */
[C---:B------:R-:W-:Y:S01]  /*5310*/  IMAD R4, R56.reuse, R12, R4 ;  /* 0x0000000c38047224 */ /* 0x040fe200078e0204 */
[----:B------:R-:W-:-:S04]  /*5320*/  ISETP.GT.U32.AND P5, PT, R56, R2, PT ;  /* 0x000000023800720c */ /* 0x000fc80003fa4070 */
[----:B------:R-:W-:Y:S02]  /*5330*/  ISETP.GT.U32.AND P3, PT, R56, R4, PT ;  /* 0x000000043800720c */ /* 0x000fe40003f64070 */
[----:B------:R-:W-:-:S07]  /*5340*/  IABS R5, R21 ;  /* 0x0000001500057213 */ /* 0x000fce0000000000 */
[----:B------:R-:W-:-:S04]  /*5350*/  @!P5 IMAD.IADD R2, R2, 0x1, -R56 ;  /* 0x000000010202d824 */ /* 0x000fc800078e0a38 */
[----:B------:R-:W-:Y:S01]  /*5360*/  @!P3 IMAD.IADD R4, R4, 0x1, -R56 ;  /* 0x000000010404b824 */ /* 0x000fe200078e0a38 */
[----:B------:R-:W-:-:S04]  /*5370*/  ISETP.GT.U32.AND P3, PT, R56, R6, PT ;  /* 0x000000063800720c */ /* 0x000fc80003f64070 */
[----:B------:R-:W-:Y:S01]  /*5380*/  ISETP.GT.U32.AND P5, PT, R56, R4, PT ;  /* 0x000000043800720c */ /* 0x000fe20003fa4070 */
[----:B------:R-:W-:Y:S01]  /*5390*/  IMAD.HI.U32 R12, R44, R5, RZ ;  /* 0x000000052c0c7227 */ /* 0x000fe200078e00ff */
[----:B------:R-:W-:Y:S02]  /*53a0*/  IABS R10, R20 ;  /* 0x00000014000a7213 */ /* 0x000fe40000000000 */
[----:B------:R-:W-:Y:S02]  /*53b0*/  ISETP.GT.U32.AND P6, PT, R56, R2, PT ;  /* 0x000000023800720c */ /* 0x000fe40003fc4070 */
[----:B0-----:R-:W-:Y:S01]  /*53c0*/  IABS R9, R22 ;  /* 0x0000001600097213 */ /* 0x001fe20000000000 */
[----:B------:R-:W-:Y:S01]  /*53d0*/  IMAD.HI.U32 R13, R44, R10, RZ ;  /* 0x0000000a2c0d7227 */ /* 0x000fe200078e00ff */
[----:B------:R-:W-:Y:S02]  /*53e0*/  IADD3 R12, PT, PT, -R12, RZ, RZ ;  /* 0x000000ff0c0c7210 */ /* 0x000fe40007ffe1ff */
[----:B------:R-:W-:Y:S01]  /*53f0*/  IABS R0, R23 ;  /* 0x0000001700007213 */ /* 0x000fe20000000000 */
[----:B------:R-:W-:-:S02]  /*5400*/  @!P3 IMAD.IADD R6, R6, 0x1, -R56 ;  /* 0x000000010606b824 */ /* 0x000fc400078e0a38 */
[----:B------:R-:W-:Y:S01]  /*5410*/  @!P5 IMAD.IADD R4, R4, 0x1, -R56 ;  /* 0x000000010404d824 */ /* 0x000fe200078e0a38 */
[----:B------:R-:W-:Y:S01]  /*5420*/  ISETP.GE.AND P5, PT, R19, RZ, PT ;  /* 0x000000ff1300720c */ /* 0x000fe20003fa6270 */
[----:B------:R-:W-:Y:S02]  /*5430*/  IMAD.MOV R13, RZ, RZ, -R13 ;  /* 0x000000ffff0d7224 */ /* 0x000fe400078e0a0d */
[----:B---3--:R-:W-:-:S04]  /*5440*/  IMAD.HI.U32 R11, R44, R9, RZ ;  /* 0x000000092c0b7227 */ /* 0x008fc800078e00ff */
[----:B------:R-:W-:Y:S02]  /*5450*/  IMAD R5, R56, R12, R5 ;  /* 0x0000000c38057224 */ /* 0x000fe400078e0205 */
[----:B------:R-:W-:-:S04]  /*5460*/  IMAD.HI.U32 R12, R44, R0, RZ ;  /* 0x000000002c0c7227 */ /* 0x000fc800078e00ff */
[----:B------:R-:W-:Y:S01]  /*5470*/  @!P4 IMAD.MOV R6, RZ, RZ, -R6 ;  /* 0x000000ffff06c224 */ /* 0x000fe200078e0a06 */
[C---:B------:R-:W-:Y:S01]  /*5480*/  ISETP.GT.U32.AND P4, PT, R56.reuse, R7, PT ;  /* 0x000000073800720c */ /* 0x040fe20003f84070 */
[----:B------:R-:W-:Y:S02]  /*5490*/  IMAD R10, R56, R13, R10 ;  /* 0x0000000d380a7224 */ /* 0x000fe400078e020a */
[----:B------:R-:W-:Y:S02]  /*54a0*/  @!P6 IMAD.IADD R2, R2, 0x1, -R56 ;  /* 0x000000010202e824 */ /* 0x000fe400078e0a38 */
[----:B------:R-:W-:Y:S01]  /*54b0*/  IMAD.MOV R11, RZ, RZ, -R11 ;  /* 0x000000ffff0b7224 */ /* 0x000fe200078e0a0b */
[----:B------:R-:W-:Y:S01]  /*54c0*/  IADD3 R12, PT, PT, -R12, RZ, RZ ;  /* 0x000000ff0c0c7210 */ /* 0x000fe20007ffe1ff */
[----:B------:R0:W-:Y:S01]  /*54d0*/  STL [R1+0x414], R6 ;  /* 0x0004140601007387 */ /* 0x0001e20000100800 */
[C---:B------:R-:W-:Y:S01]  /*54e0*/  ISETP.GT.U32.AND P6, PT, R56.reuse, R5, PT ;  /* 0x000000053800720c */ /* 0x040fe20003fc4070 */
[C---:B------:R-:W-:Y:S01]  /*54f0*/  IMAD R9, R56.reuse, R11, R9 ;  /* 0x0000000b38097224 */ /* 0x040fe200078e0209 */
[C---:B------:R-:W-:Y:S01]  /*5500*/  ISETP.GT.U32.AND P3, PT, R56.reuse, R10, PT ;  /* 0x0000000a3800720c */ /* 0x040fe20003f64070 */
[----:B------:R-:W-:-:S02]  /*5510*/  IMAD R0, R56, R12, R0 ;  /* 0x0000000c38007224 */ /* 0x000fc400078e0200 */
[----:B0-----:R-:W-:-:S04]  /*5520*/  IMAD.MOV.U32 R6, RZ, RZ, R2 ;  /* 0x000000ffff067224 */ /* 0x001fc800078e0002 */
[----:B------:R-:W-:Y:S01]  /*5530*/  @!P5 IMAD.MOV R6, RZ, RZ, -R6 ;  /* 0x000000ffff06d224 */ /* 0x000fe200078e0a06 */
[C---:B------:R-:W-:Y:S01]  /*5540*/  ISETP.GT.U32.AND P5, PT, R56.reuse, R9, PT ;  /* 0x000000093800720c */ /* 0x040fe20003fa4070 */
[--C-:B------:R-:W-:Y:S01]  /*5550*/  @!P4 IMAD.IADD R7, R7, 0x1, -R56.reuse ;  /* 0x000000010707c824 */ /* 0x100fe200078e0a38 */
[----:B------:R-:W-:Y:S01]  /*5560*/  ISETP.GT.U32.AND P4, PT, R56, R0, PT ;  /* 0x000000003800720c */ /* 0x000fe20003f84070 */
[--C-:B------:R-:W-:Y:S02]  /*5570*/  @!P6 IMAD.IADD R5, R5, 0x1, -R56.reuse ;  /* 0x000000010505e824 */ /* 0x100fe400078e0a38 */
[----:B------:R-:W-:Y:S02]  /*5580*/  @!P3 IMAD.IADD R10, R10, 0x1, -R56 ;  /* 0x000000010a0ab824 */ /* 0x000fe400078e0a38 */
[----:B------:R-:W-:Y:S01]  /*5590*/  @!P0 IMAD.MOV R4, RZ, RZ, -R4 ;  /* 0x000000ffff048224 */ /* 0x000fe200078e0a04 */
[C---:B------:R-:W-:Y:S02]  /*55a0*/  ISETP.GT.U32.AND P6, PT, R56.reuse, R5, PT ;  /* 0x000000053800720c */ /* 0x040fe40003fc4070 */
[----:B------:R-:W-:-:S02]  /*55b0*/  ISETP.GT.U32.AND P0, PT, R56, R10, PT ;  /* 0x0000000a3800720c */ /* 0x000fc40003f04070 */
[----:B------:R0:W-:Y:S01]  /*55c0*/  STL [R1+0x410], R4 ;  /* 0x0004100401007387 */ /* 0x0001e20000100800 */
[--C-:B------:R-:W-:Y:S02]  /*55d0*/  @!P5 IMAD.IADD R9, R9, 0x1, -R56.reuse ;  /* 0x000000010909d824 */ /* 0x100fe400078e0a38 */
[----:B------:R-:W-:Y:S01]  /*55e0*/  @!P4 IMAD.IADD R0, R0, 0x1, -R56 ;  /* 0x000000010000c824 */ /* 0x000fe200078e0a38 */
[----:B------:R-:W-:Y:S02]  /*55f0*/  ISETP.GE.AND P3, PT, R20, RZ, PT ;  /* 0x000000ff1400720c */ /* 0x000fe40003f66270 */
[----:B------:R-:W-:Y:S01]  /*5600*/  ISETP.GT.U32.AND P4, PT, R56, R9, PT ;  /* 0x000000093800720c */ /* 0x000fe20003f84070 */
[----:B0-----:R-:W-:-:S04]  /*5610*/  IMAD.MOV.U32 R4, RZ, RZ, R8 ;  /* 0x000000ffff047224 */ /* 0x001fc800078e0008 */
[----:B------:R-:W-:Y:S01]  /*5620*/  @!P2 IMAD.MOV R4, RZ, RZ, -R4 ;  /* 0x000000ffff04a224 */ /* 0x000fe200078e0a04 */
[----:B------:R-:W-:Y:S01]  /*5630*/  ISETP.GE.AND P2, PT, R21, RZ, PT ;  /* 0x000000ff1500720c */ /* 0x000fe20003f46270 */
[----:B------:R-:W-:Y:S01]  /*5640*/  @!P1 IMAD.MOV R7, RZ, RZ, -R7 ;  /* 0x000000ffff079224 */ /* 0x000fe200078e0a07 */
[----:B------:R-:W-:Y:S01]  /*5650*/  ISETP.GT.U32.AND P1, PT, R56, R0, PT ;  /* 0x000000003800720c */ /* 0x000fe20003f24070 */
[----:B------:R-:W-:Y:S01]  /*5660*/  @!P6 IMAD.IADD R5, R5, 0x1, -R56 ;  /* 0x000000010505e824 */ /* 0x000fe200078e0a38 */
[----:B------:R-:W-:Y:S02]  /*5670*/  IABS R2, R25 ;  /* 0x0000001900027213 */ /* 0x000fe40000000000 */
[----:B------:R-:W-:Y:S02]  /*5680*/  @!P0 IADD3 R10, PT, PT, R10, -R56, RZ ;  /* 0x800000380a0a8210 */ /* 0x000fe40007ffe0ff */
[----:B------:R-:W-:Y:S01]  /*5690*/  ISETP.GE.AND P6, PT, R23, RZ, PT ;  /* 0x000000ff1700720c */ /* 0x000fe20003fc6270 */
[----:B------:R-:W-:Y:S01]  /*56a0*/  IMAD.MOV.U32 R23, RZ, RZ, R28 ;  /* 0x000000ffff177224 */ /* 0x000fe200078e001c */
[----:B------:R-:W-:-:S02]  /*56b0*/  ISETP.GE.AND P5, PT, R25, RZ, PT ;  /* 0x000000ff1900720c */ /* 0x000fc40003fa6270 */
[----:B------:R-:W-:Y:S01]  /*56c0*/  MOV R28, R30 ;  /* 0x0000001e001c7202 */ /* 0x000fe20000000f00 */
[----:B------:R-:W-:Y:S01]  /*56d0*/  STL [R1+0x40c], R6 ;  /* 0x00040c0601007387 */ /* 0x000fe20000100800 */
[----:B------:R-:W-:Y:S01]  /*56e0*/  ISETP.GE.AND P0, PT, R22, RZ, PT ;  /* 0x000000ff1600720c */ /* 0x000fe20003f06270 */
[----:B------:R-:W-:Y:S01]  /*56f0*/  IMAD.MOV.U32 R30, RZ, RZ, R32 ;  /* 0x000000ffff1e7224 */ /* 0x000fe200078e0020 */
[----:B------:R-:W-:Y:S01]  /*5700*/  IABS R8, R26 ;  /* 0x0000001a00087213 */ /* 0x000fe20000000000 */
[----:B------:R-:W-:Y:S01]  /*5710*/  @!P4 IMAD.IADD R9, R9, 0x1, -R56 ;  /* 0x000000010909c824 */ /* 0x000fe200078e0a38 */
[----:B------:R-:W-:Y:S01]  /*5720*/  STL [R1+0x408], R4 ;  /* 0x0004080401007387 */ /* 0x000fe20000100800 */
[----:B------:R-:W-:Y:S01]  /*5730*/  @!P3 IMAD.MOV R10, RZ, RZ, -R10 ;  /* 0x000000ffff0ab224 */ /* 0x000fe200078e0a0a */
[----:B------:R-:W-:Y:S01]  /*5740*/  ISETP.GE.AND P4, PT, R26, RZ, PT ;  /* 0x000000ff1a00720c */ /* 0x000fe20003f86270 */
[----:B------:R-:W-:Y:S01]  /*5750*/  @!P2 IMAD.MOV R5, RZ, RZ, -R5 ;  /* 0x000000ffff05a224 */ /* 0x000fe200078e0a05 */
[----:B------:R-:W-:Y:S01]  /*5760*/  STL [R1+0x404], R7 ;  /* 0x0004040701007387 */ /* 0x000fe20000100800 */
[----:B------:R-:W-:-:S02]  /*5770*/  @!P1 IMAD.IADD R0, R0, 0x1, -R56 ;  /* 0x0000000100009824 */ /* 0x000fc400078e0a38 */
[----:B--2---:R-:W-:Y:S02]  /*5780*/  IMAD.MOV.U32 R32, RZ, RZ, R37 ;  /* 0x000000ffff207224 */ /* 0x004fe400078e0025 */
        /* <DEDUP_REMOVED lines=17> */
[----:B------:R-:W-:-:S03]  /*58a0*/  MOV R32, R33 ;  /* 0x0000002100207202 */ /* 0x000fc60000000f00 */
[----:B------:R1:W-:Y:S01]  /*58b0*/  STL [R1+0x3fc], R5 ;  /* 0x0003fc0501007387 */ /* 0x0003e20000100800 */
[----:B------:R-:W-:Y:S01]  /*58c0*/  IMAD.MOV.U32 R33, RZ, RZ, R34 ;  /* 0x000000ffff217224 */ /* 0x000fe200078e0022 */
[----:B0-----:R-:W-:Y:S02]  /*58d0*/  IABS R10, R26 ;  /* 0x0000001a000a7213 */ /* 0x001fe40000000000 */
[----:B------:R-:W-:Y:S01]  /*58e0*/  MOV R26, R27 ;  /* 0x0000001b001a7202 */ /* 0x000fe20000000f00 */
[----:B------:R-:W-:Y:S02]  /*58f0*/  IMAD.MOV.U32 R27, RZ, RZ, R28 ;  /* 0x000000ffff1b7224 */ /* 0x000fe400078e001c */
[----:B-1----:R-:W-:Y:S02]  /*5900*/  IMAD.MOV.U32 R5, RZ, RZ, R9 ;  /* 0x000000ffff057224 */ /* 0x002fe400078e0009 */
[----:B------:R-:W-:Y:S02]  /*5910*/  IMAD.MOV.U32 R28, RZ, RZ, R29 ;  /* 0x000000ffff1c7224 */ /* 0x000fe400078e001d */
[----:B------:R-:W-:-:S02]  /*5920*/  IMAD.MOV.U32 R34, RZ, RZ, R39 ;  /* 0x000000ffff227224 */ /* 0x000fc400078e0027 */
[----:B------:R-:W-:Y:S02]  /*5930*/  IMAD.MOV.U32 R29, RZ, RZ, R30 ;  /* 0x000000ffff1d7224 */ /* 0x000fe400078e001e */
[----:B------:R-:W-:Y:S02]  /*5940*/  @!P0 IMAD.MOV R5, RZ, RZ, -R5 ;  /* 0x000000ffff058224 */ /* 0x000fe400078e0a05 */
[----:B------:R-:W-:Y:S02]  /*5950*/  IMAD.MOV.U32 R30, RZ, RZ, R31 ;  /* 0x000000ffff1e7224 */ /* 0x000fe400078e001f */
[----:B------:R-:W-:Y:S02]  /*5960*/  IMAD.MOV.U32 R31, RZ, RZ, R32 ;  /* 0x000000ffff1f7224 */ /* 0x000fe400078e0020 */
[----:B------:R-:W-:Y:S02]  /*5970*/  IMAD.MOV.U32 R39, RZ, RZ, R42 ;  /* 0x000000ffff277224 */ /* 0x000fe400078e002a */
[----:B------:R-:W-:-:S02]  /*5980*/  IMAD.MOV.U32 R32, RZ, RZ, R33 ;  /* 0x000000ffff207224 */ /* 0x000fc400078e0021 */
[----:B------:R-:W-:Y:S02]  /*5990*/  IMAD.MOV.U32 R42, RZ, RZ, R54 ;  /* 0x000000ffff2a7224 */ /* 0x000fe400078e0036 */
[----:B------:R-:W-:Y:S01]  /*59a0*/  IMAD.MOV.U32 R33, RZ, RZ, R34 ;  /* 0x000000ffff217224 */ /* 0x000fe200078e0022 */
[----:B------:R-:W2:Y:S01]  /*59b0*/  LDL.LU R54, [R1+0x2e0] ;  /* 0x0002e00001367983 */ /* 0x000ea20000300800 */
[----:B------:R-:W-:Y:S01]  /*59c0*/  IMAD.MOV.U32 R34, RZ, RZ, R35 ;  /* 0x000000ffff227224 */ /* 0x000fe200078e0023 */
[----:B------:R-:W-:Y:S02]  /*59d0*/  MOV R35, R49 ;  /* 0x0000003100237202 */ /* 0x000fe40000000f00 */
        /* <DEDUP_REMOVED lines=8> */
[----:B------:R-:W-:Y:S02]  /*5a60*/  ISETP.GT.U32.AND P0, PT, R56, R4, PT ;  /* 0x000000043800720c */ /* 0x000fe40003f04070 */
[----:B------:R-:W-:Y:S02]  /*5a70*/  IADD3 R7, PT, PT, -R7, RZ, RZ ;  /* 0x000000ff07077210 */ /* 0x000fe40007ffe1ff */
[----:B------:R-:W-:-:S03]  /*5a80*/  ISETP.GE.AND P3, PT, R26, RZ, PT ;  /* 0x000000ff1a00720c */ /* 0x000fc60003f66270 */
[----:B------:R-:W-:Y:S01]  /*5a90*/  IMAD R8, R56, R7, R8 ;  /* 0x0000000738087224 */ /* 0x000fe200078e0208 */
[----:B------:R-:W-:Y:S01]  /*5aa0*/  IABS R7, R26 ;  /* 0x0000001a00077213 */ /* 0x000fe20000000000 */
[----:B------:R-:W-:-:S04]  /*5ab0*/  IMAD.MOV.U32 R26, RZ, RZ, R28 ;  /* 0x000000ffff1a7224 */ /* 0x000fc800078e001c */
[----:B------:R-:W-:Y:S02]  /*5ac0*/  @!P0 IMAD.IADD R4, R4, 0x1, -R56 ;  /* 0x0000000104048824 */ /* 0x000fe400078e0a38 */
[----:B------:R-:W-:Y:S02]  /*5ad0*/  IMAD.MOV.U32 R28, RZ, RZ, R30 ;  /* 0x000000ffff1c7224 */ /* 0x000fe400078e001e */
[----:B------:R-:W-:Y:S02]  /*5ae0*/  IMAD.MOV.U32 R12, RZ, RZ, R0 ;  /* 0x000000ffff0c7224 */ /* 0x000fe400078e0000 */
[----:B------:R-:W-:Y:S02]  /*5af0*/  IMAD.MOV.U32 R21, RZ, RZ, R27 ;  /* 0x000000ffff157224 */ /* 0x000fe400078e001b */
[----:B------:R-:W-:Y:S02]  /*5b00*/  IMAD.MOV.U32 R30, RZ, RZ, R31 ;  /* 0x000000ffff1e7224 */ /* 0x000fe400078e001f */
[----:B------:R-:W-:-:S02]  /*5b10*/  IMAD.MOV.U32 R13, RZ, RZ, R4 ;  /* 0x000000ffff0d7224 */ /* 0x000fc400078e0004 */
[----:B------:R-:W-:Y:S02]  /*5b20*/  IMAD.MOV.U32 R27, RZ, RZ, R29 ;  /* 0x000000ffff1b7224 */ /* 0x000fe400078e001d */
[----:B------:R-:W-:Y:S02]  /*5b30*/  IMAD.MOV.U32 R31, RZ, RZ, R32 ;  /* 0x000000ffff1f7224 */ /* 0x000fe400078e0020 */
[----:B------:R-:W-:Y:S01]  /*5b40*/  IMAD.MOV.U32 R29, RZ, RZ, R33 ;  /* 0x000000ffff1d7224 */ /* 0x000fe200078e0021 */
[----:B------:R-:W-:Y:S01]  /*5b50*/  IABS R6, R24 ;  /* 0x0000001800067213 */ /* 0x000fe20000000000 */
[----:B------:R-:W-:Y:S01]  /*5b60*/  @!P6 IMAD.MOV R12, RZ, RZ, -R12 ;  /* 0x000000ffff0ce224 */ /* 0x000fe200078e0a0c */
[----:B------:R-:W-:Y:S01]  /*5b70*/  ISETP.GE.AND P2, PT, R24, RZ, PT ;  /* 0x000000ff1800720c */ /* 0x000fe20003f46270 */
[----:B------:R-:W-:Y:S02]  /*5b80*/  IMAD.MOV.U32 R33, RZ, RZ, R35 ;  /* 0x000000ffff217224 */ /* 0x000fe400078e0023 */
[----:B------:R-:W-:Y:S01]  /*5b90*/  @!P5 IMAD.MOV R13, RZ, RZ, -R13 ;  /* 0x000000ffff0dd224 */ /* 0x000fe200078e0a0d */
[----:B------:R-:W3:Y:S01]  /*5ba0*/  LDL.LU R35, [R1+0x2fc] ;  /* 0x0002fc0001237983 */ /* 0x000ee20000300800 */
[----:B------:R-:W-:-:S02]  /*5bb0*/  IMAD.MOV.U32 R24, RZ, RZ, R27 ;  /* 0x000000ffff187224 */ /* 0x000fc400078e001b */
[----:B------:R-:W-:Y:S02]  /*5bc0*/  IMAD.MOV.U32 R27, RZ, RZ, R29 ;  /* 0x000000ffff1b7224 */ /* 0x000fe400078e001d */
[----:B------:R-:W-:-:S04]  /*5bd0*/  IMAD.HI.U32 R2, R44, R6, RZ ;  /* 0x000000062c027227 */ /* 0x000fc800078e00ff */
[----:B------:R-:W-:Y:S01]  /*5be0*/  IMAD.MOV R2, RZ, RZ, -R2 ;  /* 0x000000ffff027224 */ /* 0x000fe200078e0a02 */
[----:B--2---:R-:W-:Y:S02]  /*5bf0*/  MOV R32, R49 ;  /* 0x0000003100207202 */ /* 0x004fe40000000f00 */
[----:B------:R-:W2:Y:S03]  /*5c00*/  LDL.LU R49, [R1+0x360] ;  /* 0x0003600001317983 */ /* 0x000ea60000300800 */
[----:B------:R-:W-:Y:S01]  /*5c10*/  IMAD.MOV.U32 R29, RZ, RZ, R32 ;  /* 0x000000ffff1d7224 */ /* 0x000fe200078e0020 */
[----:B------:R-:W2:Y:S01]  /*5c20*/  LDL.LU R20, [R1+0x290] ;  /* 0x0002900001147983 */ /* 0x000ea20000300800 */
[----:B------:R-:W-:Y:S01]  /*5c30*/  MOV R32, R34 ;  /* 0x0000002200207202 */ /* 0x000fe20000000f00 */
[----:B------:R-:W-:Y:S02]  /*5c40*/  IMAD.MOV.U32 R34, RZ, RZ, R57 ;  /* 0x000000ffff227224 */ /* 0x000fe400078e0039 */
[----:B------:R1:W-:Y:S04]  /*5c50*/  STL [R1+0x3f4], R12 ;  /* 0x0003f40c01007387 */ /* 0x0003e80000100800 */
[----:B------:R0:W-:Y:S04]  /*5c60*/  STL [R1+0x35c], R13 ;  /* 0x00035c0d01007387 */ /* 0x0001e80000100800 */
[----:B------:R-:W2:Y:S01]  /*5c70*/  LDL.LU R57, [R1+0x2f8] ;  /* 0x0002f80001397983 */ /* 0x000ea20000300800 */
[----:B------:R-:W-:-:S02]  /*5c80*/  IMAD R6, R56, R2, R6 ;  /* 0x0000000238067224 */ /* 0x000fc400078e0206 */
[----:B------:R-:W-:-:S03]  /*5c90*/  IMAD.HI.U32 R0, R44, R10, RZ ;  /* 0x0000000a2c007227 */ /* 0x000fc600078e00ff */
[----:B------:R-:W-:Y:S01]  /*5ca0*/  ISETP.GT.U32.AND P6, PT, R56, R6, PT ;  /* 0x000000063800720c */ /* 0x000fe20003fc4070 */
[----:B------:R-:W-:-:S04]  /*5cb0*/  IMAD.MOV R0, RZ, RZ, -R0 ;  /* 0x000000ffff007224 */ /* 0x000fc800078e0a00 */
[----:B------:R-:W-:-:S08]  /*5cc0*/  IMAD R0, R56, R0, R10 ;  /* 0x0000000038007224 */ /* 0x000fd000078e020a */
[----:B------:R-:W-:Y:S01]  /*5cd0*/  @!P6 IMAD.IADD R6, R6, 0x1, -R56 ;  /* 0x000000010606e824 */ /* 0x000fe200078e0a38 */
[C---:B------:R-:W-:Y:S02]  /*5ce0*/  ISETP.GT.U32.AND P6, PT, R56.reuse, R0, PT ;  /* 0x000000003800720c */ /* 0x040fe40003fc4070 */
[----:B------:R-:W-:Y:S02]  /*5cf0*/  ISETP.GT.U32.AND P0, PT, R56, R8, PT ;  /* 0x000000083800720c */ /* 0x000fe40003f04070 */
[----:B------:R-:W-:Y:S01]  /*5d00*/  IABS R9, R23 ;  /* 0x0000001700097213 */ /* 0x000fe20000000000 */
[----:B------:R-:W-:-:S04]  /*5d10*/  IMAD.HI.U32 R11, R44, R7, RZ ;  /* 0x000000072c0b7227 */ /* 0x000fc800078e00ff */
[----:B------:R-:W-:-:S04]  /*5d20*/  IMAD.HI.U32 R10, R44, R9, RZ ;  /* 0x000000092c0a7227 */ /* 0x000fc800078e00ff */
[----:B------:R-:W-:Y:S01]  /*5d30*/  @!P6 IMAD.IADD R0, R0, 0x1, -R56 ;  /* 0x000000010000e824 */ /* 0x000fe200078e0a38 */
[----:B------:R-:W-:-:S04]  /*5d40*/  IADD3 R10, PT, PT, -R10, RZ, RZ ;  /* 0x000000ff0a0a7210 */ /* 0x000fc80007ffe1ff */
[----:B------:R-:W-:Y:S01]  /*5d50*/  ISETP.GT.U32.AND P6, PT, R56, R0, PT ;  /* 0x000000003800720c */ /* 0x000fe20003fc4070 */
[----:B------:R-:W-:Y:S01]  /*5d60*/  IMAD.MOV R11, RZ, RZ, -R11 ;  /* 0x000000ffff0b7224 */ /* 0x000fe200078e0a0b */
[----:B----4-:R-:W-:Y:S01]  /*5d70*/  IABS R2, R19 ;  /* 0x0000001300027213 */ /* 0x010fe20000000000 */
[----:B------:R-:W-:Y:S01]  /*5d80*/  @!P0 IMAD.IADD R8, R8, 0x1, -R56 ;  /* 0x0000000108088824 */ /* 0x000fe200078e0a38 */
[C---:B------:R-:W-:Y:S01]  /*5d90*/  ISETP.GT.U32.AND P0, PT, R56.reuse, R6, PT ;  /* 0x000000063800720c */ /* 0x040fe20003f04070 */
[C---:B------:R-:W-:Y:S02]  /*5da0*/  IMAD R7, R56.reuse, R11, R7 ;  /* 0x0000000b38077224 */ /* 0x040fe400078e0207 */
[----:B------:R-:W-:Y:S02]  /*5db0*/  IMAD R9, R56, R10, R9 ;  /* 0x0000000a38097224 */ /* 0x000fe400078e0209 */
[----:B------:R-:W-:Y:S01]  /*5dc0*/  IMAD.HI.U32 R11, R44, R2, RZ ;  /* 0x000000022c0b7227 */ /* 0x000fe200078e00ff */
[----:B------:R-:W-:-:S03]  /*5dd0*/  ISETP.GT.U32.AND P5, PT, R56, R8, PT ;  /* 0x000000083800720c */ /* 0x000fc60003fa4070 */
[--C-:B------:R-:W-:Y:S01]  /*5de0*/  @!P6 IMAD.IADD R0, R0, 0x1, -R56.reuse ;  /* 0x000000010000e824 */ /* 0x100fe200078e0a38 */
[----:B------:R-:W-:Y:S01]  /*5df0*/  ISETP.GT.U32.AND P6, PT, R56, R9, PT ;  /* 0x000000093800720c */ /* 0x000fe20003fc4070 */
        /* <DEDUP_REMOVED lines=18> */
[----:B0-----:R-:W-:Y:S01]  /*5f20*/  IABS R5, R25 ;  /* 0x0000001900057213 */ /* 0x001fe20000000000 */
[----:B------:R-:W-:Y:S01]  /*5f30*/  @!P0 IMAD.IADD R7, R7, 0x1, -R56 ;  /* 0x0000000107078824 */ /* 0x000fe200078e0a38 */
[----:B------:R-:W-:Y:S01]  /*5f40*/  ISETP.GE.AND P0, PT, R25, RZ, PT ;  /* 0x000000ff1900720c */ /* 0x000fe20003f06270 */
[----:B------:R-:W-:Y:S01]  /*5f50*/  @!P2 IMAD.MOV R14, RZ, RZ, -R14 ;  /* 0x000000ffff0ea224 */ /* 0x000fe200078e0a0e */
[----:B------:R-:W-:Y:S01]  /*5f60*/  MOV R25, R27 ;  /* 0x0000001b00197202 */ /* 0x000fe20000000f00 */
[----:B------:R-:W-:Y:S01]  /*5f70*/  IMAD.MOV.U32 R27, RZ, RZ, R28 ;  /* 0x000000ffff1b7224 */ /* 0x000fe200078e001c */
[----:B------:R-:W-:Y:S01]  /*5f80*/  @!P4 IADD3 R9, PT, PT, R9, -R56, RZ ;  /* 0x800000380909c210 */ /* 0x000fe20007ffe0ff */
[----:B------:R-:W-:Y:S01]  /*5f90*/  IMAD.MOV.U32 R28, RZ, RZ, R29 ;  /* 0x000000ffff1c7224 */ /* 0x000fe200078e001d */
[----:B------:R-:W-:Y:S01]  /*5fa0*/  ISETP.GE.AND P4, PT, R23, RZ, PT ;  /* 0x000000ff1700720c */ /* 0x000fe20003f86270 */
[----:B------:R-:W-:Y:S01]  /*5fb0*/  IMAD.MOV.U32 R29, RZ, RZ, R34 ;  /* 0x000000ffff1d7224 */ /* 0x000fe200078e0022 */
[----:B------:R-:W4:Y:S01]  /*5fc0*/  LDL.LU R36, [R1+0x2d8] ;  /* 0x0002d80001247983 */ /* 0x000f220000300800 */
[----:B------:R-:W-:-:S02]  /*5fd0*/  IMAD.MOV.U32 R23, RZ, RZ, R27 ;  /* 0x000000ffff177224 */ /* 0x000fc400078e001b */
[----:B------:R-:W-:Y:S01]  /*5fe0*/  IMAD.MOV.U32 R27, RZ, RZ, R28 ;  /* 0x000000ffff1b7224 */ /* 0x000fe200078e001c */
[----:B------:R-:W-:Y:S01]  /*5ff0*/  STL [R1+0x358], R14 ;  /* 0x0003580e01007387 */ /* 0x000fe20000100800 */
[----:B---3--:R-:W-:Y:S02]  /*6000*/  IMAD.MOV.U32 R34, RZ, RZ, R35 ;  /* 0x000000ffff227224 */ /* 0x008fe400078e0023 */
[----:B------:R-:W-:Y:S01]  /*6010*/  IMAD.MOV.U32 R28, RZ, RZ, R29 ;  /* 0x000000ffff1c7224 */ /* 0x000fe200078e001d */
[----:B------:R0:W-:Y:S01]  /*6020*/  STL [R1+0x354], R8 ;  /* 0x0003540801007387 */ /* 0x0001e20000100800 */
[----:B------:R-:W-:Y:S02]  /*6030*/  IMAD.MOV.U32 R29, RZ, RZ, R30 ;  /* 0x000000ffff1d7224 */ /* 0x000fe400078e001e */
[----:B------:R-:W-:Y:S01]  /*6040*/  @!P1 IMAD.IADD R6, R6, 0x1, -R56 ;  /* 0x0000000106069824 */ /* 0x000fe200078e0a38 */
[----:B------:R3:W-:Y:S01]  /*6050*/  STL [R1+0x350], R11 ;  /* 0x0003500b01007387 */ /* 0x0007e20000100800 */
[----:B------:R-:W-:Y:S01]  /*6060*/  IMAD.MOV.U32 R30, RZ, RZ, R38 ;  /* 0x000000ffff1e7224 */ /* 0x000fe200078e0026 */
[----:B------:R-:W-:Y:S01]  /*6070*/  ISETP.GE.AND P1, PT, R26, RZ, PT ;  /* 0x000000ff1a00720c */ /* 0x000fe20003f26270 */
[----:B------:R-:W-:-:S02]  /*6080*/  IMAD.MOV.U32 R26, RZ, RZ, R27 ;  /* 0x000000ffff1a7224 */ /* 0x000fc400078e001b */
[----:B--2---:R-:W-:Y:S02]  /*6090*/  IMAD.MOV.U32 R35, RZ, RZ, R57 ;  /* 0x000000ffff237224 */ /* 0x004fe400078e0039 */
        /* <DEDUP_REMOVED lines=8> */
[----:B------:R-:W-:Y:S02]  /*6120*/  IABS R10, R20 ;  /* 0x00000014000a7213 */ /* 0x000fe40000000000 */
[----:B------:R-:W-:-:S05]  /*6130*/  IABS R4, R21 ;  /* 0x0000001500047213 */ /* 0x000fca0000000000 */
[----:B------:R-:W-:-:S04]  /*6140*/  @!P5 IMAD.IADD R2, R2, 0x1, -R56 ;  /* 0x000000010202d824 */ /* 0x000fc800078e0a38 */
[----:B------:R-:W-:Y:S01]  /*6150*/  @!P2 IMAD.IADD R5, R5, 0x1, -R56 ;  /* 0x000000010505a824 */ /* 0x000fe200078e0a38 */
[----:B------:R-:W-:-:S04]  /*6160*/  ISETP.GT.U32.AND P2, PT, R56, R7, PT ;  /* 0x000000073800720c */ /* 0x000fc80003f44070 */
[C---:B------:R-:W-:Y:S02]  /*6170*/  ISETP.GT.U32.AND P5, PT, R56.reuse, R5, PT ;  /* 0x000000053800720c */ /* 0x040fe40003fa4070 */
[----:B------:R-:W-:Y:S01]  /*6180*/  ISETP.GT.U32.AND P6, PT, R56, R2, PT ;  /* 0x000000023800720c */ /* 0x000fe20003fc4070 */
[----:B------:R-:W-:Y:S01]  /*6190*/  IMAD.HI.U32 R13, R44, R10, RZ ;  /* 0x0000000a2c0d7227 */ /* 0x000fe200078e00ff */
[----:B0-----:R-:W-:-:S03]  /*61a0*/  IABS R8, R22 ;  /* 0x0000001600087213 */ /* 0x001fc60000000000 */
[C---:B------:R-:W-:Y:S01]  /*61b0*/  IMAD.HI.U32 R12, R44.reuse, R4, RZ ;  /* 0x000000042c0c7227 */ /* 0x040fe200078e00ff */
[----:B------:R-:W-:Y:S02]  /*61c0*/  IADD3 R13, PT, PT, -R13, RZ, RZ ;  /* 0x000000ff0d0d7210 */ /* 0x000fe40007ffe1ff */
[----:B------:R-:W-:Y:S01]  /*61d0*/  IABS R0, R24 ;  /* 0x0000001800007213 */ /* 0x000fe20000000000 */
[----:B------:R-:W-:Y:S02]  /*61e0*/  IMAD.MOV R12, RZ, RZ, -R12 ;  /* 0x000000ffff0c7224 */ /* 0x000fe400078e0a0c */
[--C-:B------:R-:W-:Y:S02]  /*61f0*/  @!P2 IMAD.IADD R7, R7, 0x1, -R56.reuse ;  /* 0x000000010707a824 */ /* 0x100fe400078e0a38 */
[----:B------:R-:W-:Y:S01]  /*6200*/  @!P5 IMAD.IADD R5, R5, 0x1, -R56 ;  /* 0x000000010505d824 */ /* 0x000fe200078e0a38 */
[----:B------:R-:W-:Y:S01]  /*6210*/  ISETP.GE.AND P5, PT, R19, RZ, PT ;  /* 0x000000ff1300720c */ /* 0x000fe20003fa6270 */
[----:B---3--:R-:W-:-:S04]  /*6220*/  IMAD.HI.U32 R11, R44, R8, RZ ;  /* 0x000000082c0b7227 */ /* 0x008fc800078e00ff */
[C---:B------:R-:W-:Y:S02]  /*6230*/  IMAD R4, R56.reuse, R12, R4 ;  /* 0x0000000c38047224 */ /* 0x040fe400078e0204 */
[----:B------:R-:W-:Y:S01]  /*6240*/  @!P3 IMAD.MOV R7, RZ, RZ, -R7 ;  /* 0x000000ffff07b224 */ /* 0x000fe200078e0a07 */
[C---:B------:R-:W-:Y:S01]  /*6250*/  ISETP.GT.U32.AND P3, PT, R56.reuse, R6, PT ;  /* 0x000000063800720c */ /* 0x040fe20003f64070 */
[----:B------:R-:W-:Y:S02]  /*6260*/  IMAD R10, R56, R13, R10 ;  /* 0x0000000d380a7224 */ /* 0x000fe400078e020a */
[----:B------:R-:W-:Y:S02]  /*6270*/  @!P6 IMAD.IADD R2, R2, 0x1, -R56 ;  /* 0x000000010202e824 */ /* 0x000fe400078e0a38 */
[----:B------:R-:W-:Y:S02]  /*6280*/  IMAD.MOV R11, RZ, RZ, -R11 ;  /* 0x000000ffff0b7224 */ /* 0x000fe400078e0a0b */
[----:B------:R-:W-:Y:S01]  /*6290*/  IMAD.HI.U32 R12, R44, R0, RZ ;  /* 0x000000002c0c7227 */ /* 0x000fe200078e00ff */
[C---:B------:R-:W-:Y:S01]  /*62a0*/  ISETP.GT.U32.AND P6, PT, R56.reuse, R4, PT ;  /* 0x000000043800720c */ /* 0x040fe20003fc4070 */
[----:B------:R0:W-:Y:S01]  /*62b0*/  STL [R1+0x34c], R7 ;  /* 0x00034c0701007387 */ /* 0x0001e20000100800 */
[C---:B------:R-:W-:Y:S01]  /*62c0*/  ISETP.GT.U32.AND P2, PT, R56.reuse, R10, PT ;  /* 0x0000000a3800720c */ /* 0x040fe20003f44070 */
[----:B------:R-:W-:-:S02]  /*62d0*/  IMAD R8, R56, R11, R8 ;  /* 0x0000000b38087224 */ /* 0x000fc400078e0208 */
[----:B------:R-:W-:Y:S02]  /*62e0*/  IMAD.MOV R12, RZ, RZ, -R12 ;  /* 0x000000ffff0c7224 */ /* 0x000fe400078e0a0c */
[----:B0-----:R-:W-:Y:S02]  /*62f0*/  IMAD.MOV.U32 R7, RZ, RZ, R2 ;  /* 0x000000ffff077224 */ /* 0x001fe400078e0002 */
[C---:B------:R-:W-:Y:S02]  /*6300*/  IMAD R0, R56.reuse, R12, R0 ;  /* 0x0000000c38007224 */ /* 0x040fe400078e0200 */
[----:B------:R-:W-:Y:S01]  /*6310*/  @!P5 IMAD.MOV R7, RZ, RZ, -R7 ;  /* 0x000000ffff07d224 */ /* 0x000fe200078e0a07 */
[----:B------:R-:W-:Y:S02]  /*6320*/  ISETP.GT.U32.AND P5, PT, R56, R8, PT ;  /* 0x000000083800720c */ /* 0x000fe40003fa4070 */
[----:B------:R-:W-:Y:S02]  /*6330*/  @!P3 IADD3 R6, PT, PT, R6, -R56, RZ ;  /* 0x800000380606b210 */ /* 0x000fe40007ffe0ff */
[----:B------:R-:W-:Y:S01]  /*6340*/  ISETP.GT.U32.AND P3, PT, R56, R0, PT ;  /* 0x000000003800720c */ /* 0x000fe20003f64070 */
[----:B------:R-:W-:Y:S01]  /*6350*/  @!P6 IMAD.IADD R4, R4, 0x1, -R56 ;  /* 0x000000010404e824 */ /* 0x000fe200078e0a38 */
[----:B------:R-:W-:Y:S01]  /*6360*/  @!P2 IADD3 R10, PT, PT, R10, -R56, RZ ;  /* 0x800000380a0aa210 */ /* 0x000fe20007ffe0ff */
[----:B------:R-:W-:-:S03]  /*6370*/  @!P0 IMAD.MOV R5, RZ, RZ, -R5 ;  /* 0x000000ffff058224 */ /* 0x000fc600078e0a05 */
[C---:B------:R-:W-:Y:S02]  /*6380*/  ISETP.GT.U32.AND P6, PT, R56.reuse, R4, PT ;  /* 0x000000043800720c */ /* 0x040fe40003fc4070 */
[----:B------:R0:W-:Y:S01]  /*6390*/  STL [R1+0x348], R5 ;  /* 0x0003480501007387 */ /* 0x0001e20000100800 */
[----:B------:R-:W-:Y:S01]  /*63a0*/  ISETP.GT.U32.AND P0, PT, R56, R10, PT ;  /* 0x0000000a3800720c */ /* 0x000fe20003f04070 */
[--C-:B------:R-:W-:Y:S01]  /*63b0*/  @!P5 IMAD.IADD R8, R8, 0x1, -R56.reuse ;  /* 0x000000010808d824 */ /* 0x100fe200078e0a38 */
[----:B------:R-:W-:Y:S02]  /*63c0*/  ISETP.GE.AND P2, PT, R20, RZ, PT ;  /* 0x000000ff1400720c */ /* 0x000fe40003f46270 */
[----:B------:R-:W-:Y:S02]  /*63d0*/  @!P3 IMAD.IADD R0, R0, 0x1, -R56 ;  /* 0x000000010000b824 */ /* 0x000fe400078e0a38 */
[----:B0-----:R-:W-:Y:S01]  /*63e0*/  IMAD.MOV.U32 R5, RZ, RZ, R9 ;  /* 0x000000ffff057224 */ /* 0x001fe200078e0009 */
[----:B------:R-:W-:-:S03]  /*63f0*/  ISETP.GT.U32.AND P3, PT, R56, R8, PT ;  /* 0x000000083800720c */ /* 0x000fc60003f64070 */
[----:B------:R-:W-:Y:S01]  /*6400*/  @!P4 IMAD.MOV R5, RZ, RZ, -R5 ;  /* 0x000000ffff05c224 */ /* 0x000fe200078e0a05 */
[----:B------:R-:W-:Y:S01]  /*6410*/  ISETP.GE.AND P4, PT, R21, RZ, PT ;  /* 0x000000ff1500720c */ /* 0x000fe20003f86270 */
[----:B------:R-:W-:Y:S01]  /*6420*/  @!P1 IMAD.MOV R6, RZ, RZ, -R6 ;  /* 0x000000ffff069224 */ /* 0x000fe200078e0a06 */
[----:B------:R-:W-:Y:S01]  /*6430*/  ISETP.GT.U32.AND P1, PT, R56, R0, PT ;  /* 0x000000003800720c */ /* 0x000fe20003f24070 */
[--C-:B------:R-:W-:Y:S01]  /*6440*/  @!P6 IMAD.IADD R4, R4, 0x1, -R56.reuse ;  /* 0x000000010404e824 */ /* 0x100fe200078e0a38 */
[----:B------:R-:W-:Y:S01]  /*6450*/  ISETP.GE.AND P6, PT, R24, RZ, PT ;  /* 0x000000ff1800720c */ /* 0x000fe20003fc6270 */
[----:B------:R-:W-:Y:S01]  /*6460*/  @!P0 IMAD.IADD R10, R10, 0x1, -R56 ;  /* 0x000000010a0a8824 */ /* 0x000fe200078e0a38 */
[----:B------:R-:W-:Y:S02]  /*6470*/  IABS R2, R25 ;  /* 0x0000001900027213 */ /* 0x000fe40000000000 */
[----:B------:R-:W-:Y:S01]  /*6480*/  ISETP.GE.AND P5, PT, R25, RZ, PT ;  /* 0x000000ff1900720c */ /* 0x000fe20003fa6270 */
[----:B------:R-:W-:Y:S01]  /*6490*/  IMAD.MOV.U32 R25, RZ, RZ, R28 ;  /* 0x000000ffff197224 */ /* 0x000fe200078e001c */
[----:B------:R-:W-:Y:S01]  /*64a0*/  ISETP.GE.AND P0, PT, R22, RZ, PT ;  /* 0x000000ff1600720c */ /* 0x000fe20003f06270 */
[----:B------:R-:W-:Y:S01]  /*64b0*/  IMAD.MOV.U32 R28, RZ, RZ, R30 ;  /* 0x000000ffff1c7224 */ /* 0x000fe200078e001e */
[----:B------:R-:W-:Y:S01]  /*64c0*/  STL [R1+0x344], R7 ;  /* 0x0003440701007387 */ /* 0x000fe20000100800 */
[----:B------:R-:W-:Y:S01]  /*64d0*/  IMAD.MOV.U32 R30, RZ, RZ, R32 ;  /* 0x000000ffff1e7224 */ /* 0x000fe200078e0020 */
[----:B------:R-:W-:Y:S01]  /*64e0*/  @!P2 IADD3 R10, PT, PT, -R10, RZ, RZ ;  /* 0x000000ff0a0aa210 */ /* 0x000fe20007ffe1ff */
[----:B------:R-:W-:Y:S01]  /*64f0*/  @!P3 IMAD.IADD R8, R8, 0x1, -R56 ;  /* 0x000000010808b824 */ /* 0x000fe200078e0a38 */
[----:B------:R-:W-:Y:S01]  /*6500*/  STL [R1+0x340], R5 ;  /* 0x0003400501007387 */ /* 0x000fe20000100800 */
[----:B------:R-:W-:Y:S01]  /*6510*/  IABS R9, R26 ;  /* 0x0000001a00097213 */ /* 0x000fe20000000000 */
[----:B------:R-:W-:Y:S01]  /*6520*/  @!P4 IMAD.MOV R4, RZ, RZ, -R4 ;  /* 0x000000ffff04c224 */ /* 0x000fe200078e0a04 */
[----:B------:R-:W-:Y:S01]  /*6530*/  ISETP.GE.AND P3, PT, R26, RZ, PT ;  /* 0x000000ff1a00720c */ /* 0x000fe20003f66270 */
[----:B------:R-:W-:Y:S01]  /*6540*/  STL [R1+0x290], R6 ;  /* 0x0002900601007387 */ /* 0x000fe20000100800 */
[----:B------:R-:W-:-:S02]  /*6550*/  @!P1 IMAD.IADD R0, R0, 0x1, -R56 ;  /* 0x0000000100009824 */ /* 0x000fc400078e0a38 */
[----:B--2---:R-:W-:Y:S02]  /*6560*/  IMAD.MOV.U32 R32, RZ, RZ, R38 ;  /* 0x000000ffff207224 */ /* 0x004fe400078e0026 */
[----:B----4-:R-:W-:Y:S01]  /*6570*/  IMAD.MOV.U32 R24, RZ, RZ, R27 ;  /* 0x000000ffff187224 */ /* 0x010fe200078e001b */
[----:B------:R-:W-:Y:S01]  /*6580*/  MOV R27, R29 ;  /* 0x0000001d001b7202 */ /* 0x000fe20000000f00 */
[----:B------:R-:W-:Y:S02]  /*6590*/  IMAD.MOV.U32 R29, RZ, RZ, R31 ;  /* 0x000000ffff1d7224 */ /* 0x000fe400078e001f */
[----:B------:R-:W-:Y:S02]  /*65a0*/  IMAD.MOV.U32 R31, RZ, RZ, R33 ;  /* 0x000000ffff1f7224 */ /* 0x000fe400078e0021 */
[----:B------:R-:W-:Y:S02]  /*65b0*/  IMAD.MOV.U32 R38, RZ, RZ, R53 ;  /* 0x000000ffff267224 */ /* 0x000fe400078e0035 */
[----:B------:R-:W-:Y:S01]  /*65c0*/  IMAD.MOV.U32 R33, RZ, RZ, R54 ;  /* 0x000000ffff217224 */ /* 0x000fe200078e0036 */
[----:B------:R-:W2:Y:S01]  /*65d0*/  LDL.LU R53, [R1+0x388] ;  /* 0x0003880001357983 */ /* 0x000ea20000300800 */
[----:B------:R-:W-:-:S02]  /*65e0*/  IMAD.MOV.U32 R54, RZ, RZ, R59 ;  /* 0x000000ffff367224 */ /* 0x000fc400078e003b */
[----:B------:R-:W-:Y:S01]  /*65f0*/  IMAD.MOV.U32 R26, RZ, RZ, R27 ;  /* 0x000000ffff1a7224 */ /* 0x000fe200078e001b */
[----:B------:R-:W3:Y:S01]  /*6600*/  LDL.LU R59, [R1+0x320] ;  /* 0x00032000013b7983 */ /* 0x000ee20000300800 */
[----:B------:R-:W-:Y:S02]  /*6610*/  IMAD.MOV.U32 R27, RZ, RZ, R28 ;  /* 0x000000ffff1b7224 */ /* 0x000fe400078e001c */
[----:B------:R-:W-:Y:S01]  /*6620*/  IMAD.MOV.U32 R28, RZ, RZ, R29 ;  /* 0x000000ffff1c7224 */ /* 0x000fe200078e001d */
[----:B------:R-:W4:Y:S01]  /*6630*/  LDL.LU R19, [R1+0x2b8] ;  /* 0x0002b80001137983 */ /* 0x000f220000300800 */
[----:B------:R-:W-:Y:S01]  /*6640*/  IMAD.MOV.U32 R29, RZ, RZ, R30 ;  /* 0x000000ffff1d7224 */ /* 0x000fe200078e001e */
[----:B------:R-:W-:Y:S02]  /*6650*/  MOV R30, R31 ;  /* 0x0000001f001e7202 */ /* 0x000fe40000000f00 */
[----:B------:R0:W-:Y:S01]  /*6660*/  STL [R1+0x288], R10 ;  /* 0x0002880a01007387 */ /* 0x0001e20000100800 */
[----:B------:R-:W-:Y:S01]  /*6670*/  ISETP.GE.AND P1, PT, R26, RZ, PT ;  /* 0x000000ff1a00720c */ /* 0x000fe20003f26270 */
[----:B------:R-:W-:-:S02]  /*6680*/  IMAD.MOV.U32 R31, RZ, RZ, R32 ;  /* 0x000000ffff1f7224 */ /* 0x000fc400078e0020 */
[----:B------:R1:W-:Y:S01]  /*6690*/  STL [R1+0x280], R4 ;  /* 0x0002800401007387 */ /* 0x0003e20000100800 */
[----:B------:R-:W-:Y:S02]  /*66a0*/  IMAD.MOV.U32 R32, RZ, RZ, R33 ;  /* 0x000000ffff207224 */ /* 0x000fe400078e0021 */
[----:B------:R-:W-:Y:S01]  /*66b0*/  IMAD.MOV.U32 R33, RZ, RZ, R34 ;  /* 0x000000ffff217224 */ /* 0x000fe200078e0022 */
[----:B0-----:R-:W-:Y:S02]  /*66c0*/  IABS R10, R26 ;  /* 0x0000001a000a7213 */ /* 0x001fe40000000000 */
[----:B------:R-:W-:Y:S01]  /*66d0*/  MOV R26, R27 ;  /* 0x0000001b001a7202 */ /* 0x000fe20000000f00 */
[----:B-1----:R-:W-:Y:S02]  /*66e0*/  IMAD.MOV.U32 R4, RZ, RZ, R8 ;  /* 0x000000ffff047224 */ /* 0x002fe400078e0008 */
[----:B------:R-:W-:Y:S02]  /*66f0*/  IMAD.MOV.U32 R27, RZ, RZ, R28 ;  /* 0x000000ffff1b7224 */ /* 0x000fe400078e001c */
[----:B------:R-:W-:-:S02]  /*6700*/  IMAD.MOV.U32 R28, RZ, RZ, R29 ;  /* 0x000000ffff1c7224 */ /* 0x000fc400078e001d */
[----:B------:R-:W-:Y:S02]  /*6710*/  IMAD.MOV.U32 R34, RZ, RZ, R39 ;  /* 0x000000ffff227224 */ /* 0x000fe400078e0027 */
[----:B------:R-:W-:Y:S01]  /*6720*/  @!P0 IMAD.MOV R4, RZ, RZ, -R4 ;  /* 0x000000ffff048224 */ /* 0x000fe200078e0a04 */
[----:B------:R-:W2:Y:S01]  /*6730*/  LDL.LU R39, [R1+0x31c] ;  /* 0x00031c0001277983 */ /* 0x000ea20000300800 */
[----:B------:R-:W-:Y:S02]  /*6740*/  IMAD.MOV.U32 R29, RZ, RZ, R30 ;  /* 0x000000ffff1d7224 */ /* 0x000fe400078e001e */
[----:B------:R-:W-:Y:S02]  /*6750*/  IMAD.MOV.U32 R30, RZ, RZ, R31 ;  /* 0x000000ffff1e7224 */ /* 0x000fe400078e001f */
[----:B------:R-:W-:Y:S02]  /*6760*/  IMAD.MOV.U32 R31, RZ, RZ, R32 ;  /* 0x000000ffff1f7224 */ /* 0x000fe400078e0020 */
[----:B------:R-:W-:Y:S01]  /*6770*/  IMAD.MOV.U32 R32, RZ, RZ, R33 ;  /* 0x000000ffff207224 */ /* 0x000fe200078e0021 */
[----:B------:R0:W-:Y:S01]  /*6780*/  STL [R1+0x27c], R4 ;  /* 0x00027c0401007387 */ /* 0x0001e20000100800 */
[----:B------:R-:W-:-:S02]  /*6790*/  IMAD.MOV.U32 R33, RZ, RZ, R34 ;  /* 0x000000ffff217224 */ /* 0x000fc400078e0022 */
[----:B------:R-:W-:Y:S02]  /*67a0*/  IMAD.MOV.U32 R34, RZ, RZ, R43 ;  /* 0x000000ffff227224 */ /* 0x000fe400078e002b */
[----:B------:R-:W2:Y:S01]  /*67b0*/  LDL.LU R43, [R1+0x2dc] ;  /* 0x0002dc00012b7983 */ /* 0x000ea20000300800 */
[----:B------:R-:W-:-:S04]  /*67c0*/  IMAD.HI.U32 R5, R44, R2, RZ ;  /* 0x000000022c057227 */ /* 0x000fc800078e00ff */
[----:B------:R-:W-:-:S04]  /*67d0*/  IMAD.MOV R5, RZ, RZ, -R5 ;  /* 0x000000ffff057224 */ /* 0x000fc800078e0a05 */
[----:B------:R-:W-:-:S05]  /*67e0*/  IMAD R5, R56, R5, R2 ;  /* 0x0000000538057224 */ /* 0x000fca00078e0202 */
[----:B------:R-:W-:Y:S01]  /*67f0*/  ISETP.GT.U32.AND P2, PT, R56, R5, PT ;  /* 0x000000053800720c */ /* 0x000fe20003f44070 */
[----:B------:R-:W-:-:S04]  /*6800*/  IMAD.HI.U32 R6, R44, R9, RZ ;  /* 0x000000092c067227 */ /* 0x000fc800078e00ff */
[----:B------:R-:W-:Y:S01]  /*6810*/  IMAD.MOV R6, RZ, RZ, -R6 ;  /* 0x000000ffff067224 */ /* 0x000fe200078e0a06 */
[----:B------:R-:W-:-:S03]  /*6820*/  MOV R21, R27 ;  /* 0x0000001b00157202 */ /* 0x000fc60000000f00 */
[----:B------:R-:W-:Y:S01]  /*6830*/  IMAD R9, R56, R6, R9 ;  /* 0x0000000638097224 */ /* 0x000fe200078e0209 */
[----:B------:R-:W-:-:S03]  /*6840*/  IABS R6, R26 ;  /* 0x0000001a00067213 */ /* 0x000fc60000000000 */
[----:B------:R-:W-:Y:S01]  /*6850*/  @!P2 IMAD.IADD R5, R5, 0x1, -R56 ;  /* 0x000000010505a824 */ /* 0x000fe200078e0a38 */
[----:B------:R-:W-:Y:S01]  /*6860*/  ISETP.GE.AND P2, PT, R26, RZ, PT ;  /* 0x000000ff1a00720c */ /* 0x000fe20003f46270 */
[----:B------:R-:W-:Y:S02]  /*6870*/  IMAD.MOV.U32 R26, RZ, RZ, R28 ;  /* 0x000000ffff1a7224 */ /* 0x000fe400078e001c */
[----:B------:R-:W-:Y:S02]  /*6880*/  IMAD.MOV.U32 R27, RZ, RZ, R29 ;  /* 0x000000ffff1b7224 */ /* 0x000fe400078e001d */
[----:B------:R-:W-:Y:S02]  /*6890*/  IMAD.MOV.U32 R28, RZ, RZ, R30 ;  /* 0x000000ffff1c7224 */ /* 0x000fe400078e001e */
[----:B------:R-:W-:Y:S02]  /*68a0*/  IMAD.MOV.U32 R29, RZ, RZ, R33 ;  /* 0x000000ffff1d7224 */ /* 0x000fe400078e0021 */
[----:B------:R-:W-:-:S02]  /*68b0*/  IMAD.MOV.U32 R30, RZ, RZ, R55 ;  /* 0x000000ffff1e7224 */ /* 0x000fc400078e0037 */
[----:B------:R-:W3:Y:S01]  /*68c0*/  LDL.LU R55, [R1+0x390] ;  /* 0x0003900001377983 */ /* 0x000ee20000300800 */
[----:B------:R-:W-:-:S05]  /*68d0*/  IABS R7, R23 ;  /* 0x0000001700077213 */ /* 0x000fca0000000000 */
[----:B------:R-:W-:-:S04]  /*68e0*/  IMAD.HI.U32 R2, R44, R7, RZ ;  /* 0x000000072c027227 */ /* 0x000fc800078e00ff */
[----:B------:R-:W-:Y:S02]  /*68f0*/  IMAD.MOV R2, RZ, RZ, -R2 ;  /* 0x000000ffff027224 */ /* 0x000fe400078e0a02 */
[----:B------:R-:W-:Y:S02]  /*6900*/  IMAD.MOV.U32 R12, RZ, RZ, R0 ;  /* 0x000000ffff0c7224 */ /* 0x000fe400078e0000 */
[----:B------:R-:W-:Y:S02]  /*6910*/  IMAD R7, R56, R2, R7 ;  /* 0x0000000238077224 */ /* 0x000fe400078e0207 */
[----:B------:R-:W-:-:S04]  /*6920*/  IMAD.HI.U32 R0, R44, R10, RZ ;  /* 0x0000000a2c007227 */ /* 0x000fc800078e00ff */
[----:B------:R-:W-:Y:S01]  /*6930*/  @!P6 IMAD.MOV R12, RZ, RZ, -R12 ;  /* 0x000000ffff0ce224 */ /* 0x000fe200078e0a0c */
[----:B------:R-:W-:Y:S02]  /*6940*/  ISETP.GT.U32.AND P6, PT, R56, R7, PT ;  /* 0x000000073800720c */ /* 0x000fe40003fc4070 */
[----:B------:R-:W-:Y:S02]  /*6950*/  IADD3 R0, PT, PT, -R0, RZ, RZ ;  /* 0x000000ff00007210 */ /* 0x000fe40007ffe1ff */
[----:B------:R-:W-:-:S03]  /*6960*/  ISETP.GT.U32.AND P0, PT, R56, R5, PT ;  /* 0x000000053800720c */ /* 0x000fc60003f04070 */
[C---:B------:R-:W-:Y:S02]  /*6970*/  IMAD R0, R56.reuse, R0, R10 ;  /* 0x0000000038007224 */ /* 0x040fe400078e020a */
[----:B--2---:R-:W-:Y:S02]  /*6980*/  IMAD.MOV.U32 R33, RZ, RZ, R43 ;  /* 0x000000ffff217224 */ /* 0x004fe400078e002b */
[----:B------:R-:W2:Y:S02]  /*6990*/  LDL.LU R43, [R1+0x364] ;  /* 0x00036400012b7983 */ /* 0x000ea40000300800 */
[----:B------:R-:W-:Y:S01]  /*69a0*/  @!P6 IMAD.IADD R7, R7, 0x1, -R56 ;  /* 0x000000010707e824 */ /* 0x000fe200078e0a38 */
[----:B------:R-:W-:-:S03]  /*69b0*/  ISETP.GT.U32.AND P6, PT, R56, R0, PT ;  /* 0x000000003800720c */ /* 0x000fc60003fc4070 */
[----:B------:R-:W-:Y:S01]  /*69c0*/  @!P0 IMAD.IADD R5, R5, 0x1, -R56 ;  /* 0x0000000105058824 */ /* 0x000fe200078e0a38 */
[----:B------:R-:W-:Y:S02]  /*69d0*/  ISETP.GT.U32.AND P0, PT, R56, R9, PT ;  /* 0x000000093800720c */ /* 0x000fe40003f04070 */
[----:B------:R-:W-:Y:S01]  /*69e0*/  IABS R8, R25 ;  /* 0x0000001900087213 */ /* 0x000fe20000000000 */
[----:B------:R-:W-:Y:S01]  /*69f0*/  IMAD.HI.U32 R11, R44, R6, RZ ;  /* 0x000000062c0b7227 */ /* 0x000fe200078e00ff */
[----:B------:R-:W3:Y:S05]  /*6a00*/  LDL.LU R20, [R1+0x2c4] ;  /* 0x0002c40001147983 */ /* 0x000eea0000300800 */
[----:B------:R-:W-:Y:S01]  /*6a10*/  @!P6 IADD3 R0, PT, PT, R0, -R56, RZ ;  /* 0x800000380000e210 */ /* 0x000fe20007ffe0ff */
[----:B------:R-:W-:-:S03]  /*6a20*/  IMAD.HI.U32 R10, R44, R8, RZ ;  /* 0x000000082c0a7227 */ /* 0x000fc600078e00ff */
[C---:B------:R-:W-:Y:S01]  /*6a30*/  ISETP.GT.U32.AND P6, PT, R56.reuse, R0, PT ;  /* 0x000000003800720c */ /* 0x040fe20003fc4070 */
[----:B------:R-:W-:Y:S01]  /*6a40*/  IMAD.MOV R11, RZ, RZ, -R11 ;  /* 0x000000ffff0b7224 */ /* 0x000fe200078e0a0b */
[----:B----4-:R-:W-:Y:S01]  /*6a50*/  IABS R2, R19 ;  /* 0x0000001300027213 */ /* 0x010fe20000000000 */
[----:B------:R-:W-:Y:S02]  /*6a60*/  IMAD.MOV R10, RZ, RZ, -R10 ;  /* 0x000000ffff0a7224 */ /* 0x000fe400078e0a0a */
[----:B------:R-:W-:Y:S01]  /*6a70*/  @!P0 IMAD.IADD R9, R9, 0x1, -R56 ;  /* 0x0000000109098824 */ /* 0x000fe200078e0a38 */
[C---:B------:R-:W-:Y:S01]  /*6a80*/  ISETP.GT.U32.AND P0, PT, R56.reuse, R7, PT ;  /* 0x000000073800720c */ /* 0x040fe20003f04070 */
[C---:B------:R-:W-:Y:S02]  /*6a90*/  IMAD R6, R56.reuse, R11, R6 ;  /* 0x0000000b38067224 */ /* 0x040fe400078e0206 */
[----:B------:R-:W-:Y:S02]  /*6aa0*/  IMAD R8, R56, R10, R8 ;  /* 0x0000000a38087224 */ /* 0x000fe400078e0208 */
[----:B------:R-:W-:-:S02]  /*6ab0*/  IMAD.MOV.U32 R13, RZ, RZ, R5 ;  /* 0x000000ffff0d7224 */ /* 0x000fc400078e0005 */
[----:B------:R-:W-:-:S04]  /*6ac0*/  IMAD.HI.U32 R11, R44, R2, RZ ;  /* 0x000000022c0b7227 */ /* 0x000fc800078e00ff */
[----:B------:R-:W-:Y:S01]  /*6ad0*/  @!P5 IMAD.MOV R13, RZ, RZ, -R13 ;  /* 0x000000ffff0dd224 */ /* 0x000fe200078e0a0d */
[----:B------:R-:W-:Y:S01]  /*6ae0*/  ISETP.GT.U32.AND P5, PT, R56, R9, PT ;  /* 0x000000093800720c */ /* 0x000fe20003fa4070 */
        /* <DEDUP_REMOVED lines=11> */
[----:B------:R-:W-:Y:S01]  /*6ba0*/  IMAD.MOV R7, RZ, RZ, -R7 ;  /* 0x000000ffff077224 */ /* 0x000fe200078e0a07 */
[----:B------:R-:W-:Y:S01]  /*6bb0*/  ISETP.GE.AND P4, PT, R23, RZ, PT ;  /* 0x000000ff1700720c */ /* 0x000fe20003f86270 */
[----:B------:R-:W-:Y:S01]  /*6bc0*/  @!P3 IMAD.MOV R9, RZ, RZ, -R9 ;  /* 0x000000ffff09b224 */ /* 0x000fe200078e0a09 */
[C---:B------:R-:W-:Y:S01]  /*6bd0*/  ISETP.GT.U32.AND P3, PT, R56.reuse, R8, PT ;  /* 0x000000083800720c */ /* 0x040fe20003f64070 */
[----:B------:R-:W-:Y:S02]  /*6be0*/  IMAD R7, R56, R7, R11 ;  /* 0x0000000738077224 */ /* 0x000fe400078e020b */
[----:B------:R-:W-:-:S02]  /*6bf0*/  IMAD.MOV.U32 R11, RZ, RZ, R0 ;  /* 0x000000ffff0b7224 */ /* 0x000fc400078e0000 */
[----:B------:R-:W-:Y:S02]  /*6c00*/  IMAD.MOV.U32 R23, RZ, RZ, R27 ;  /* 0x000000ffff177224 */ /* 0x000fe400078e001b */
[----:B------:R-:W-:Y:S02]  /*6c10*/  IMAD.MOV.U32 R22, RZ, RZ, R28 ;  /* 0x000000ffff167224 */ /* 0x000fe400078e001c */
[----:B------:R-:W-:Y:S02]  /*6c20*/  IMAD.MOV.U32 R27, RZ, RZ, R29 ;  /* 0x000000ffff1b7224 */ /* 0x000fe400078e001d */
[----:B------:R-:W-:Y:S02]  /*6c30*/  IMAD.MOV.U32 R28, RZ, RZ, R36 ;  /* 0x000000ffff1c7224 */ /* 0x000fe400078e0024 */
[----:B------:R-:W-:Y:S01]  /*6c40*/  @!P1 IMAD.MOV R11, RZ, RZ, -R11 ;  /* 0x000000ffff0b9224 */ /* 0x000fe200078e0a0b */
[----:B------:R-:W-:Y:S01]  /*6c50*/  ISETP.GT.U32.AND P1, PT, R56, R7, PT ;  /* 0x000000073800720c */ /* 0x000fe20003f24070 */
[----:B------:R-:W-:Y:S01]  /*6c60*/  @!P0 IMAD.IADD R6, R6, 0x1, -R56 ;  /* 0x0000000106068824 */ /* 0x000fe200078e0a38 */
[----:B0-----:R-:W-:Y:S01]  /*6c70*/  IABS R4, R24 ;  /* 0x0000001800047213 */ /* 0x001fe20000000000 */
[----:B------:R-:W-:Y:S01]  /*6c80*/  IMAD.MOV.U32 R29, RZ, RZ, R33 ;  /* 0x000000ffff1d7224 */ /* 0x000fe200078e0021 */
[----:B------:R-:W-:Y:S01]  /*6c90*/  ISETP.GE.AND P0, PT, R24, RZ, PT ;  /* 0x000000ff1800720c */ /* 0x000fe20003f06270 */
[----:B------:R-:W-:-:S02]  /*6ca0*/  IMAD.MOV.U32 R33, RZ, RZ, R35 ;  /* 0x000000ffff217224 */ /* 0x000fc400078e0023 */
[----:B------:R-:W-:Y:S01]  /*6cb0*/  IMAD.MOV.U32 R24, RZ, RZ, R27 ;  /* 0x000000ffff187224 */ /* 0x000fe200078e001b */
[----:B------:R-:W-:Y:S01]  /*6cc0*/  MOV R27, R28 ;  /* 0x0000001c001b7202 */ /* 0x000fe20000000f00 */
[----:B------:R-:W-:Y:S01]  /*6cd0*/  IMAD.MOV.U32 R35, RZ, RZ, R47 ;  /* 0x000000ffff237224 */ /* 0x000fe200078e002f */
[----:B------:R0:W-:Y:S01]  /*6ce0*/  STL [R1+0x278], R12 ;  /* 0x0002780c01007387 */ /* 0x0001e20000100800 */
[----:B------:R-:W-:Y:S02]  /*6cf0*/  IMAD.MOV.U32 R36, RZ, RZ, R40 ;  /* 0x000000ffff247224 */ /* 0x000fe400078e0028 */
[----:B------:R-:W-:Y:S02]  /*6d00*/  @!P4 IMAD.MOV R14, RZ, RZ, -R14 ;  /* 0x000000ffff0ec224 */ /* 0x000fe400078e0a0e */
[----:B------:R-:W-:Y:S01]  /*6d10*/  IMAD.MOV.U32 R28, RZ, RZ, R29 ;  /* 0x000000ffff1c7224 */ /* 0x000fe200078e001d */
[----:B------:R-:W-:Y:S01]  /*6d20*/  STL [R1+0x270], R13 ;  /* 0x0002700d01007387 */ /* 0x000fe20000100800 */
[----:B------:R-:W-:-:S02]  /*6d30*/  IMAD.MOV.U32 R29, RZ, RZ, R30 ;  /* 0x000000ffff1d7224 */ /* 0x000fc400078e001e */
[----:B------:R-:W-:Y:S01]  /*6d40*/  @!P3 IMAD.IADD R8, R8, 0x1, -R56 ;  /* 0x000000010808b824 */ /* 0x000fe200078e0a38 */
[----:B------:R-:W-:Y:S01]  /*6d50*/  ISETP.GE.AND P3, PT, R25, RZ, PT ;  /* 0x000000ff1900720c */ /* 0x000fe20003f66270 */
[----:B------:R-:W-:Y:S01]  /*6d60*/  IMAD.MOV.U32 R30, RZ, RZ, R35 ;  /* 0x000000ffff1e7224 */ /* 0x000fe200078e0023 */
[----:B------:R-:W-:Y:S01]  /*6d70*/  MOV R40, R46 ;  /* 0x0000002e00287202 */ /* 0x000fe20000000f00 */
[----:B------:R-:W4:Y:S01]  /*6d80*/  LDL.LU R47, [R1+0x324] ;  /* 0x00032400012f7983 */ /* 0x000f220000300800 */
[----:B------:R-:W-:Y:S02]  /*6d90*/  IMAD.MOV.U32 R25, RZ, RZ, R27 ;  /* 0x000000ffff197224 */ /* 0x000fe400078e001b */
[----:B------:R-:W-:Y:S01]  /*6da0*/  IMAD.MOV.U32 R35, RZ, RZ, R36 ;  /* 0x000000ffff237224 */ /* 0x000fe200078e0024 */
[----:B------:R-:W4:Y:S01]  /*6db0*/  LDL.LU R46, [R1+0x314] ;  /* 0x00031400012e7983 */ /* 0x000f220000300800 */
[----:B------:R-:W-:Y:S02]  /*6dc0*/  IMAD.MOV.U32 R27, RZ, RZ, R28 ;  /* 0x000000ffff1b7224 */ /* 0x000fe400078e001c */
[----:B------:R-:W-:Y:S01]  /*6dd0*/  IMAD.MOV.U32 R36, RZ, RZ, R41 ;  /* 0x000000ffff247224 */ /* 0x000fe200078e0029 */
[----:B------:R-:W-:Y:S01]  /*6de0*/  STL [R1+0x26c], R14 ;  /* 0x00026c0e01007387 */ /* 0x000fe20000100800 */
[----:B------:R-:W-:Y:S01]  /*6df0*/  IMAD.MOV.U32 R41, RZ, RZ, R42 ;  /* 0x000000ffff297224 */ /* 0x000fe200078e002a */
[----:B------:R-:W-:Y:S01]  /*6e00*/  @!P1 IADD3 R7, PT, PT, R7, -R56, RZ ;  /* 0x8000003807079210 */ /* 0x000fe20007ffe0ff */
[----:B------:R-:W-:Y:S01]  /*6e10*/  IMAD.MOV.U32 R28, RZ, RZ, R30 ;  /* 0x000000ffff1c7224 */ /* 0x000fe200078e001e */
[----:B------:R1:W-:Y:S01]  /*6e20*/  STL [R1+0x268], R9 ;  /* 0x0002680901007387 */ /* 0x0003e20000100800 */
[----:B------:R-:W-:Y:S01]  /*6e30*/  IMAD.MOV.U32 R30, RZ, RZ, R31 ;  /* 0x000000ffff1e7224 */ /* 0x000fe200078e001f */
[----:B------:R-:W-:Y:S01]  /*6e40*/  ISETP.GE.AND P1, PT, R26, RZ, PT ;  /* 0x000000ff1a00720c */ /* 0x000fe20003f26270 */
[----:B------:R-:W-:Y:S01]  /*6e50*/  IMAD.MOV.U32 R31, RZ, RZ, R37 ;  /* 0x000000ffff1f7224 */ /* 0x000fe200078e0025 */
[----:B------:R0:W-:Y:S01]  /*6e60*/  STL [R1+0x264], R11 ;  /* 0x0002640b01007387 */ /* 0x0001e20000100800 */
[----:B------:R-:W-:-:S02]  /*6e70*/  IMAD.MOV.U32 R26, RZ, RZ, R27 ;  /* 0x000000ffff1a7224 */ /* 0x000fc400078e001b */
[----:B--2---:R-:W-:Y:S02]  /*6e80*/  IMAD.MOV.U32 R42, RZ, RZ, R43 ;  /* 0x000000ffff2a7224 */ /* 0x004fe400078e002b */
[----:B------:R-:W2:Y:S04]  /*6e90*/  LDL.LU R43, [R1+0x368] ;  /* 0x00036800012b7983 */ /* 0x000ea80000300800 */
[----:B------:R-:W2:Y:S04]  /*6ea0*/  LDL.LU R37, [R1+0x304] ;  /* 0x0003040001257983 */ /* 0x000ea80000300800 */
[----:B------:R-:W2:Y:S01]  /*6eb0*/  LDL.LU R27, [R1+0x2e8] ;  /* 0x0002e800011b7983 */ /* 0x000ea20000300800 */
[----:B0-----:R-:W-:-:S04]  /*6ec0*/  IMAD.HI.U32 R12, R44, R4, RZ ;  /* 0x000000042c0c7227 */ /* 0x001fc800078e00ff */
        /* <DEDUP_REMOVED lines=8> */
[C---:B------:R-:W-:Y:S02]  /*6f50*/  ISETP.GT.U32.AND P5, PT, R56.reuse, R4, PT ;  /* 0x000000043800720c */ /* 0x040fe40003fa4070 */
[----:B---3--:R-:W-:Y:S02]  /*6f60*/  IABS R10, R20 ;  /* 0x00000014000a7213 */ /* 0x008fe40000000000 */
[----:B------:R-:W-:Y:S01]  /*6f70*/  ISETP.GT.U32.AND P6, PT, R56, R2, PT ;  /* 0x000000023800720c */ /* 0x000fe20003fc4070 */
[----:B------:R-:W-:Y:S01]  /*6f80*/  IMAD.HI.U32 R12, R44, R5, RZ ;  /* 0x000000052c0c7227 */ /* 0x000fe200078e00ff */
[----:B-1----:R-:W-:-:S03]  /*6f90*/  IABS R9, R22 ;  /* 0x0000001600097213 */ /* 0x002fc60000000000 */
[----:B------:R-:W-:Y:S01]  /*6fa0*/  IMAD.HI.U32 R13, R44, R10, RZ ;  /* 0x0000000a2c0d7227 */ /* 0x000fe200078e00ff */
[----:B------:R-:W-:-:S03]  /*6fb0*/  IADD3 R12, PT, PT, -R12, RZ, RZ ;  /* 0x000000ff0c0c7210 */ /* 0x000fc60007ffe1ff */
[----:B------:R-:W-:Y:S01]  /*6fc0*/  @!P4 IMAD.IADD R6, R6, 0x1, -R56 ;  /* 0x000000010606c824 */ /* 0x000fe200078e0a38 */
[----:B------:R-:W-:Y:S01]  /*6fd0*/  @!P5 IADD3 R4, PT, PT, R4, -R56, RZ ;  /* 0x800000380404d210 */ /* 0x000fe20007ffe0ff */
[----:B------:R-:W-:Y:S01]  /*6fe0*/  IMAD.MOV R13, RZ, RZ, -R13 ;  /* 0x000000ffff0d7224 */ /* 0x000fe200078e0a0d */
[----:B------:R-:W-:Y:S01]  /*6ff0*/  IABS R0, R23 ;  /* 0x0000001700007213 */ /* 0x000fe20000000000 */
[----:B------:R-:W-:Y:S01]  /*7000*/  IMAD.HI.U32 R11, R44, R9, RZ ;  /* 0x000000092c0b7227 */ /* 0x000fe200078e00ff */
[----:B------:R-:W-:-:S03]  /*7010*/  ISETP.GE.AND P5, PT, R19, RZ, PT ;  /* 0x000000ff1300720c */ /* 0x000fc60003fa6270 */
[----:B------:R-:W-:Y:S01]  /*7020*/  @!P2 IMAD.MOV R6, RZ, RZ, -R6 ;  /* 0x000000ffff06a224 */ /* 0x000fe200078e0a06 */
[C---:B------:R-:W-:Y:S01]  /*7030*/  ISETP.GT.U32.AND P2, PT, R56.reuse, R7, PT ;  /* 0x000000073800720c */ /* 0x040fe20003f44070 */
[C---:B------:R-:W-:Y:S02]  /*7040*/  IMAD R10, R56.reuse, R13, R10 ;  /* 0x0000000d380a7224 */ /* 0x040fe400078e020a */
[----:B------:R-:W-:Y:S02]  /*7050*/  IMAD R5, R56, R12, R5 ;  /* 0x0000000c38057224 */ /* 0x000fe400078e0205 */
[----:B------:R-:W-:Y:S02]  /*7060*/  @!P6 IMAD.IADD R2, R2, 0x1, -R56 ;  /* 0x000000010202e824 */ /* 0x000fe400078e0a38 */
[----:B------:R-:W-:Y:S02]  /*7070*/  IMAD.MOV R11, RZ, RZ, -R11 ;  /* 0x000000ffff0b7224 */ /* 0x000fe400078e0a0b */
[----:B------:R-:W-:Y:S01]  /*7080*/  IMAD.HI.U32 R12, R44, R0, RZ ;  /* 0x000000002c0c7227 */ /* 0x000fe200078e00ff */
[----:B------:R0:W-:Y:S01]  /*7090*/  STL [R1+0x24c], R6 ;  /* 0x00024c0601007387 */ /* 0x0001e20000100800 */
[----:B------:R-:W-:-:S02]  /*70a0*/  ISETP.GT.U32.AND P4, PT, R56, R10, PT ;  /* 0x0000000a3800720c */ /* 0x000fc40003f84070 */
[C---:B------:R-:W-:Y:S02]  /*70b0*/  IMAD R9, R56.reuse, R11, R9 ;  /* 0x0000000b38097224 */ /* 0x040fe400078e0209 */
[----:B------:R-:W-:Y:S01]  /*70c0*/  IMAD.MOV R12, RZ, RZ, -R12 ;  /* 0x000000ffff0c7224 */ /* 0x000fe200078e0a0c */
[C---:B------:R-:W-:Y:S01]  /*70d0*/  ISETP.GT.U32.AND P6, PT, R56.reuse, R5, PT ;  /* 0x000000053800720c */ /* 0x040fe20003fc4070 */
[----:B0-----:R-:W-:Y:S02]  /*70e0*/  IMAD.MOV.U32 R6, RZ, RZ, R2 ;  /* 0x000000ffff067224 */ /* 0x001fe400078e0002 */
[----:B------:R-:W-:-:S03]  /*70f0*/  IMAD R0, R56, R12, R0 ;  /* 0x0000000c38007224 */ /* 0x000fc600078e0200 */
[----:B------:R-:W-:Y:S02]  /*7100*/  @!P5 IADD3 R6, PT, PT, -R6, RZ, RZ ;  /* 0x000000ff0606d210 */ /* 0x000fe40007ffe1ff */
[C---:B------:R-:W-:Y:S01]  /*7110*/  ISETP.GT.U32.AND P5, PT, R56.reuse, R9, PT ;  /* 0x000000093800720c */ /* 0x040fe20003fa4070 */
[--C-:B------:R-:W-:Y:S01]  /*7120*/  @!P2 IMAD.IADD R7, R7, 0x1, -R56.reuse ;  /* 0x000000010707a824 */ /* 0x100fe200078e0a38 */
[----:B------:R-:W-:Y:S01]  /*7130*/  ISETP.GT.U32.AND P2, PT, R56, R0, PT ;  /* 0x000000003800720c */ /* 0x000fe20003f44070 */
[--C-:B------:R-:W-:Y:S02]  /*7140*/  @!P4 IMAD.IADD R10, R10, 0x1, -R56.reuse ;  /* 0x000000010a0ac824 */ /* 0x100fe400078e0a38 */
[----:B------:R-:W-:Y:S02]  /*7150*/  @!P6 IMAD.IADD R5, R5, 0x1, -R56 ;  /* 0x000000010505e824 */ /* 0x000fe400078e0a38 */
[----:B------:R-:W-:Y:S01]  /*7160*/  @!P0 IMAD.MOV R4, RZ, RZ, -R4 ;  /* 0x000000ffff048224 */ /* 0x000fe200078e0a04 */
[----:B------:R-:W-:-:S02]  /*7170*/  ISETP.GT.U32.AND P0, PT, R56, R10, PT ;  /* 0x0000000a3800720c */ /* 0x000fc40003f04070 */
[----:B------:R-:W-:-:S03]  /*7180*/  ISETP.GT.U32.AND P6, PT, R56, R5, PT ;  /* 0x000000053800720c */ /* 0x000fc60003fc4070 */
[--C-:B------:R-:W-:Y:S01]  /*7190*/  @!P5 IMAD.IADD R9, R9, 0x1, -R56.reuse ;  /* 0x000000010909d824 */ /* 0x100fe200078e0a38 */
[----:B------:R0:W-:Y:S01]  /*71a0*/  STL [R1+0x244], R4 ;  /* 0x0002440401007387 */ /* 0x0001e20000100800 */
[----:B------:R-:W-:Y:S01]  /*71b0*/  @!P2 IMAD.IADD R0, R0, 0x1, -R56 ;  /* 0x000000010000a824 */ /* 0x000fe200078e0a38 */
[----:B------:R-:W-:Y:S02]  /*71c0*/  ISETP.GE.AND P4, PT, R20, RZ, PT ;  /* 0x000000ff1400720c */ /* 0x000fe40003f86270 */
[----:B------:R-:W-:Y:S01]  /*71d0*/  ISETP.GT.U32.AND P2, PT, R56, R9, PT ;  /* 0x000000093800720c */ /* 0x000fe20003f44070 */
[----:B0-----:R-:W-:Y:S02]  /*71e0*/  IMAD.MOV.U32 R4, RZ, RZ, R8 ;  /* 0x000000ffff047224 */ /* 0x001fe400078e0008 */
[----:B------:R-:W-:Y:S02]  /*71f0*/  @!P1 IMAD.MOV R7, RZ, RZ, -R7 ;  /* 0x000000ffff079224 */ /* 0x000fe400078e0a07 */
[----:B------:R-:W-:Y:S01]  /*7200*/  @!P3 IMAD.MOV R4, RZ, RZ, -R4 ;  /* 0x000000ffff04b224 */ /* 0x000fe200078e0a04 */
[----:B------:R-:W-:Y:S01]  /*7210*/  ISETP.GE.AND P3, PT, R21, RZ, PT ;  /* 0x000000ff1500720c */ /* 0x000fe20003f66270 */
[--C-:B------:R-:W-:Y:S01]  /*7220*/  @!P0 IMAD.IADD R10, R10, 0x1, -R56.reuse ;  /* 0x000000010a0a8824 */ /* 0x100fe200078e0a38 */
[----:B------:R-:W-:Y:S01]  /*7230*/  ISETP.GT.U32.AND P1, PT, R56, R0, PT ;  /* 0x000000003800720c */ /* 0x000fe20003f24070 */
[----:B------:R-:W-:Y:S01]  /*7240*/  @!P6 IMAD.IADD R5, R5, 0x1, -R56 ;  /* 0x000000010505e824 */ /* 0x000fe200078e0a38 */
[----:B------:R-:W-:-:S02]  /*7250*/  IABS R2, R24 ;  /* 0x0000001800027213 */ /* 0x000fc40000000000 */
[----:B------:R-:W-:Y:S02]  /*7260*/  ISETP.GE.AND P0, PT, R22, RZ, PT ;  /* 0x000000ff1600720c */ /* 0x000fe40003f06270 */
[----:B------:R-:W-:Y:S01]  /*7270*/  ISETP.GE.AND P5, PT, R24, RZ, PT ;  /* 0x000000ff1800720c */ /* 0x000fe20003fa6270 */
[----:B------:R-:W-:Y:S01]  /*7280*/  IMAD.MOV.U32 R24, RZ, RZ, R28 ;  /* 0x000000ffff187224 */ /* 0x000fe200078e001c */
[----:B------:R-:W-:Y:S01]  /*7290*/  ISETP.GE.AND P6, PT, R23, RZ, PT ;  /* 0x000000ff1700720c */ /* 0x000fe20003fc6270 */
[----:B------:R-:W-:Y:S02]  /*72a0*/  IMAD.MOV.U32 R28, RZ, RZ, R31 ;  /* 0x000000ffff1c7224 */ /* 0x000fe400078e001f */
[----:B------:R-:W-:Y:S01]  /*72b0*/  IMAD.MOV.U32 R23, RZ, RZ, R29 ;  /* 0x000000ffff177224 */ /* 0x000fe200078e001d */
[----:B------:R-:W-:Y:S01]  /*72c0*/  STL [R1+0x240], R6 ;  /* 0x0002400601007387 */ /* 0x000fe20000100800 */
[----:B------:R-:W-:Y:S01]  /*72d0*/  IMAD.MOV.U32 R29, RZ, RZ, R32 ;  /* 0x000000ffff1d7224 */ /* 0x000fe200078e0020 */
[----:B------:R-:W-:Y:S01]  /*72e0*/  IABS R8, R26 ;  /* 0x0000001a00087213 */ /* 0x000fe20000000000 */
[----:B------:R-:W-:Y:S01]  /*72f0*/  @!P2 IMAD.IADD R9, R9, 0x1, -R56 ;  /* 0x000000010909a824 */ /* 0x000fe200078e0a38 */
[----:B------:R-:W-:Y:S01]  /*7300*/  ISETP.GE.AND P2, PT, R26, RZ, PT ;  /* 0x000000ff1a00720c */ /* 0x000fe20003f46270 */
[----:B------:R0:W-:Y:S01]  /*7310*/  STL [R1+0x224], R4 ;  /* 0x0002240401007387 */ /* 0x0001e20000100800 */
[----:B------:R-:W-:-:S02]  /*7320*/  IMAD.MOV.U32 R31, RZ, RZ, R34 ;  /* 0x000000ffff1f7224 */ /* 0x000fc400078e0022 */
[----:B------:R-:W-:Y:S01]  /*7330*/  @!P4 IMAD.MOV R10, RZ, RZ, -R10 ;  /* 0x000000ffff0ac224 */ /* 0x000fe200078e0a0a */
[----:B------:R-:W-:Y:S01]  /*7340*/  STL [R1+0x220], R7 ;  /* 0x0002200701007387 */ /* 0x000fe20000100800 */
[----:B------:R-:W-:Y:S02]  /*7350*/  IMAD.MOV.U32 R34, RZ, RZ, R39 ;  /* 0x000000ffff227224 */ /* 0x000fe400078e0027 */
[----:B------:R-:W-:Y:S01]  /*7360*/  @!P3 IMAD.MOV R5, RZ, RZ, -R5 ;  /* 0x000000ffff05b224 */ /* 0x000fe200078e0a05 */
[----:B------:R-:W3:Y:S01]  /*7370*/  LDL.LU R39, [R1+0x338] ;  /* 0x0003380001277983 */ /* 0x000ee20000300800 */
[----:B------:R-:W-:Y:S02]  /*7380*/  @!P1 IMAD.IADD R0, R0, 0x1, -R56 ;  /* 0x0000000100009824 */ /* 0x000fe400078e0a38 */
[----:B0-----:R-:W-:-:S04]  /*7390*/  IMAD.HI.U32 R4, R44, R2, RZ ;  /* 0x000000022c047227 */ /* 0x001fc800078e00ff */
[----:B------:R-:W-:-:S04]  /*73a0*/  IMAD.MOV R4, RZ, RZ, -R4 ;  /* 0x000000ffff047224 */ /* 0x000fc800078e0a04 */
[----:B------:R-:W-:Y:S01]  /*73b0*/  IMAD R4, R56, R4, R2 ;  /* 0x0000000438047224 */ /* 0x000fe200078e0202 */
[----:B------:R-:W-:-:S04]  /*73c0*/  IABS R6, R25 ;  /* 0x0000001900067213 */ /* 0x000fc80000000000 */
[----:B------:R-:W-:Y:S01]  /*73d0*/  ISETP.GT.U32.AND P4, PT, R56, R4, PT ;  /* 0x000000043800720c */ /* 0x000fe20003f84070 */
[----:B------:R-:W-:Y:S01]  /*73e0*/  IMAD.HI.U32 R2, R44, R6, RZ ;  /* 0x000000062c027227 */ /* 0x000fe200078e00ff */
[----:B------:R-:W-:-:S03]  /*73f0*/  ISETP.GE.AND P3, PT, R25, RZ, PT ;  /* 0x000000ff1900720c */ /* 0x000fc60003f66270 */
[----:B------:R-:W-:Y:S01]  /*7400*/  IMAD.MOV R2, RZ, RZ, -R2 ;  /* 0x000000ffff027224 */ /* 0x000fe200078e0a02 */
[----:B--2---:R-:W-:Y:S01]  /*7410*/  MOV R22, R27 ;  /* 0x0000001b00167202 */ /* 0x004fe20000000f00 */
[----:B------:R-:W-:Y:S02]  /*7420*/  IMAD.MOV.U32 R27, RZ, RZ, R30 ;  /* 0x000000ffff1b7224 */ /* 0x000fe400078e001e */
[----:B------:R-:W-:Y:S01]  /*7430*/  IMAD.MOV.U32 R30, RZ, RZ, R33 ;  /* 0x000000ffff1e7224 */ /* 0x000fe200078e0021 */
[----:B------:R-:W-:Y:S01]  /*7440*/  MOV R33, R38 ;  /* 0x0000002600217202 */ /* 0x000fe20000000f00 */
[----:B------:R-:W-:Y:S01]  /*7450*/  IMAD.MOV.U32 R26, RZ, RZ, R27 ;  /* 0x000000ffff1a7224 */ /* 0x000fe200078e001b */
[----:B------:R-:W-:Y:S01]  /*7460*/  MOV R27, R28 ;  /* 0x0000001c001b7202 */ /* 0x000fe20000000f00 */
[----:B------:R-:W-:Y:S02]  /*7470*/  IMAD.MOV.U32 R32, RZ, RZ, R37 ;  /* 0x000000ffff207224 */ /* 0x000fe400078e0025 */
[----:B------:R-:W-:Y:S01]  /*7480*/  IMAD.MOV.U32 R28, RZ, RZ, R29 ;  /* 0x000000ffff1c7224 */ /* 0x000fe200078e001d */
[----:B------:R-:W2:Y:S01]  /*7490*/  LDL.LU R37, [R1+0x318] ;  /* 0x0003180001257983 */ /* 0x000ea20000300800 */
[----:B------:R-:W-:-:S02]  /*74a0*/  IMAD.MOV.U32 R38, RZ, RZ, R57 ;  /* 0x000000ffff267224 */ /* 0x000fc400078e0039 */
[----:B------:R-:W-:Y:S01]  /*74b0*/  IMAD.MOV.U32 R29, RZ, RZ, R30 ;  /* 0x000000ffff1d7224 */ /* 0x000fe200078e001e */
[----:B------:R-:W2:Y:S01]  /*74c0*/  LDL.LU R57, [R1+0x330] ;  /* 0x0003300001397983 */ /* 0x000ea20000300800 */
[----:B------:R-:W-:Y:S01]  /*74d0*/  IMAD.MOV.U32 R30, RZ, RZ, R31 ;  /* 0x000000ffff1e7224 */ /* 0x000fe200078e001f */
[----:B------:R-:W-:Y:S01]  /*74e0*/  ISETP.GE.AND P1, PT, R26, RZ, PT ;  /* 0x000000ff1a00720c */ /* 0x000fe20003f26270 */
[----:B------:R-:W-:Y:S01]  /*74f0*/  IMAD.MOV.U32 R31, RZ, RZ, R32 ;  /* 0x000000ffff1f7224 */ /* 0x000fe200078e0020 */
[----:B------:R0:W-:Y:S01]  /*7500*/  STL [R1+0x21c], R10 ;  /* 0x00021c0a01007387 */ /* 0x0001e20000100800 */
[----:B------:R-:W-:Y:S02]  /*7510*/  IMAD.MOV.U32 R32, RZ, RZ, R33 ;  /* 0x000000ffff207224 */ /* 0x000fe400078e0021 */
[----:B------:R-:W-:Y:S01]  /*7520*/  IMAD.MOV.U32 R33, RZ, RZ, R34 ;  /* 0x000000ffff217224 */ /* 0x000fe200078e0022 */
[----:B------:R1:W-:Y:S01]  /*7530*/  STL [R1+0x218], R5 ;  /* 0x0002180501007387 */ /* 0x0003e20000100800 */
[----:B------:R-:W-:-:S02]  /*7540*/  IMAD.MOV.U32 R34, RZ, RZ, R35 ;  /* 0x000000ffff227224 */ /* 0x000fc400078e0023 */
[----:B------:R-:W-:Y:S01]  /*7550*/  IMAD.MOV.U32 R35, RZ, RZ, R36 ;  /* 0x000000ffff237224 */ /* 0x000fe200078e0024 */
[----:B0-----:R-:W-:Y:S01]  /*7560*/  IABS R10, R26 ;  /* 0x0000001a000a7213 */ /* 0x001fe20000000000 */
[----:B------:R-:W-:Y:S02]  /*7570*/  IMAD.MOV.U32 R26, RZ, RZ, R27 ;  /* 0x000000ffff1a7224 */ /* 0x000fe400078e001b */
[----:B------:R-:W-:Y:S01]  /*7580*/  IMAD.MOV.U32 R27, RZ, RZ, R28 ;  /* 0x000000ffff1b7224 */ /* 0x000fe200078e001c */
[----:B------:R-:W-:Y:S01]  /*7590*/  MOV R36, R41 ;  /* 0x0000002900247202 */ /* 0x000fe20000000f00 */
[----:B-1----:R-:W-:Y:S02]  /*75a0*/  IMAD.MOV.U32 R5, RZ, RZ, R9 ;  /* 0x000000ffff057224 */ /* 0x002fe400078e0009 */
[----:B------:R-:W-:Y:S01]  /*75b0*/  IMAD.MOV.U32 R28, RZ, RZ, R29 ;  /* 0x000000ffff1c7224 */ /* 0x000fe200078e001d */
[----:B------:R-:W-:Y:S01]  /*75c0*/  MOV R29, R30 ;  /* 0x0000001e001d7202 */ /* 0x000fe20000000f00 */
[----:B------:R-:W-:-:S02]  /*75d0*/  IMAD.MOV.U32 R30, RZ, RZ, R31 ;  /* 0x000000ffff1e7224 */ /* 0x000fc400078e001f */
[----:B------:R-:W-:Y:S02]  /*75e0*/  IMAD.MOV.U32 R31, RZ, RZ, R32 ;  /* 0x000000ffff1f7224 */ /* 0x000fe400078e0020 */
[----:B------:R-:W-:Y:S02]  /*75f0*/  @!P0 IMAD.MOV R5, RZ, RZ, -R5 ;  /* 0x000000ffff058224 */ /* 0x000fe400078e0a05 */
[----:B------:R-:W-:Y:S02]  /*7600*/  IMAD.MOV.U32 R32, RZ, RZ, R33 ;  /* 0x000000ffff207224 */ /* 0x000fe400078e0021 */
[----:B------:R-:W-:Y:S02]  /*7610*/  IMAD.MOV.U32 R33, RZ, RZ, R34 ;  /* 0x000000ffff217224 */ /* 0x000fe400078e0022 */
[----:B------:R-:W-:Y:S02]  /*7620*/  IMAD.MOV.U32 R34, RZ, RZ, R36 ;  /* 0x000000ffff227224 */ /* 0x000fe400078e0024 */
[----:B------:R-:W-:-:S02]  /*7630*/  IMAD.MOV.U32 R41, RZ, RZ, R49 ;  /* 0x000000ffff297224 */ /* 0x000fc400078e0031 */
[----:B----4-:R-:W-:Y:S01]  /*7640*/  IMAD.MOV.U32 R36, RZ, RZ, R46 ;  /* 0x000000ffff247224 */ /* 0x010fe200078e002e */
[----:B------:R-:W4:Y:S01]  /*7650*/  LDL.LU R49, [R1+0x378] ;  /* 0x0003780001317983 */ /* 0x000f220000300800 */
[----:B------:R-:W-:Y:S02]  /*7660*/  IMAD.MOV.U32 R46, RZ, RZ, R47 ;  /* 0x000000ffff2e7224 */ /* 0x000fe400078e002f */
[----:B------:R-:W-:Y:S01]  /*7670*/  IMAD.MOV.U32 R47, RZ, RZ, R59 ;  /* 0x000000ffff2f7224 */ /* 0x000fe200078e003b */
[----:B------:R0:W-:Y:S04]  /*7680*/  STL [R1+0x210], R5 ;  /* 0x0002100501007387 */ /* 0x0001e80000100800 */
[----:B------:R-:W3:Y:S01]  /*7690*/  LDL.LU R59, [R1+0x328] ;  /* 0x00032800013b7983 */ /* 0x000ee20000300800 */
[----:B------:R-:W-:Y:S01]  /*76a0*/  IMAD R6, R56, R2, R6 ;  /* 0x0000000238067224 */ /* 0x000fe200078e0206 */
[----:B------:R-:W-:Y:S01]  /*76b0*/  IABS R2, R26 ;  /* 0x0000001a00027213 */ /* 0x000fe20000000000 */
[----:B------:R-:W-:Y:S01]  /*76c0*/  @!P4 IMAD.IADD R4, R4, 0x1, -R56 ;  /* 0x000000010404c824 */ /* 0x000fe200078e0a38 */
[----:B------:R-:W-:Y:S01]  /*76d0*/  ISETP.GE.AND P4, PT, R26, RZ, PT ;  /* 0x000000ff1a00720c */ /* 0x000fe20003f86270 */
[----:B------:R-:W-:Y:S01]  /*76e0*/  IMAD.MOV.U32 R25, RZ, RZ, R29 ;  /* 0x000000ffff197224 */ /* 0x000fe200078e001d */
[----:B------:R-:W-:Y:S01]  /*76f0*/  MOV R26, R28 ;  /* 0x0000001c001a7202 */ /* 0x000fe20000000f00 */
[----:B------:R-:W-:-:S02]  /*7700*/  IMAD.MOV.U32 R29, RZ, RZ, R30 ;  /* 0x000000ffff1d7224 */ /* 0x000fc400078e001e */
[----:B------:R-:W-:Y:S02]  /*7710*/  IMAD.MOV.U32 R30, RZ, RZ, R34 ;  /* 0x000000ffff1e7224 */ /* 0x000fe400078e0022 */
[----:B------:R-:W-:Y:S02]  /*7720*/  IMAD.MOV.U32 R28, RZ, RZ, R31 ;  /* 0x000000ffff1c7224 */ /* 0x000fe400078e001f */
[----:B------:R-:W-:Y:S02]  /*7730*/  IMAD.MOV.U32 R34, RZ, RZ, R46 ;  /* 0x000000ffff227224 */ /* 0x000fe400078e002e */
[----:B------:R-:W-:Y:S01]  /*7740*/  IMAD.MOV.U32 R31, RZ, RZ, R33 ;  /* 0x000000ffff1f7224 */ /* 0x000fe200078e0021 */
[----:B------:R-:W4:Y:S01]  /*7750*/  LDL.LU R46, [R1+0x36c] ;  /* 0x00036c00012e7983 */ /* 0x000f220000300800 */
[----:B------:R-:W-:-:S03]  /*7760*/  IMAD.MOV.U32 R33, RZ, RZ, R47 ;  /* 0x000000ffff217224 */ /* 0x000fc600078e002f */
[----:B------:R-:W4:Y:S01]  /*7770*/  LDL.LU R47, [R1+0x370] ;  /* 0x00037000012f7983 */ /* 0x000f220000300800 */
[----:B------:R-:W-:Y:S01]  /*7780*/  ISETP.GT.U32.AND P0, PT, R56, R4, PT ;  /* 0x000000043800720c */ /* 0x000fe20003f04070 */
[----:B------:R-:W-:-:S04]  /*7790*/  IMAD.HI.U32 R7, R44, R8, RZ ;  /* 0x000000082c077227 */ /* 0x000fc800078e00ff */
[----:B------:R-:W-:Y:S02]  /*77a0*/  IMAD.MOV.U32 R12, RZ, RZ, R0 ;  /* 0x000000ffff0c7224 */ /* 0x000fe400078e0000 */
[----:B------:R-:W-:-:S03]  /*77b0*/  IMAD.MOV R7, RZ, RZ, -R7 ;  /* 0x000000ffff077224 */ /* 0x000fc600078e0a07 */
[----:B------:R-:W-:Y:S01]  /*77c0*/  @!P6 IADD3 R12, PT, PT, -R12, RZ, RZ ;  /* 0x000000ff0c0ce210 */ /* 0x000fe20007ffe1ff */
[C---:B------:R-:W-:Y:S01]  /*77d0*/  IMAD R8, R56.reuse, R7, R8 ;  /* 0x0000000738087224 */ /* 0x040fe200078e0208 */
[----:B------:R-:W-:Y:S01]  /*77e0*/  ISETP.GT.U32.AND P6, PT, R56, R6, PT ;  /* 0x000000063800720c */ /* 0x000fe20003fc4070 */
[----:B------:R-:W-:-:S04]  /*77f0*/  IMAD.HI.U32 R0, R44, R10, RZ ;  /* 0x0000000a2c007227 */ /* 0x000fc800078e00ff */
[----:B------:R-:W-:Y:S01]  /*7800*/  @!P0 IMAD.IADD R4, R4, 0x1, -R56 ;  /* 0x0000000104048824 */ /* 0x000fe200078e0a38 */
[----:B------:R-:W-:Y:S01]  /*7810*/  ISETP.GT.U32.AND P0, PT, R56, R8, PT ;  /* 0x000000083800720c */ /* 0x000fe20003f04070 */
[----:B------:R-:W-:-:S04]  /*7820*/  IMAD.MOV R0, RZ, RZ, -R0 ;  /* 0x000000ffff007224 */ /* 0x000fc800078e0a00 */
[----:B------:R-:W-:Y:S02]  /*7830*/  IMAD R0, R56, R0, R10 ;  /* 0x0000000038007224 */ /* 0x000fe400078e020a */
[----:B------:R-:W-:-:S03]  /*7840*/  @!P6 IMAD.IADD R6, R6, 0x1, -R56 ;  /* 0x000000010606e824 */ /* 0x000fc600078e0a38 */
[----:B------:R-:W-:-:S03]  /*7850*/  ISETP.GT.U32.AND P6, PT, R56, R0, PT ;  /* 0x000000003800720c */ /* 0x000fc60003fc4070 */
[----:B------:R-:W-:Y:S01]  /*7860*/  @!P0 IMAD.IADD R8, R8, 0x1, -R56 ;  /* 0x0000000108088824 */ /* 0x000fe200078e0a38 */
[----:B------:R-:W-:Y:S01]  /*7870*/  ISETP.GT.U32.AND P0, PT, R56, R6, PT ;  /* 0x000000063800720c */ /* 0x000fe20003f04070 */
[----:B------:R-:W-:Y:S01]  /*7880*/  IMAD.HI.U32 R11, R44, R2, RZ ;  /* 0x000000022c0b7227 */ /* 0x000fe200078e00ff */
[----:B------:R-:W-:Y:S02]  /*7890*/  IABS R7, R22 ;  /* 0x0000001600077213 */ /* 0x000fe40000000000 */
[----:B0-----:R-:W-:Y:S01]  /*78a0*/  IABS R5, R23 ;  /* 0x0000001700057213 */ /* 0x001fe20000000000 */
[----:B------:R-:W-:Y:S01]  /*78b0*/  IMAD.MOV R11, RZ, RZ, -R11 ;  /* 0x000000ffff0b7224 */ /* 0x000fe200078e0a0b */
[----:B------:R-:W-:Y:S01]  /*78c0*/  MOV R13, R4 ;  /* 0x00000004000d7202 */ /* 0x000fe20000000f00 */
[----:B------:R0:W-:Y:S02]  /*78d0*/  STL [R1+0x20c], R12 ;  /* 0x00020c0c01007387 */ /* 0x0001e40000100800 */
[----:B------:R-:W-:-:S02]  /*78e0*/  IMAD R2, R56, R11, R2 ;  /* 0x0000000b38027224 */ /* 0x000fc400078e0202 */
[----:B------:R-:W-:Y:S01]  /*78f0*/  IMAD.HI.U32 R11, R44, R5, RZ ;  /* 0x000000052c0b7227 */ /* 0x000fe200078e00ff */
[----:B------:R-:W-:-:S03]  /*7900*/  IABS R9, R24 ;  /* 0x0000001800097213 */ /* 0x000fc60000000000 */
[----:B------:R-:W-:Y:S02]  /*7910*/  @!P6 IMAD.IADD R0, R0, 0x1, -R56 ;  /* 0x000000010000e824 */ /* 0x000fe400078e0a38 */
[----:B0-----:R-:W-:-:S04]  /*7920*/  IMAD.HI.U32 R12, R44, R7, RZ ;  /* 0x000000072c0c7227 */ /* 0x001fc800078e00ff */
[----:B------:R-:W-:Y:S01]  /*7930*/  @!P5 IMAD.MOV R13, RZ, RZ, -R13 ;  /* 0x000000ffff0dd224 */ /* 0x000fe200078e0a0d */
[----:B------:R-:W-:Y:S01]  /*7940*/  ISETP.GT.U32.AND P5, PT, R56, R8, PT ;  /* 0x000000083800720c */ /* 0x000fe20003fa4070 */
[----:B------:R-:W-:Y:S02]  /*7950*/  IMAD.MOV R12, RZ, RZ, -R12 ;  /* 0x000000ffff0c7224 */ /* 0x000fe400078e0a0c */
[----:B------:R-:W-:Y:S01]  /*7960*/  @!P0 IMAD.IADD R6, R6, 0x1, -R56 ;  /* 0x0000000106068824 */ /* 0x000fe200078e0a38 */
[C---:B------:R-:W-:Y:S01]  /*7970*/  ISETP.GT.U32.AND P6, PT, R56.reuse, R0, PT ;  /* 0x000000003800720c */ /* 0x040fe20003fc4070 */
[----:B------:R-:W-:Y:S01]  /*7980*/  IMAD.MOV R11, RZ, RZ, -R11 ;  /* 0x000000ffff0b7224 */ /* 0x000fe200078e0a0b */
[C---:B------:R-:W-:Y:S01]  /*7990*/  ISETP.GT.U32.AND P0, PT, R56.reuse, R2, PT ;  /* 0x000000023800720c */ /* 0x040fe20003f04070 */
[----:B------:R-:W-:Y:S02]  /*79a0*/  IMAD R7, R56, R12, R7 ;  /* 0x0000000c38077224 */ /* 0x000fe400078e0207 */
[----:B------:R-:W-:-:S02]  /*79b0*/  IMAD.MOV.U32 R14, RZ, RZ, R6 ;  /* 0x000000ffff0e7224 */ /* 0x000fc400078e0006 */
[----:B------:R-:W-:-:S04]  /*79c0*/  IMAD.HI.U32 R10, R44, R9, RZ ;  /* 0x000000092c0a7227 */ /* 0x000fc800078e00ff */
[C---:B------:R-:W-:Y:S01]  /*79d0*/  IMAD R5, R56.reuse, R11, R5 ;  /* 0x0000000b38057224 */ /* 0x040fe200078e0205 */
[----:B------:R-:W-:Y:S01]  /*79e0*/  IABS R11, R25 ;  /* 0x00000019000b7213 */ /* 0x000fe20000000000 */
[----:B------:R-:W-:Y:S01]  /*79f0*/  @!P3 IMAD.MOV R14, RZ, RZ, -R14 ;  /* 0x000000ffff0eb224 */ /* 0x000fe200078e0a0e */
[----:B------:R-:W-:Y:S01]  /*7a00*/  ISETP.GT.U32.AND P3, PT, R56, R7, PT ;  /* 0x000000073800720c */ /* 0x000fe20003f64070 */
[----:B------:R-:W-:Y:S01]  /*7a10*/  IMAD.MOV R10, RZ, RZ, -R10 ;  /* 0x000000ffff0a7224 */ /* 0x000fe200078e0a0a */
[----:B------:R-:W-:Y:S01]  /*7a20*/  @!P5 IADD3 R8, PT, PT, R8, -R56, RZ ;  /* 0x800000380808d210 */ /* 0x000fe20007ffe0ff */
[----:B------:R-:W-:Y:S01]  /*7a30*/  IMAD.HI.U32 R6, R44, R11, RZ ;  /* 0x0000000b2c067227 */ /* 0x000fe200078e00ff */
[----:B------:R-:W-:-:S03]  /*7a40*/  ISETP.GT.U32.AND P5, PT, R56, R5, PT ;  /* 0x000000053800720c */ /* 0x000fc60003fa4070 */
[----:B------:R-:W-:Y:S01]  /*7a50*/  IMAD R9, R56, R10, R9 ;  /* 0x0000000a38097224 */ /* 0x000fe200078e0209 */
[----:B------:R-:W-:Y:S01]  /*7a60*/  IABS R10, R26 ;  /* 0x0000001a000a7213 */ /* 0x000fe20000000000 */
[----:B------:R-:W-:Y:S02]  /*7a70*/  IMAD.MOV R6, RZ, RZ, -R6 ;  /* 0x000000ffff067224 */ /* 0x000fe400078e0a06 */
[--C-:B------:R-:W-:Y:S02]  /*7a80*/  @!P6 IMAD.IADD R0, R0, 0x1, -R56.reuse ;  /* 0x000000010000e824 */ /* 0x100fe400078e0a38 */
[----:B------:R-:W-:Y:S01]  /*7a90*/  @!P0 IMAD.IADD R2, R2, 0x1, -R56 ;  /* 0x0000000102028824 */ /* 0x000fe200078e0a38 */
[C---:B------:R-:W-:Y:S01]  /*7aa0*/  ISETP.GT.U32.AND P6, PT, R56.reuse, R9, PT ;  /* 0x000000093800720c */ /* 0x040fe20003fc4070 */
[----:B------:R-:W-:Y:S02]  /*7ab0*/  IMAD.MOV.U32 R4, RZ, RZ, R10 ;  /* 0x000000ffff047224 */ /* 0x000fe400078e000a */
[C---:B------:R-:W-:Y:S01]  /*7ac0*/  IMAD R6, R56.reuse, R6, R11 ;  /* 0x0000000638067224 */ /* 0x040fe200078e020b */
[----:B------:R-:W-:Y:S01]  /*7ad0*/  MOV R11, R0 ;  /* 0x00000000000b7202 */ /* 0x000fe20000000f00 */
[--C-:B------:R-:W-:Y:S01]  /*7ae0*/  @!P3 IMAD.IADD R7, R7, 0x1, -R56.reuse ;  /* 0x000000010707b824 */ /* 0x100fe200078e0a38 */
[----:B------:R0:W-:Y:S01]  /*7af0*/  STL [R1+0x204], R13 ;  /* 0x0002040d01007387 */ /* 0x0001e20000100800 */
[C---:B------:R-:W-:Y:S01]  /*7b00*/  ISETP.GT.U32.AND P3, PT, R56.reuse, R2, PT ;  /* 0x000000023800720c */ /* 0x040fe20003f64070 */
[----:B------:R-:W-:Y:S01]  /*7b10*/  @!P5 IMAD.IADD R5, R5, 0x1, -R56 ;  /* 0x000000010505d824 */ /* 0x000fe200078e0a38 */
[----:B------:R-:W-:Y:S01]  /*7b20*/  IABS R12, R27 ;  /* 0x0000001b000c7213 */ /* 0x000fe20000000000 */
[----:B------:R-:W-:Y:S01]  /*7b30*/  @!P1 IMAD.MOV R11, RZ, RZ, -R11 ;  /* 0x000000ffff0b9224 */ /* 0x000fe200078e0a0b */
[----:B------:R-:W-:-:S02]  /*7b40*/  ISETP.GT.U32.AND P5, PT, R56, R7, PT ;  /* 0x000000073800720c */ /* 0x000fc40003fa4070 */
[----:B------:R-:W-:Y:S01]  /*7b50*/  ISETP.GT.U32.AND P1, PT, R56, R6, PT ;  /* 0x000000063800720c */ /* 0x000fe20003f24070 */
[----:B0-----:R-:W-:-:S04]  /*7b60*/  IMAD.HI.U32 R13, R44, R4, RZ ;  /* 0x000000042c0d7227 */ /* 0x001fc800078e00ff */
[----:B------:R-:W-:Y:S02]  /*7b70*/  IMAD.MOV R13, RZ, RZ, -R13 ;  /* 0x000000ffff0d7224 */ /* 0x000fe400078e0a0d */
[----:B------:R-:W-:Y:S02]  /*7b80*/  IMAD.MOV.U32 R10, RZ, RZ, R12 ;  /* 0x000000ffff0a7224 */ /* 0x000fe400078e000c */
[C---:B------:R-:W-:Y:S02]  /*7b90*/  IMAD R4, R56.reuse, R13, R4 ;  /* 0x0000000d38047224 */ /* 0x040fe400078e0204 */
[----:B------:R-:W-:Y:S01]  /*7ba0*/  @!P2 IMAD.MOV R8, RZ, RZ, -R8 ;  /* 0x000000ffff08a224 */ /* 0x000fe200078e0a08 */
[----:B------:R-:W-:Y:S01]  /*7bb0*/  IABS R0, R28 ;  /* 0x0000001c00007213 */ /* 0x000fe20000000000 */
[--C-:B------:R-:W-:Y:S01]  /*7bc0*/  @!P6 IMAD.IADD R9, R9, 0x1, -R56.reuse ;  /* 0x000000010909e824 */ /* 0x100fe200078e0a38 */
[----:B------:R-:W-:Y:S01]  /*7bd0*/  ISETP.GT.U32.AND P6, PT, R56, R5, PT ;  /* 0x000000053800720c */ /* 0x000fe20003fc4070 */
[----:B------:R-:W-:Y:S01]  /*7be0*/  IMAD.HI.U32 R12, R44, R10, RZ ;  /* 0x0000000a2c0c7227 */ /* 0x000fe200078e00ff */
[----:B------:R-:W-:Y:S03]  /*7bf0*/  STL [R1+0x200], R14 ;  /* 0x0002000e01007387 */ /* 0x000fe60000100800 */
[----:B------:R-:W-:Y:S01]  /*7c00*/  @!P3 IMAD.IADD R2, R2, 0x1, -R56 ;  /* 0x000000010202b824 */ /* 0x000fe200078e0a38 */
[----:B------:R0:W-:Y:S01]  /*7c10*/  STL [R1+0x1fc], R8 ;  /* 0x0001fc0801007387 */ /* 0x0001e20000100800 */
[----:B------:R-:W-:Y:S01]  /*7c20*/  ISETP.GT.U32.AND P3, PT, R56, R4, PT ;  /* 0x000000043800720c */ /* 0x000fe20003f64070 */
[----:B------:R-:W-:-:S02]  /*7c30*/  IMAD.MOV R12, RZ, RZ, -R12 ;  /* 0x000000ffff0c7224 */ /* 0x000fc400078e0a0c */
[----:B------:R1:W-:Y:S01]  /*7c40*/  STL [R1+0x1f8], R11 ;  /* 0x0001f80b01007387 */ /* 0x0003e20000100800 */
[--C-:B------:R-:W-:Y:S01]  /*7c50*/  @!P5 IMAD.IADD R7, R7, 0x1, -R56.reuse ;  /* 0x000000010707d824 */ /* 0x100fe200078e0a38 */
[----:B------:R-:W-:Y:S01]  /*7c60*/  ISETP.GE.AND P0, PT, R22, RZ, PT ;  /* 0x000000ff1600720c */ /* 0x000fe20003f06270 */
[----:B------:R-:W-:Y:S01]  /*7c70*/  @!P1 IMAD.IADD R6, R6, 0x1, -R56 ;  /* 0x0000000106069824 */ /* 0x000fe200078e0a38 */
[----:B------:R-:W-:Y:S02]  /*7c80*/  ISETP.GE.AND P5, PT, R23, RZ, PT ;  /* 0x000000ff1700720c */ /* 0x000fe40003fa6270 */
[----:B0-----:R-:W-:Y:S01]  /*7c90*/  IABS R8, R29 ;  /* 0x0000001d00087213 */ /* 0x001fe20000000000 */
[----:B------:R-:W-:Y:S02]  /*7ca0*/  IMAD R10, R56, R12, R10 ;  /* 0x0000000c380a7224 */ /* 0x000fe400078e020a */
[----:B-1----:R-:W-:Y:S01]  /*7cb0*/  IMAD.HI.U32 R11, R44, R0, RZ ;  /* 0x000000002c0b7227 */ /* 0x002fe200078e00ff */
[----:B------:R-:W-:-:S03]  /*7cc0*/  ISETP.GT.U32.AND P2, PT, R56, R9, PT ;  /* 0x000000093800720c */ /* 0x000fc60003f44070 */
[----:B------:R-:W-:Y:S02]  /*7cd0*/  IMAD.MOV R12, RZ, RZ, -R11 ;  /* 0x000000ffff0c7224 */ /* 0x000fe400078e0a0b */
[----:B------:R-:W-:-:S04]  /*7ce0*/  IMAD.HI.U32 R11, R44, R8, RZ ;  /* 0x000000082c0b7227 */ /* 0x000fc800078e00ff */
[----:B------:R-:W-:Y:S01]  /*7cf0*/  @!P4 IMAD.MOV R2, RZ, RZ, -R2 ;  /* 0x000000ffff02c224 */ /* 0x000fe200078e0a02 */
[C---:B------:R-:W-:Y:S01]  /*7d00*/  ISETP.GT.U32.AND P4, PT, R56.reuse, R6, PT ;  /* 0x000000063800720c */ /* 0x040fe20003f84070 */
[--C-:B------:R-:W-:Y:S01]  /*7d10*/  @!P6 IMAD.IADD R5, R5, 0x1, -R56.reuse ;  /* 0x000000010505e824 */ /* 0x100fe200078e0a38 */
[----:B------:R-:W-:Y:S01]  /*7d20*/  ISETP.GT.U32.AND P6, PT, R56, R10, PT ;  /* 0x0000000a3800720c */ /* 0x000fe20003fc4070 */
[----:B------:R-:W-:Y:S01]  /*7d30*/  @!P3 IMAD.IADD R4, R4, 0x1, -R56 ;  /* 0x000000010404b824 */ /* 0x000fe200078e0a38 */
[----:B------:R-:W-:Y:S01]  /*7d40*/  IADD3 R11, PT, PT, -R11, RZ, RZ ;  /* 0x000000ff0b0b7210 */ /* 0x000fe20007ffe1ff */
[C---:B------:R-:W-:Y:S02]  /*7d50*/  IMAD R0, R56.reuse, R12, R0 ;  /* 0x0000000c38007224 */ /* 0x040fe400078e0200 */
[----:B------:R-:W-:Y:S01]  /*7d60*/  @!P0 IMAD.MOV R7, RZ, RZ, -R7 ;  /* 0x000000ffff078224 */ /* 0x000fe200078e0a07 */
[C---:B------:R-:W-:Y:S01]  /*7d70*/  ISETP.GT.U32.AND P0, PT, R56.reuse, R4, PT ;  /* 0x000000043800720c */ /* 0x040fe20003f04070 */
[----:B------:R-:W-:Y:S01]  /*7d80*/  @!P5 IMAD.MOV R5, RZ, RZ, -R5 ;  /* 0x000000ffff05d224 */ /* 0x000fe200078e0a05 */
[C---:B------:R-:W-:Y:S01]  /*7d90*/  ISETP.GT.U32.AND P5, PT, R56.reuse, R0, PT ;  /* 0x000000003800720c */ /* 0x040fe20003fa4070 */
[----:B------:R-:W-:-:S02]  /*7da0*/  IMAD R8, R56, R11, R8 ;  /* 0x0000000b38087224 */ /* 0x000fc400078e0208 */
[--C-:B------:R-:W-:Y:S01]  /*7db0*/  @!P2 IMAD.IADD R9, R9, 0x1, -R56.reuse ;  /* 0x000000010909a824 */ /* 0x100fe200078e0a38 */
[----:B------:R-:W-:Y:S01]  /*7dc0*/  ISETP.GE.AND P2, PT, R24, RZ, PT ;  /* 0x000000ff1800720c */ /* 0x000fe20003f46270 */
[----:B------:R0:W-:Y:S01]  /*7dd0*/  STL [R1+0x1ec], R2 ;  /* 0x0001ec0201007387 */ /* 0x0001e20000100800 */
[--C-:B------:R-:W-:Y:S01]  /*7de0*/  @!P4 IMAD.IADD R6, R6, 0x1, -R56.reuse ;  /* 0x000000010606c824 */ /* 0x100fe200078e0a38 */
[----:B------:R-:W-:Y:S01]  /*7df0*/  ISETP.GT.U32.AND P4, PT, R56, R8, PT ;  /* 0x000000083800720c */ /* 0x000fe20003f84070 */
[--C-:B------:R-:W-:Y:S01]  /*7e00*/  @!P6 IMAD.IADD R10, R10, 0x1, -R56.reuse ;  /* 0x000000010a0ae824 */ /* 0x100fe200078e0a38 */
[----:B------:R1:W-:Y:S01]  /*7e10*/  STL [R1+0x1e8], R7 ;  /* 0x0001e80701007387 */ /* 0x0003e20000100800 */
[----:B------:R-:W-:Y:S02]  /*7e20*/  ISETP.GE.AND P3, PT, R26, RZ, PT ;  /* 0x000000ff1a00720c */ /* 0x000fe40003f66270 */
[----:B0-----:R-:W-:Y:S01]  /*7e30*/  IABS R2, R30 ;  /* 0x0000001e00027213 */ /* 0x001fe20000000000 */
[----:B------:R0:W-:Y:S01]  /*7e40*/  STL [R1+0x1dc], R5 ;  /* 0x0001dc0501007387 */ /* 0x0001e20000100800 */
[----:B------:R-:W-:Y:S01]  /*7e50*/  ISETP.GT.U32.AND P6, PT, R56, R10, PT ;  /* 0x0000000a3800720c */ /* 0x000fe20003fc4070 */
[----:B-1----:R-:W-:Y:S01]  /*7e60*/  IMAD.MOV.U32 R7, RZ, RZ, R9 ;  /* 0x000000ffff077224 */ /* 0x002fe200078e0009 */
[----:B------:R-:W-:Y:S01]  /*7e70*/  IABS R9, R35 ;  /* 0x0000002300097213 */ /* 0x000fe20000000000 */
[----:B------:R-:W-:-:S02]  /*7e80*/  @!P0 IMAD.IADD R4, R4, 0x1, -R56 ;  /* 0x0000000104048824 */ /* 0x000fc400078e0a38 */
[----:B0-----:R-:W-:Y:S01]  /*7e90*/  IMAD.HI.U32 R5, R44, R2, RZ ;  /* 0x000000022c057227 */ /* 0x001fe200078e00ff */
[----:B------:R-:W-:-:S03]  /*7ea0*/  ISETP.GE.AND P1, PT, R25, RZ, PT ;  /* 0x000000ff1900720c */ /* 0x000fc60003f26270 */
[----:B------:R-:W-:Y:S02]  /*7eb0*/  @!P5 IMAD.IADD R0, R0, 0x1, -R56 ;  /* 0x000000010000d824 */ /* 0x000fe400078e0a38 */
[----:B------:R-:W-:Y:S02]  /*7ec0*/  IMAD.MOV R5, RZ, RZ, -R5 ;  /* 0x000000ffff057224 */ /* 0x000fe400078e0a05 */
[----:B------:R-:W-:Y:S01]  /*7ed0*/  @!P2 IMAD.MOV R7, RZ, RZ, -R7 ;  /* 0x000000ffff07a224 */ /* 0x000fe200078e0a07 */
[----:B------:R-:W-:Y:S01]  /*7ee0*/  ISETP.GE.AND P2, PT, R27, RZ, PT ;  /* 0x000000ff1b00720c */ /* 0x000fe20003f46270 */
[----:B------:R-:W-:Y:S02]  /*7ef0*/  IMAD.MOV.U32 R11, RZ, RZ, R6 ;  /* 0x000000ffff0b7224 */ /* 0x000fe400078e0006 */
[----:B------:R-:W-:Y:S02]  /*7f00*/  IMAD.MOV.U32 R6, RZ, RZ, R9 ;  /* 0x000000ffff067224 */ /* 0x000fe400078e0009 */
[----:B------:R-:W-:Y:S01]  /*7f10*/  @!P4 IMAD.IADD R8, R8, 0x1, -R56 ;  /* 0x000000010808c824 */ /* 0x000fe200078e0a38 */
[C---:B------:R-:W-:Y:S01]  /*7f20*/  ISETP.GT.U32.AND P4, PT, R56.reuse, R0, PT ;  /* 0x000000003800720c */ /* 0x040fe20003f84070 */
[----:B------:R-:W-:-:S02]  /*7f30*/  IMAD R5, R56, R5, R2 ;  /* 0x0000000538057224 */ /* 0x000fc400078e0202 */
[----:B------:R-:W-:Y:S01]  /*7f40*/  IMAD.MOV.U32 R9, RZ, RZ, R4 ;  /* 0x000000ffff097224 */ /* 0x000fe200078e0004 */
[----:B------:R-:W-:-:S03]  /*7f50*/  @!P6 IADD3 R10, PT, PT, R10, -R56, RZ ;  /* 0x800000380a0ae210 */ /* 0x000fc60007ffe0ff */
[----:B------:R-:W-:Y:S01]  /*7f60*/  @!P3 IMAD.MOV R9, RZ, RZ, -R9 ;  /* 0x000000ffff09b224 */ /* 0x000fe200078e0a09 */
[----:B------:R-:W-:Y:S01]  /*7f70*/  ISETP.GT.U32.AND P3, PT, R56, R5, PT ;  /* 0x000000053800720c */ /* 0x000fe20003f64070 */
[----:B------:R-:W-:Y:S01]  /*7f80*/  @!P1 IMAD.MOV R11, RZ, RZ, -R11 ;  /* 0x000000ffff0b9224 */ /* 0x000fe200078e0a0b */
[----:B------:R-:W-:Y:S01]  /*7f90*/  ISETP.GE.AND P0, PT, R28, RZ, PT ;  /* 0x000000ff1c00720c */ /* 0x000fe20003f06270 */
[----:B------:R0:W-:Y:S01]  /*7fa0*/  STL [R1+0x44], R7 ;  /* 0x0000440701007387 */ /* 0x0001e20000100800 */
[----:B------:R-:W-:Y:S01]  /*7fb0*/  @!P2 IMAD.MOV R10, RZ, RZ, -R10 ;  /* 0x000000ffff0aa224 */ /* 0x000fe200078e0a0a */
[----:B------:R-:W-:Y:S01]  /*7fc0*/  ISETP.GT.U32.AND P1, PT, R56, R8, PT ;  /* 0x000000083800720c */ /* 0x000fe20003f24070 */
[----:B------:R-:W-:Y:S01]  /*7fd0*/  @!P4 IMAD.IADD R0, R0, 0x1, -R56 ;  /* 0x000000010000c824 */ /* 0x000fe200078e0a38 */
[----:B------:R-:W-:Y:S01]  /*7fe0*/  STL [R1+0x40], R11 ;  /* 0x0000400b01007387 */ /* 0x000fe20000100800 */
[----:B0-----:R-:W-:-:S03]  /*7ff0*/  IABS R7, R31 ;  /* 0x0000001f00077213 */ /* 0x001fc60000000000 */
[----:B------:R-:W-:Y:S02]  /*8000*/  STL [R1+0x3c], R9 ;  /* 0x00003c0901007387 */ /* 0x000fe40000100800 */
[----:B------:R-:W-:Y:S01]  /*8010*/  @!P3 IMAD.IADD R5, R5, 0x1, -R56 ;  /* 0x000000010505b824 */ /* 0x000fe200078e0a38 */
[----:B------:R-:W-:Y:S01]  /*8020*/  ISETP.GE.AND P6, PT, R29, RZ, PT ;  /* 0x000000ff1d00720c */ /* 0x000fe20003fc6270 */
[----:B------:R0:W-:Y:S01]  /*8030*/  STL [R1+0x28], R10 ;  /* 0x0000280a01007387 */ /* 0x0001e20000100800 */
[----:B------:R-:W-:-:S04]  /*8040*/  IMAD.HI.U32 R2, R44, R7, RZ ;  /* 0x000000072c027227 */ /* 0x000fc800078e00ff */
[----:B------:R-:W-:-:S04]  /*8050*/  IMAD.HI.U32 R4, R44, R6, RZ ;  /* 0x000000062c047227 */ /* 0x000fc800078e00ff */
[----:B0-----:R-:W-:Y:S01]  /*8060*/  IMAD.MOV.U32 R10, RZ, RZ, R0 ;  /* 0x000000ffff0a7224 */ /* 0x001fe200078e0000 */
[----:B------:R-:W-:-:S03]  /*8070*/  IADD3 R2, PT, PT, -R2, RZ, RZ ;  /* 0x000000ff02027210 */ /* 0x000fc60007ffe1ff */
[----:B------:R-:W-:Y:S01]  /*8080*/  @!P0 IMAD.MOV R10, RZ, RZ, -R10 ;  /* 0x000000ffff0a8224 */ /* 0x000fe200078e0a0a */
[C---:B------:R-:W-:Y:S01]  /*8090*/  ISETP.GT.U32.AND P0, PT, R56.reuse, R5, PT ;  /* 0x000000053800720c */ /* 0x040fe20003f04070 */
[----:B------:R-:W-:Y:S02]  /*80a0*/  IMAD.MOV R9, RZ, RZ, -R4 ;  /* 0x000000ffff097224 */ /* 0x000fe400078e0a04 */
[----:B------:R-:W-:Y:S02]  /*80b0*/  IMAD R4, R56, R2, R7 ;  /* 0x0000000238047224 */ /* 0x000fe400078e0207 */
[----:B------:R-:W-:Y:S01]  /*80c0*/  @!P1 IMAD.IADD R8, R8, 0x1, -R56 ;  /* 0x0000000108089824 */ /* 0x000fe200078e0a38 */
[----:B------:R-:W-:Y:S01]  /*80d0*/  IABS R0, R36 ;  /* 0x0000002400007213 */ /* 0x000fe20000000000 */
[C---:B------:R-:W-:Y:S02]  /*80e0*/  IMAD R2, R56.reuse, R9, R6 ;  /* 0x0000000938027224 */ /* 0x040fe400078e0206 */
[----:B------:R-:W-:Y:S01]  /*80f0*/  @!P6 IMAD.MOV R8, RZ, RZ, -R8 ;  /* 0x000000ffff08e224 */ /* 0x000fe200078e0a08 */
[----:B------:R-:W-:Y:S01]  /*8100*/  ISETP.GT.U32.AND P6, PT, R56, R4, PT ;  /* 0x000000043800720c */ /* 0x000fe20003fc4070 */
[----:B------:R-:W-:-:S04]  /*8110*/  IMAD.HI.U32 R7, R44, R0, RZ ;  /* 0x000000002c077227 */ /* 0x000fc800078e00ff */
[----:B------:R-:W-:Y:S01]  /*8120*/  @!P0 IMAD.IADD R5, R5, 0x1, -R56 ;  /* 0x0000000105058824 */ /* 0x000fe200078e0a38 */
[----:B------:R-:W-:Y:S01]  /*8130*/  ISETP.GT.U32.AND P0, PT, R56, R2, PT ;  /* 0x000000023800720c */ /* 0x000fe20003f04070 */
[----:B------:R-:W-:Y:S01]  /*8140*/  IMAD.MOV R7, RZ, RZ, -R7 ;  /* 0x000000ffff077224 */ /* 0x000fe200078e0a07 */
[----:B------:R-:W-:-:S03]  /*8150*/  ISETP.GE.AND P5, PT, R30, RZ, PT ;  /* 0x000000ff1e00720c */ /* 0x000fc60003fa6270 */
[----:B------:R-:W-:Y:S02]  /*8160*/  IMAD R0, R56, R7, R0 ;  /* 0x0000000738007224 */ /* 0x000fe400078e0200 */
[----:B------:R-:W-:Y:S01]  /*8170*/  @!P6 IMAD.IADD R4, R4, 0x1, -R56 ;  /* 0x000000010404e824 */ /* 0x000fe200078e0a38 */
[----:B--2---:R-:W-:Y:S02]  /*8180*/  IABS R60, R37 ;  /* 0x00000025003c7213 */ /* 0x004fe40000000000 */
[----:B------:R-:W-:-:S03]  /*8190*/  ISETP.GT.U32.AND P6, PT, R56, R0, PT ;  /* 0x000000003800720c */ /* 0x000fc60003fc4070 */
[----:B------:R-:W-:Y:S01]  /*81a0*/  @!P0 IMAD.IADD R2, R2, 0x1, -R56 ;  /* 0x0000000102028824 */ /* 0x000fe200078e0a38 */
[----:B------:R-:W-:Y:S02]  /*81b0*/  ISETP.GT.U32.AND P0, PT, R56, R4, PT ;  /* 0x000000043800720c */ /* 0x000fe40003f04070 */
[----:B------:R-:W-:Y:S02]  /*81c0*/  ISETP.GE.AND P1, PT, R36, RZ, PT ;  /* 0x000000ff2400720c */ /* 0x000fe40003f26270 */
[----:B------:R-:W-:Y:S02]  /*81d0*/  ISETP.GE.AND P4, PT, R35, RZ, PT ;  /* 0x000000ff2300720c */ /* 0x000fe40003f86270 */
[----:B------:R-:W-:Y:S02]  /*81e0*/  MOV R36, R58 ;  /* 0x0000003a00247202 */ /* 0x000fe40000000f00 */
[----:B------:R-:W-:Y:S01]  /*81f0*/  IABS R58, R33 ;  /* 0x00000021003a7213 */ /* 0x000fe20000000000 */
[----:B------:R-:W-:-:S04]  /*8200*/  IMAD.HI.U32 R6, R44, R60, RZ ;  /* 0x0000003c2c067227 */ /* 0x000fc800078e00ff */
[----:B---3--:R-:W-:Y:S01]  /*8210*/  IMAD.MOV.U32 R35, RZ, RZ, R59 ;  /* 0x000000ffff237224 */ /* 0x008fe200078e003b */
[----:B------:R-:W-:Y:S01]  /*8220*/  IABS R59, R32 ;  /* 0x00000020003b7213 */ /* 0x000fe20000000000 */
[----:B------:R-:W-:Y:S01]  /*8230*/  IMAD.MOV.U32 R11, RZ, RZ, R5 ;  /* 0x000000ffff0b7224 */ /* 0x000fe200078e0005 */
[----:B------:R-:W-:Y:S01]  /*8240*/  STL [R1+0x20], R10 ;  /* 0x0000200a01007387 */ /* 0x000fe20000100800 */
[----:B------:R-:W-:Y:S01]  /*8250*/  ISETP.GE.AND P2, PT, R31, RZ, PT ;  /* 0x000000ff1f00720c */ /* 0x000fe20003f46270 */
[----:B------:R-:W-:Y:S01]  /*8260*/  IMAD.HI.U32 R7, R44, R58, RZ ;  /* 0x0000003a2c077227 */ /* 0x000fe200078e00ff */
[----:B------:R-:W-:Y:S01]  /*8270*/  ISETP.GE.AND P3, PT, R37, RZ, PT ;  /* 0x000000ff2500720c */ /* 0x000fe20003f66270 */
[----:B------:R0:W-:Y:S02]  /*8280*/  STL [R1+0x10], R8 ;  /* 0x0000100801007387 */ /* 0x0001e40000100800 */
[----:B------:R-:W-:Y:S02]  /*8290*/  IMAD.MOV R6, RZ, RZ, -R6 ;  /* 0x000000ffff067224 */ /* 0x000fe400078e0a06 */
[----:B------:R-:W-:Y:S01]  /*82a0*/  @!P5 IMAD.MOV R11, RZ, RZ, -R11 ;  /* 0x000000ffff0bd224 */ /* 0x000fe200078e0a0b */
[----:B------:R-:W-:Y:S01]  /*82b0*/  ISETP.GT.U32.AND P5, PT, R56, R2, PT ;  /* 0x000000023800720c */ /* 0x000fe20003fa4070 */
[----:B------:R-:W-:Y:S01]  /*82c0*/  IMAD.MOV.U32 R37, RZ, RZ, R57 ;  /* 0x000000ffff257224 */ /* 0x000fe200078e0039 */
[----:B------:R-:W-:Y:S01]  /*82d0*/  IABS R57, R34 ;  /* 0x0000002200397213 */ /* 0x000fe20000000000 */
[----:B------:R-:W-:-:S02]  /*82e0*/  @!P6 IMAD.IADD R0, R0, 0x1, -R56 ;  /* 0x000000010000e824 */ /* 0x000fc400078e0a38 */
[----:B0-----:R-:W-:-:S04]  /*82f0*/  IMAD.HI.U32 R8, R44, R59, RZ ;  /* 0x0000003b2c087227 */ /* 0x001fc800078e00ff */
[----:B------:R-:W-:Y:S02]  /*8300*/  IMAD.MOV R7, RZ, RZ, -R7 ;  /* 0x000000ffff077224 */ /* 0x000fe400078e0a07 */
[----:B------:R-:W-:Y:S02]  /*8310*/  IMAD R60, R56, R6, R60 ;  /* 0x00000006383c7224 */ /* 0x000fe400078e023c */
[----:B------:R-:W-:Y:S02]  /*8320*/  IMAD.MOV R8, RZ, RZ, -R8 ;  /* 0x000000ffff087224 */ /* 0x000fe400078e0a08 */
[----:B------:R-:W-:Y:S01]  /*8330*/  @!P0 IMAD.IADD R4, R4, 0x1, -R56 ;  /* 0x0000000104048824 */ /* 0x000fe200078e0a38 */
[----:B------:R-:W-:Y:S01]  /*8340*/  ISETP.GT.U32.AND P6, PT, R56, R0, PT ;  /* 0x000000003800720c */ /* 0x000fe20003fc4070 */
[----:B------:R-:W-:Y:S01]  /*8350*/  IMAD.HI.U32 R6, R44, R57, RZ ;  /* 0x000000392c067227 */ /* 0x000fe200078e00ff */
[----:B------:R-:W-:-:S03]  /*8360*/  ISETP.GT.U32.AND P0, PT, R56, R60, PT ;  /* 0x0000003c3800720c */ /* 0x000fc60003f04070 */
[C---:B------:R-:W-:Y:S02]  /*8370*/  IMAD R58, R56.reuse, R7, R58 ;  /* 0x00000007383a7224 */ /* 0x040fe400078e023a */
[----:B------:R-:W-:Y:S02]  /*8380*/  IMAD R59, R56, R8, R59 ;  /* 0x00000008383b7224 */ /* 0x000fe400078e023b */
[----:B------:R-:W-:Y:S01]  /*8390*/  IMAD.MOV.U32 R7, RZ, RZ, R4 ;  /* 0x000000ffff077224 */ /* 0x000fe200078e0004 */
[----:B------:R-:W-:Y:S02]  /*83a0*/  IADD3 R6, PT, PT, -R6, RZ, RZ ;  /* 0x000000ff06067210 */ /* 0x000fe40007ffe1ff */
[----:B------:R-:W-:Y:S01]  /*83b0*/  IABS R8, R35 ;  /* 0x0000002300087213 */ /* 0x000fe20000000000 */
[----:B------:R-:W-:Y:S01]  /*83c0*/  @!P2 IMAD.MOV R7, RZ, RZ, -R7 ;  /* 0x000000ffff07a224 */ /* 0x000fe200078e0a07 */
[----:B------:R-:W-:Y:S02]  /*83d0*/  ISETP.GT.U32.AND P2, PT, R56, R59, PT ;  /* 0x0000003b3800720c */ /* 0x000fe40003f44070 */
[----:B------:R-:W-:Y:S01]  /*83e0*/  @!P5 IADD3 R2, PT, PT, R2, -R56, RZ ;  /* 0x800000380202d210 */ /* 0x000fe20007ffe0ff */
[C---:B------:R-:W-:Y:S01]  /*83f0*/  IMAD R57, R56.reuse, R6, R57 ;  /* 0x0000000638397224 */ /* 0x040fe200078e0239 */
[----:B------:R-:W-:Y:S01]  /*8400*/  ISETP.GT.U32.AND P5, PT, R56, R58, PT ;  /* 0x0000003a3800720c */ /* 0x000fe20003fa4070 */
[----:B------:R-:W-:Y:S01]  /*8410*/  IMAD.HI.U32 R6, R44, R8, RZ ;  /* 0x000000082c067227 */ /* 0x000fe200078e00ff */
[----:B------:R-:W-:Y:S03]  /*8420*/  STL [R1+0xc], R11 ;  /* 0x00000c0b01007387 */ /* 0x000fe60000100800 */
[----:B------:R-:W-:-:S02]  /*8430*/  @!P4 IMAD.MOV R2, RZ, RZ, -R2 ;  /* 0x000000ffff02c224 */ /* 0x000fc400078e0a02 */
[----:B------:R-:W-:Y:S01]  /*8440*/  @!P6 IMAD.IADD R0, R0, 0x1, -R56 ;  /* 0x000000010000e824 */ /* 0x000fe200078e0a38 */
[----:B------:R-:W-:Y:S01]  /*8450*/  IABS R9, R36 ;  /* 0x0000002400097213 */ /* 0x000fe20000000000 */
[----:B------:R-:W-:Y:S01]  /*8460*/  IMAD.MOV R6, RZ, RZ, -R6 ;  /* 0x000000ffff067224 */ /* 0x000fe200078e0a06 */
[----:B------:R-:W-:Y:S01]  /*8470*/  STL [R1+0x8], R7 ;  /* 0x0000080701007387 */ /* 0x000fe20000100800 */
[----:B------:R-:W-:-:S03]  /*8480*/  @!P0 IMAD.IADD R60, R60, 0x1, -R56 ;  /* 0x000000013c3c8824 */ /* 0x000fc600078e0a38 */
[----:B------:R0:W-:Y:S01]  /*8490*/  STL [R1+0x4], R2 ;  /* 0x0000040201007387 */ /* 0x0001e20000100800 */
[C---:B------:R-:W-:Y:S02]  /*84a0*/  IMAD R8, R56.reuse, R6, R8 ;  /* 0x0000000638087224 */ /* 0x040fe400078e0208 */
[--C-:B------:R-:W-:Y:S01]  /*84b0*/  @!P2 IMAD.IADD R59, R59, 0x1, -R56.reuse ;  /* 0x000000013b3ba824 */ /* 0x100fe200078e0a38 */
[----:B------:R-:W-:Y:S01]  /*84c0*/  ISETP.GT.U32.AND P2, PT, R56, R60, PT ;  /* 0x0000003c3800720c */ /* 0x000fe20003f44070 */
[----:B------:R-:W-:Y:S01]  /*84d0*/  IMAD.HI.U32 R5, R44, R9, RZ ;  /* 0x000000092c057227 */ /* 0x000fe200078e00ff */
[----:B------:R-:W-:Y:S02]  /*84e0*/  ISETP.GT.U32.AND P6, PT, R56, R57, PT ;  /* 0x000000393800720c */ /* 0x000fe40003fc4070 */
[----:B0-----:R-:W-:Y:S01]  /*84f0*/  MOV R2, R0 ;  /* 0x0000000000027202 */ /* 0x001fe20000000f00 */
[----:B------:R-:W-:Y:S01]  /*8500*/  @!P5 IMAD.IADD R58, R58, 0x1, -R56 ;  /* 0x000000013a3ad824 */ /* 0x000fe200078e0a38 */
[----:B------:R-:W-:Y:S01]  /*8510*/  ISETP.GT.U32.AND P5, PT, R56, R59, PT ;  /* 0x0000003b3800720c */ /* 0x000fe20003fa4070 */
[----:B------:R-:W-:-:S02]  /*8520*/  IMAD.MOV R5, RZ, RZ, -R5 ;  /* 0x000000ffff057224 */ /* 0x000fc400078e0a05 */
[----:B------:R-:W-:Y:S01]  /*8530*/  @!P1 IMAD.MOV R2, RZ, RZ, -R2 ;  /* 0x000000ffff029224 */ /* 0x000fe200078e0a02 */
[C---:B------:R-:W-:Y:S02]  /*8540*/  ISETP.GT.U32.AND P1, PT, R56.reuse, R8, PT ;  /* 0x000000083800720c */ /* 0x040fe40003f24070 */
[----:B------:R-:W-:Y:S01]  /*8550*/  IABS R10, R37 ;  /* 0x00000025000a7213 */ /* 0x000fe20000000000 */
[----:B------:R-:W-:Y:S01]  /*8560*/  IMAD R9, R56, R5, R9 ;  /* 0x0000000538097224 */ /* 0x000fe200078e0209 */
[----:B------:R-:W-:Y:S01]  /*8570*/  IABS R11, R38 ;  /* 0x00000026000b7213 */ /* 0x000fe20000000000 */
[--C-:B------:R-:W-:Y:S02]  /*8580*/  @!P2 IMAD.IADD R60, R60, 0x1, -R56.reuse ;  /* 0x000000013c3ca824 */ /* 0x100fe400078e0a38 */
[----:B------:R-:W-:Y:S01]  /*8590*/  IMAD.HI.U32 R4, R44, R10, RZ ;  /* 0x0000000a2c047227 */ /* 0x000fe200078e00ff */
[C---:B------:R-:W-:Y:S01]  /*85a0*/  ISETP.GT.U32.AND P2, PT, R56.reuse, R9, PT ;  /* 0x000000093800720c */ /* 0x040fe20003f44070 */
[----:B------:R0:W-:Y:S02]  /*85b0*/  STL [R1], R2 ;  /* 0x0000000201007387 */ /* 0x0001e40000100800 */
[----:B------:R-:W-:Y:S01]  /*85c0*/  @!P6 IMAD.IADD R57, R57, 0x1, -R56 ;  /* 0x000000013939e824 */ /* 0x000fe200078e0a38 */
[----:B------:R-:W-:Y:S01]  /*85d0*/  ISETP.GT.U32.AND P6, PT, R56, R58, PT ;  /* 0x0000003a3800720c */ /* 0x000fe20003fc4070 */
[----:B------:R-:W-:Y:S01]  /*85e0*/  IMAD.MOV R4, RZ, RZ, -R4 ;  /* 0x000000ffff047224 */ /* 0x000fe200078e0a04 */
[----:B------:R-:W-:Y:S01]  /*85f0*/  IABS R0, R39 ;  /* 0x0000002700007213 */ /* 0x000fe20000000000 */
[--C-:B------:R-:W-:Y:S01]  /*8600*/  @!P1 IMAD.IADD R8, R8, 0x1, -R56.reuse ;  /* 0x0000000108089824 */ /* 0x100fe200078e0a38 */
[----:B------:R-:W-:Y:S01]  /*8610*/  ISETP.GE.AND P0, PT, R32, RZ, PT ;  /* 0x000000ff2000720c */ /* 0x000fe20003f06270 */
[----:B------:R-:W-:-:S02]  /*8620*/  @!P5 IMAD.IADD R59, R59, 0x1, -R56 ;  /* 0x000000013b3bd824 */ /* 0x000fc400078e0a38 */
[----:B0-----:R-:W-:Y:S01]  /*8630*/  IMAD.HI.U32 R2, R44, R11, RZ ;  /* 0x0000000b2c027227 */ /* 0x001fe200078e00ff */
[----:B------:R-:W-:-:S03]  /*8640*/  ISETP.GE.AND P5, PT, R33, RZ, PT ;  /* 0x000000ff2100720c */ /* 0x000fc60003fa6270 */
[----:B------:R-:W-:Y:S02]  /*8650*/  IMAD R10, R56, R4, R10 ;  /* 0x00000004380a7224 */ /* 0x000fe400078e020a */
[----:B------:R-:W-:Y:S02]  /*8660*/  IMAD.MOV R4, RZ, RZ, -R2 ;  /* 0x000000ffff047224 */ /* 0x000fe400078e0a02 */
[----:B------:R-:W-:-:S04]  /*8670*/  IMAD.HI.U32 R2, R44, R0, RZ ;  /* 0x000000002c027227 */ /* 0x000fc800078e00ff */
[----:B------:R-:W-:Y:S01]  /*8680*/  @!P3 IMAD.MOV R60, RZ, RZ, -R60 ;  /* 0x000000ffff3cb224 */ /* 0x000fe200078e0a3c */
[----:B------:R-:W-:Y:S01]  /*8690*/  ISETP.GT.U32.AND P3, PT, R56, R8, PT ;  /* 0x000000083800720c */ /* 0x000fe20003f64070 */
[--C-:B------:R-:W-:Y:S01]  /*86a0*/  @!P2 IMAD.IADD R9, R9, 0x1, -R56.reuse ;  /* 0x000000010909a824 */ /* 0x100fe200078e0a38 */
[----:B------:R-:W-:Y:S01]  /*86b0*/  IADD3 R2, PT, PT, -R2, RZ, RZ ;  /* 0x000000ff02027210 */ /* 0x000fe20007ffe1ff */
[----:B------:R-:W-:Y:S02]  /*86c0*/  @!P6 IMAD.IADD R58, R58, 0x1, -R56 ;  /* 0x000000013a3ae824 */ /* 0x000fe400078e0a38 */
[C---:B------:R-:W-:Y:S01]  /*86d0*/  IMAD R11, R56.reuse, R4, R11 ;  /* 0x00000004380b7224 */ /* 0x040fe200078e020b */
[C---:B------:R-:W-:Y:S01]  /*86e0*/  ISETP.GT.U32.AND P6, PT, R56.reuse, R10, PT ;  /* 0x0000000a3800720c */ /* 0x040fe20003fc4070 */
[----:B------:R-:W-:Y:S01]  /*86f0*/  @!P0 IMAD.MOV R59, RZ, RZ, -R59 ;  /* 0x000000ffff3b8224 */ /* 0x000fe200078e0a3b */
[C---:B------:R-:W-:Y:S01]  /*8700*/  ISETP.GT.U32.AND P0, PT, R56.reuse, R9, PT ;  /* 0x000000093800720c */ /* 0x040fe20003f04070 */
[C---:B------:R-:W-:Y:S01]  /*8710*/  IMAD R0, R56.reuse, R2, R0 ;  /* 0x0000000238007224 */ /* 0x040fe200078e0200 */
[----:B------:R-:W-:Y:S01]  /*8720*/  IABS R4, R40 ;  /* 0x0000002800047213 */ /* 0x000fe20000000000 */
[----:B------:R-:W-:Y:S01]  /*8730*/  @!P5 IMAD.MOV R58, RZ, RZ, -R58 ;  /* 0x000000ffff3ad224 */ /* 0x000fe200078e0a3a */
[----:B------:R-:W-:Y:S01]  /*8740*/  ISETP.GT.U32.AND P5, PT, R56, R11, PT ;  /* 0x0000000b3800720c */ /* 0x000fe20003fa4070 */
[----:B------:R-:W-:Y:S01]  /*8750*/  @!P3 IMAD.IADD R8, R8, 0x1, -R56 ;  /* 0x000000010808b824 */ /* 0x000fe200078e0a38 */
[----:B------:R-:W-:Y:S01]  /*8760*/  ISETP.GE.AND P2, PT, R36, RZ, PT ;  /* 0x000000ff2400720c */ /* 0x000fe20003f46270 */
[----:B------:R-:W-:Y:S01]  /*8770*/  IMAD.HI.U32 R2, R44, R4, RZ ;  /* 0x000000042c027227 */ /* 0x000fe200078e00ff */
[----:B------:R-:W-:-:S02]  /*8780*/  ISETP.GT.U32.AND P3, PT, R56, R0, PT ;  /* 0x000000003800720c */ /* 0x000fc40003f64070 */
[----:B------:R-:W-:Y:S01]  /*8790*/  ISETP.GE.AND P1, PT, R35, RZ, PT ;  /* 0x000000ff2300720c */ /* 0x000fe20003f26270 */
[----:B------:R-:W-:Y:S02]  /*87a0*/  IMAD.MOV R2, RZ, RZ, -R2 ;  /* 0x000000ffff027224 */ /* 0x000fe400078e0a02 */
[--C-:B------:R-:W-:Y:S02]  /*87b0*/  @!P6 IMAD.IADD R10, R10, 0x1, -R56.reuse ;  /* 0x000000010a0ae824 */ /* 0x100fe400078e0a38 */
[----:B------:R-:W-:Y:S02]  /*87c0*/  @!P0 IMAD.IADD R9, R9, 0x1, -R56 ;  /* 0x0000000109098824 */ /* 0x000fe400078e0a38 */
[C---:B------:R-:W-:Y:S01]  /*87d0*/  IMAD R13, R56.reuse, R2, R4 ;  /* 0x00000002380d7224 */ /* 0x040fe200078e0204 */
[----:B------:R-:W-:Y:S01]  /*87e0*/  @!P5 IADD3 R11, PT, PT, R11, -R56, RZ ;  /* 0x800000380b0bd210 */ /* 0x000fe20007ffe0ff */
[----:B------:R-:W-:Y:S01]  /*87f0*/  @!P2 IMAD.MOV R9, RZ, RZ, -R9 ;  /* 0x000000ffff09a224 */ /* 0x000fe200078e0a09 */
[----:B------:R-:W-:Y:S01]  /*8800*/  ISETP.GT.U32.AND P6, PT, R56, R10, PT ;  /* 0x0000000a3800720c */ /* 0x000fe20003fc4070 */
[----:B------:R-:W-:Y:S01]  /*8810*/  @!P3 IMAD.IADD R0, R0, 0x1, -R56 ;  /* 0x000000010000b824 */ /* 0x000fe200078e0a38 */
[----:B------:R-:W-:-:S02]  /*8820*/  ISETP.GT.U32.AND P3, PT, R56, R11, PT ;  /* 0x0000000b3800720c */ /* 0x000fc40003f64070 */
[----:B------:R-:W-:Y:S01]  /*8830*/  ISETP.GT.U32.AND P2, PT, R56, R13, PT ;  /* 0x0000000d3800720c */ /* 0x000fe20003f44070 */
[----:B------:R-:W-:Y:S01]  /*8840*/  @!P1 IMAD.MOV R8, RZ, RZ, -R8 ;  /* 0x000000ffff089224 */ /* 0x000fe200078e0a08 */
[----:B------:R-:W-:Y:S02]  /*8850*/  ISETP.GE.AND P0, PT, R38, RZ, PT ;  /* 0x000000ff2600720c */ /* 0x000fe40003f06270 */
[C---:B------:R-:W-:Y:S02]  /*8860*/  ISETP.GT.U32.AND P1, PT, R56.reuse, R0, PT ;  /* 0x000000003800720c */ /* 0x040fe40003f24070 */
[----:B------:R-:W-:Y:S02]  /*8870*/  ISETP.GT.U32.AND P4, PT, R56, R57, PT ;  /* 0x000000393800720c */ /* 0x000fe40003f84070 */
[----:B------:R-:W-:Y:S01]  /*8880*/  IABS R14, R41 ;  /* 0x00000029000e7213 */ /* 0x000fe20000000000 */
[--C-:B------:R-:W-:Y:S01]  /*8890*/  @!P6 IMAD.IADD R10, R10, 0x1, -R56.reuse ;  /* 0x000000010a0ae824 */ /* 0x100fe200078e0a38 */
[----:B------:R-:W-:Y:S01]  /*88a0*/  ISETP.GE.AND P6, PT, R39, RZ, PT ;  /* 0x000000ff2700720c */ /* 0x000fe20003fc6270 */
[--C-:B------:R-:W-:Y:S01]  /*88b0*/  @!P3 IMAD.IADD R11, R11, 0x1, -R56.reuse ;  /* 0x000000010b0bb824 */ /* 0x100fe200078e0a38 */
[----:B------:R-:W-:Y:S01]  /*88c0*/  IABS R15, R42 ;  /* 0x0000002a000f7213 */ /* 0x000fe20000000000 */
[----:B------:R-:W-:-:S02]  /*88d0*/  @!P2 IMAD.IADD R13, R13, 0x1, -R56 ;  /* 0x000000010d0da824 */ /* 0x000fc400078e0a38 */
[----:B------:R-:W-:Y:S02]  /*88e0*/  IMAD.HI.U32 R2, R44, R14, RZ ;  /* 0x0000000e2c027227 */ /* 0x000fe400078e00ff */
[----:B------:R-:W-:Y:S02]  /*88f0*/  @!P1 IADD3 R0, PT, PT, R0, -R56, RZ ;  /* 0x8000003800009210 */ /* 0x000fe40007ffe0ff */
[----:B------:R-:W-:Y:S01]  /*8900*/  @!P0 IMAD.MOV R11, RZ, RZ, -R11 ;  /* 0x000000ffff0b8224 */ /* 0x000fe200078e0a0b */
[----:B------:R-:W-:Y:S01]  /*8910*/  ISETP.GT.U32.AND P0, PT, R56, R13, PT ;  /* 0x0000000d3800720c */ /* 0x000fe20003f04070 */
[----:B------:R-:W-:-:S04]  /*8920*/  IMAD.HI.U32 R4, R44, R15, RZ ;  /* 0x0000000f2c047227 */ /* 0x000fc800078e00ff */
[----:B------:R-:W-:Y:S02]  /*8930*/  IMAD.MOV R2, RZ, RZ, -R2 ;  /* 0x000000ffff027224 */ /* 0x000fe400078e0a02 */
[----:B------:R-:W-:Y:S01]  /*8940*/  @!P4 IMAD.IADD R57, R57, 0x1, -R56 ;  /* 0x000000013939c824 */ /* 0x000fe200078e0a38 */
[----:B------:R-:W-:Y:S01]  /*8950*/  ISETP.GE.AND P4, PT, R34, RZ, PT ;  /* 0x000000ff2200720c */ /* 0x000fe20003f86270 */
[----:B------:R-:W-:Y:S02]  /*8960*/  IMAD.MOV R4, RZ, RZ, -R4 ;  /* 0x000000ffff047224 */ /* 0x000fe400078e0a04 */
[C---:B------:R-:W-:Y:S02]  /*8970*/  IMAD R14, R56.reuse, R2, R14 ;  /* 0x00000002380e7224 */ /* 0x040fe400078e020e */
[----:B------:R-:W-:Y:S02]  /*8980*/  IMAD.MOV.U32 R12, RZ, RZ, R0 ;  /* 0x000000ffff0c7224 */ /* 0x000fe400078e0000 */
[----:B------:R-:W-:-:S02]  /*8990*/  IMAD R15, R56, R4, R15 ;  /* 0x00000004380f7224 */ /* 0x000fc400078e020f */
[----:B------:R-:W-:Y:S01]  /*89a0*/  @!P6 IMAD.MOV R12, RZ, RZ, -R12 ;  /* 0x000000ffff0ce224 */ /* 0x000fe200078e0a0c */
[C---:B------:R-:W-:Y:S01]  /*89b0*/  ISETP.GT.U32.AND P6, PT, R56.reuse, R14, PT ;  /* 0x0000000e3800720c */ /* 0x040fe20003fc4070 */
[----:B------:R-:W-:Y:S01]  /*89c0*/  @!P0 IMAD.IADD R13, R13, 0x1, -R56 ;  /* 0x000000010d0d8824 */ /* 0x000fe200078e0a38 */
[----:B------:R-:W-:Y:S01]  /*89d0*/  ISETP.GT.U32.AND P0, PT, R56, R15, PT ;  /* 0x0000000f3800720c */ /* 0x000fe20003f04070 */
[----:B------:R-:W-:Y:S01]  /*89e0*/  @!P4 IMAD.MOV R57, RZ, RZ, -R57 ;  /* 0x000000ffff39c224 */ /* 0x000fe200078e0a39 */
[----:B------:R-:W-:Y:S02]  /*89f0*/  ISETP.GE.AND P4, PT, R37, RZ, PT ;  /* 0x000000ff2500720c */ /* 0x000fe40003f86270 */
[----:B------:R-:W-:Y:S02]  /*8a00*/  IABS R16, R43 ;  /* 0x0000002b00107213 */ /* 0x000fe40000000000 */
[----:B----4-:R-:W-:-:S03]  /*8a10*/  IABS R17, R46 ;  /* 0x0000002e00117213 */ /* 0x010fc60000000000 */
[----:B------:R-:W-:Y:S01]  /*8a20*/  IMAD.HI.U32 R2, R44, R16, RZ ;  /* 0x000000102c027227 */ /* 0x000fe200078e00ff */
[----:B------:R-:W-:-:S03]  /*8a30*/  IABS R18, R47 ;  /* 0x0000002f00127213 */ /* 0x000fc60000000000 */
[----:B------:R-:W-:Y:S02]  /*8a40*/  @!P6 IMAD.IADD R14, R14, 0x1, -R56 ;  /* 0x000000010e0ee824 */ /* 0x000fe400078e0a38 */
[----:B------:R-:W-:Y:S02]  /*8a50*/  IMAD.MOV R2, RZ, RZ, -R2 ;  /* 0x000000ffff027224 */ /* 0x000fe400078e0a02 */
[----:B------:R-:W-:Y:S01]  /*8a60*/  @!P0 IMAD.IADD R15, R15, 0x1, -R56 ;  /* 0x000000010f0f8824 */ /* 0x000fe200078e0a38 */
[----:B------:R-:W-:Y:S01]  /*8a70*/  ISETP.GT.U32.AND P0, PT, R56, R14, PT ;  /* 0x0000000e3800720c */ /* 0x000fe20003f04070 */
[----:B------:R-:W-:-:S04]  /*8a80*/  IMAD.HI.U32 R0, R44, R17, RZ ;  /* 0x000000112c007227 */ /* 0x000fc800078e00ff */
[----:B------:R-:W-:Y:S01]  /*8a90*/  @!P4 IMAD.MOV R10, RZ, RZ, -R10 ;  /* 0x000000ffff0ac224 */ /* 0x000fe200078e0a0a */
[----:B------:R-:W-:Y:S01]  /*8aa0*/  ISETP.GE.AND P4, PT, R41, RZ, PT ;  /* 0x000000ff2900720c */ /* 0x000fe20003f86270 */
[----:B------:R-:W-:Y:S02]  /*8ab0*/  IMAD R16, R56, R2, R16 ;  /* 0x0000000238107224 */ /* 0x000fe400078e0210 */
[----:B------:R-:W-:-:S04]  /*8ac0*/  IMAD.HI.U32 R4, R44, R18, RZ ;  /* 0x000000122c047227 */ /* 0x000fc800078e00ff */
[----:B------:R-:W-:Y:S01]  /*8ad0*/  IMAD.MOV R0, RZ, RZ, -R0 ;  /* 0x000000ffff007224 */ /* 0x000fe200078e0a00 */
[----:B------:R-:W-:Y:S02]  /*8ae0*/  ISETP.GT.U32.AND P6, PT, R56, R16, PT ;  /* 0x000000103800720c */ /* 0x000fe40003fc4070 */
[----:B------:R-:W-:Y:S01]  /*8af0*/  IADD3 R4, PT, PT, -R4, RZ, RZ ;  /* 0x000000ff04047210 */ /* 0x000fe20007ffe1ff */
[----:B------:R-:W-:Y:S02]  /*8b00*/  IMAD R17, R56, R0, R17 ;  /* 0x0000000038117224 */ /* 0x000fe400078e0211 */
[----:B------:R-:W-:Y:S02]  /*8b10*/  @!P0 IMAD.IADD R14, R14, 0x1, -R56 ;  /* 0x000000010e0e8824 */ /* 0x000fe400078e0a38 */
[C---:B------:R-:W-:Y:S01]  /*8b20*/  IMAD R18, R56.reuse, R4, R18 ;  /* 0x0000000438127224 */ /* 0x040fe200078e0212 */
[----:B------:R-:W-:Y:S01]  /*8b30*/  ISETP.GT.U32.AND P0, PT, R56, R17, PT ;  /* 0x000000113800720c */ /* 0x000fe20003f04070 */
[----:B------:R-:W-:Y:S01]  /*8b40*/  @!P4 IMAD.MOV R14, RZ, RZ, -R14 ;  /* 0x000000ffff0ec224 */ /* 0x000fe200078e0a0e */
[----:B------:R-:W-:-:S02]  /*8b50*/  IABS R19, R48 ;  /* 0x0000003000137213 */ /* 0x000fc40000000000 */
[----:B------:R-:W-:Y:S01]  /*8b60*/  ISETP.GT.U32.AND P4, PT, R56, R18, PT ;  /* 0x000000123800720c */ /* 0x000fe20003f84070 */
[----:B------:R-:W-:Y:S01]  /*8b70*/  @!P6 IMAD.IADD R16, R16, 0x1, -R56 ;  /* 0x000000011010e824 */ /* 0x000fe200078e0a38 */
[----:B------:R-:W-:Y:S01]  /*8b80*/  ISETP.GE.AND P5, PT, R40, RZ, PT ;  /* 0x000000ff2800720c */ /* 0x000fe20003fa6270 */
[----:B------:R-:W-:Y:S01]  /*8b90*/  IMAD.HI.U32 R2, R44, R19, RZ ;  /* 0x000000132c027227 */ /* 0x000fe200078e00ff */
[----:B------:R-:W-:Y:S02]  /*8ba0*/  IABS R21, R51 ;  /* 0x0000003300157213 */ /* 0x000fe40000000000 */
[C---:B------:R-:W-:Y:S01]  /*8bb0*/  ISETP.GT.U32.AND P6, PT, R56.reuse, R16, PT ;  /* 0x000000103800720c */ /* 0x040fe20003fc4070 */
[----:B------:R-:W-:Y:S01]  /*8bc0*/  IMAD.MOV R2, RZ, RZ, -R2 ;  /* 0x000000ffff027224 */ /* 0x000fe200078e0a02 */
[----:B------:R-:W-:Y:S01]  /*8bd0*/  IABS R22, R52 ;  /* 0x0000003400167213 */ /* 0x000fe20000000000 */
[----:B------:R-:W-:Y:S01]  /*8be0*/  @!P0 IMAD.IADD R17, R17, 0x1, -R56 ;  /* 0x0000000111118824 */ /* 0x000fe200078e0a38 */
[----:B------:R-:W-:Y:S01]  /*8bf0*/  ISETP.GE.AND P1, PT, R43, RZ, PT ;  /* 0x000000ff2b00720c */ /* 0x000fe20003f26270 */
[----:B------:R-:W-:-:S02]  /*8c00*/  IMAD R19, R56, R2, R19 ;  /* 0x0000000238137224 */ /* 0x000fc400078e0213 */
[----:B------:R-:W-:Y:S01]  /*8c10*/  @!P4 IMAD.IADD R18, R18, 0x1, -R56 ;  /* 0x000000011212c824 */ /* 0x000fe200078e0a38 */
[----:B------:R-:W-:Y:S01]  /*8c20*/  ISETP.GT.U32.AND P4, PT, R56, R17, PT ;  /* 0x000000113800720c */ /* 0x000fe20003f84070 */
[----:B------:R-:W-:-:S04]  /*8c30*/  IMAD.HI.U32 R4, R44, R21, RZ ;  /* 0x000000152c047227 */ /* 0x000fc800078e00ff */
[----:B------:R-:W-:-:S04]  /*8c40*/  IMAD.HI.U32 R2, R44, R22, RZ ;  /* 0x000000162c027227 */ /* 0x000fc800078e00ff */
[----:B------:R-:W-:Y:S01]  /*8c50*/  @!P5 IMAD.MOV R13, RZ, RZ, -R13 ;  /* 0x000000ffff0dd224 */ /* 0x000fe200078e0a0d */
[----:B------:R-:W-:Y:S01]  /*8c60*/  ISETP.GT.U32.AND P5, PT, R56, R15, PT ;  /* 0x0000000f3800720c */ /* 0x000fe20003fa4070 */
[----:B------:R-:W-:Y:S02]  /*8c70*/  IMAD.MOV R4, RZ, RZ, -R4 ;  /* 0x000000ffff047224 */ /* 0x000fe400078e0a04 */
[----:B------:R-:W-:Y:S01]  /*8c80*/  IMAD.MOV R2, RZ, RZ, -R2 ;  /* 0x000000ffff027224 */ /* 0x000fe200078e0a02 */
[----:B------:R-:W-:Y:S01]  /*8c90*/  ISETP.GE.AND P3, PT, R42, RZ, PT ;  /* 0x000000ff2a00720c */ /* 0x000fe20003f66270 */
[----:B------:R-:W-:Y:S02]  /*8ca0*/  @!P6 IMAD.IADD R16, R16, 0x1, -R56 ;  /* 0x000000011010e824 */ /* 0x000fe400078e0a38 */
[C---:B------:R-:W-:Y:S02]  /*8cb0*/  IMAD R21, R56.reuse, R4, R21 ;  /* 0x0000000438157224 */ /* 0x040fe400078e0215 */
[----:B------:R-:W-:Y:S01]  /*8cc0*/  IMAD R22, R56, R2, R22 ;  /* 0x0000000238167224 */ /* 0x000fe200078e0216 */
[----:B------:R-:W-:Y:S01]  /*8cd0*/  @!P1 IADD3 R16, PT, PT, -R16, RZ, RZ ;  /* 0x000000ff10109210 */ /* 0x000fe20007ffe1ff */
[----:B------:R-:W-:Y:S01]  /*8ce0*/  @!P4 IMAD.IADD R17, R17, 0x1, -R56 ;  /* 0x000000011111c824 */ /* 0x000fe200078e0a38 */
[C---:B------:R-:W-:Y:S01]  /*8cf0*/  ISETP.GT.U32.AND P1, PT, R56.reuse, R21, PT ;  /* 0x000000153800720c */ /* 0x040fe20003f24070 */
[----:B------:R-:W-:Y:S01]  /*8d00*/  STL [R1+0x23cc], R60 ;  /* 0x0023cc3c01007387 */ /* 0x000fe20000100800 */
[----:B------:R-:W-:-:S02]  /*8d10*/  ISETP.GT.U32.AND P4, PT, R56, R22, PT ;  /* 0x000000163800720c */ /* 0x000fc40003f84070 */
[----:B------:R-:W-:Y:S01]  /*8d20*/  @!P5 IADD3 R15, PT, PT, R15, -R56, RZ ;  /* 0x800000380f0fd210 */ /* 0x000fe20007ffe0ff */
[----:B------:R-:W-:Y:S04]  /*8d30*/  STL [R1+0x23d0], R59 ;  /* 0x0023d03b01007387 */ /* 0x000fe80000100800 */
[----:B------:R-:W-:Y:S01]  /*8d40*/  STL [R1+0x23d4], R58 ;  /* 0x0023d43a01007387 */ /* 0x000fe20000100800 */
[----:B------:R-:W-:-:S03]  /*8d50*/  @!P3 IMAD.MOV R15, RZ, RZ, -R15 ;  /* 0x000000ffff0fb224 */ /* 0x000fc600078e0a0f */
[----:B------:R-:W-:Y:S04]  /*8d60*/  STL [R1+0x23d8], R57 ;  /* 0x0023d83901007387 */ /* 0x000fe80000100800 */
[----:B------:R0:W-:Y:S04]  /*8d70*/  STL [R1+0x23dc], R8 ;  /* 0x0023dc0801007387 */ /* 0x0001e80000100800 */
[----:B------:R-:W-:Y:S04]  /*8d80*/  STL [R1+0x23e0], R9 ;  /* 0x0023e00901007387 */ /* 0x000fe80000100800 */
[----:B------:R-:W-:Y:S04]  /*8d90*/  STL [R1+0x23e4], R10 ;  /* 0x0023e40a01007387 */ /* 0x000fe80000100800 */
[----:B------:R-:W-:Y:S01]  /*8da0*/  STL [R1+0x23e8], R11 ;  /* 0x0023e80b01007387 */ /* 0x000fe20000100800 */
[----:B------:R-:W-:-:S03]  /*8db0*/  @!P1 IMAD.IADD R21, R21, 0x1, -R56 ;  /* 0x0000000115159824 */ /* 0x000fc600078e0a38 */
[----:B------:R-:W-:Y:S01]  /*8dc0*/  STL [R1+0x23ec], R12 ;  /* 0x0023ec0c01007387 */ /* 0x000fe20000100800 */
[----:B------:R-:W-:-:S03]  /*8dd0*/  ISETP.GE.AND P1, PT, R51, RZ, PT ;  /* 0x000000ff3300720c */ /* 0x000fc60003f26270 */
[----:B------:R-:W-:Y:S01]  /*8de0*/  STL [R1+0x23f0], R13 ;  /* 0x0023f00d01007387 */ /* 0x000fe20000100800 */
[----:B------:R-:W-:-:S03]  /*8df0*/  @!P4 IMAD.IADD R22, R22, 0x1, -R56 ;  /* 0x000000011616c824 */ /* 0x000fc600078e0a38 */
[----:B------:R-:W-:Y:S01]  /*8e00*/  STL [R1+0x23f4], R14 ;  /* 0x0023f40e01007387 */ /* 0x000fe20000100800 */
[----:B------:R-:W-:-:S03]  /*8e10*/  ISETP.GE.AND P4, PT, R52, RZ, PT ;  /* 0x000000ff3400720c */ /* 0x000fc60003f86270 */
[----:B------:R-:W-:Y:S04]  /*8e20*/  STL [R1+0x23f8], R15 ;  /* 0x0023f80f01007387 */ /* 0x000fe80000100800 */
[----:B------:R-:W-:Y:S04]  /*8e30*/  STL [R1+0x23fc], R16 ;  /* 0x0023fc1001007387 */ /* 0x000fe80000100800 */
[----:B------:R-:W2:Y:S04]  /*8e40*/  LDL.LU R51, [R1+0x394] ;  /* 0x0003940001337983 */ /* 0x000ea80000300800 */
[----:B------:R-:W3:Y:S01]  /*8e50*/  LDL.LU R52, [R1+0x398] ;  /* 0x0003980001347983 */ /* 0x000ee20000300800 */
[----:B------:R-:W-:-:S05]  /*8e60*/  IABS R20, R49 ;  /* 0x0000003100147213 */ /* 0x000fca0000000000 */
[----:B------:R-:W-:-:S04]  /*8e70*/  IMAD.HI.U32 R0, R44, R20, RZ ;  /* 0x000000142c007227 */ /* 0x000fc800078e00ff */
[----:B------:R-:W-:Y:S01]  /*8e80*/  IMAD.MOV R0, RZ, RZ, -R0 ;  /* 0x000000ffff007224 */ /* 0x000fe200078e0a00 */
[----:B------:R-:W-:-:S03]  /*8e90*/  ISETP.GT.U32.AND P5, PT, R56, R19, PT ;  /* 0x000000133800720c */ /* 0x000fc60003fa4070 */
[----:B------:R-:W-:-:S05]  /*8ea0*/  IMAD R20, R56, R0, R20 ;  /* 0x0000000038147224 */ /* 0x000fca00078e0214 */
[----:B------:R-:W-:Y:S02]  /*8eb0*/  ISETP.GT.U32.AND P6, PT, R56, R20, PT ;  /* 0x000000143800720c */ /* 0x000fe40003fc4070 */
[----:B------:R-:W-:-:S03]  /*8ec0*/  IABS R23, R50 ;  /* 0x0000003200177213 */ /* 0x000fc60000000000 */
[----:B------:R-:W-:Y:S02]  /*8ed0*/  @!P5 IMAD.IADD R19, R19, 0x1, -R56 ;  /* 0x000000011313d824 */ /* 0x000fe400078e0a38 */
[----:B------:R-:W-:-:S06]  /*8ee0*/  IMAD.HI.U32 R0, R44, R23, RZ ;  /* 0x000000172c007227 */ /* 0x000fcc00078e00ff */
[----:B------:R-:W-:Y:S01]  /*8ef0*/  @!P6 IMAD.IADD R20, R20, 0x1, -R56 ;  /* 0x000000011414e824 */ /* 0x000fe200078e0a38 */
[C---:B------:R-:W-:Y:S01]  /*8f00*/  ISETP.GT.U32.AND P6, PT, R56.reuse, R19, PT ;  /* 0x000000133800720c */ /* 0x040fe20003fc4070 */
[----:B------:R-:W-:Y:S01]  /*8f10*/  IMAD.MOV R0, RZ, RZ, -R0 ;  /* 0x000000ffff007224 */ /* 0x000fe200078e0a00 */
[----:B------:R-:W-:-:S03]  /*8f20*/  ISETP.GT.U32.AND P5, PT, R56, R18, PT ;  /* 0x000000123800720c */ /* 0x000fc60003fa4070 */
[C---:B------:R-:W-:Y:S01]  /*8f30*/  IMAD R23, R56.reuse, R0, R23 ;  /* 0x0000000038177224 */ /* 0x040fe200078e0217 */
[----:B------:R-:W-:Y:S02]  /*8f40*/  ISETP.GT.U32.AND P3, PT, R56, R20, PT ;  /* 0x000000143800720c */ /* 0x000fe40003f64070 */
[----:B------:R-:W-:-:S05]  /*8f50*/  ISETP.GE.AND P0, PT, R47, RZ, PT ;  /* 0x000000ff2f00720c */ /* 0x000fca0003f06270 */
[--C-:B------:R-:W-:Y:S01]  /*8f60*/  @!P6 IMAD.IADD R19, R19, 0x1, -R56.reuse ;  /* 0x000000011313e824 */ /* 0x100fe200078e0a38 */
[----:B------:R-:W-:Y:S01]  /*8f70*/  ISETP.GT.U32.AND P6, PT, R56, R23, PT ;  /* 0x000000173800720c */ /* 0x000fe20003fc4070 */
[--C-:B------:R-:W-:Y:S01]  /*8f80*/  @!P5 IMAD.IADD R18, R18, 0x1, -R56.reuse ;  /* 0x000000011212d824 */ /* 0x100fe200078e0a38 */
[----:B------:R-:W-:Y:S02]  /*8f90*/  ISETP.GE.AND P2, PT, R46, RZ, PT ;  /* 0x000000ff2e00720c */ /* 0x000fe40003f46270 */
[----:B------:R-:W-:Y:S01]  /*8fa0*/  ISETP.GE.AND P5, PT, R48, RZ, PT ;  /* 0x000000ff3000720c */ /* 0x000fe20003fa6270 */
[----:B------:R-:W-:Y:S01]  /*8fb0*/  @!P3 IMAD.IADD R20, R20, 0x1, -R56 ;  /* 0x000000011414b824 */ /* 0x000fe200078e0a38 */
[----:B------:R-:W-:Y:S01]  /*8fc0*/  ISETP.GE.AND P3, PT, R49, RZ, PT ;  /* 0x000000ff3100720c */ /* 0x000fe20003f66270 */
[----:B------:R-:W-:Y:S01]  /*8fd0*/  @!P0 IMAD.MOV R18, RZ, RZ, -R18 ;  /* 0x000000ffff128224 */ /* 0x000fe200078e0a12 */
[----:B------:R-:W-:-:S05]  /*8fe0*/  ISETP.GT.U32.AND P0, PT, R56, R22, PT ;  /* 0x000000163800720c */ /* 0x000fca0003f04070 */
[----:B------:R-:W-:-:S04]  /*8ff0*/  @!P6 IADD3 R23, PT, PT, R23, -R56, RZ ;  /* 0x800000381717e210 */ /* 0x000fc80007ffe0ff */
[----:B------:R-:W-:Y:S01]  /*9000*/  ISETP.GT.U32.AND P6, PT, R56, R23, PT ;  /* 0x000000173800720c */ /* 0x000fe20003fc4070 */
[----:B------:R-:W-:Y:S02]  /*9010*/  @!P2 IMAD.MOV R17, RZ, RZ, -R17 ;  /* 0x000000ffff11a224 */ /* 0x000fe400078e0a11 */
[----:B------:R-:W-:Y:S02]  /*9020*/  @!P5 IMAD.MOV R19, RZ, RZ, -R19 ;  /* 0x000000ffff13d224 */ /* 0x000fe400078e0a13 */
[----:B------:R-:W-:Y:S01]  /*9030*/  @!P3 IMAD.MOV R20, RZ, RZ, -R20 ;  /* 0x000000ffff14b224 */ /* 0x000fe200078e0a14 */
[----:B------:R-:W-:Y:S01]  /*9040*/  STL [R1+0x2400], R17 ;  /* 0x0024001101007387 */ /* 0x000fe20000100800 */
[----:B------:R-:W-:Y:S01]  /*9050*/  @!P0 IMAD.IADD R22, R22, 0x1, -R56 ;  /* 0x0000000116168824 */ /* 0x000fe200078e0a38 */
[----:B------:R-:W-:Y:S02]  /*9060*/  IABS R24, R53 ;  /* 0x0000003500187213 */ /* 0x000fe40000000000 */
[----:B------:R-:W-:Y:S01]  /*9070*/  STL [R1+0x2404], R18 ;  /* 0x0024041201007387 */ /* 0x000fe20000100800 */
[----:B------:R-:W-:-:S02]  /*9080*/  ISETP.GE.AND P0, PT, R53, RZ, PT ;  /* 0x000000ff3500720c */ /* 0x000fc40003f06270 */
[----:B------:R-:W-:Y:S01]  /*9090*/  @!P6 IMAD.IADD R23, R23, 0x1, -R56 ;  /* 0x000000011717e824 */ /* 0x000fe200078e0a38 */
[----:B------:R-:W-:Y:S01]  /*90a0*/  STL [R1+0x2408], R19 ;  /* 0x0024081301007387 */ /* 0x000fe20000100800 */
[----:B------:R-:W-:Y:S02]  /*90b0*/  IABS R0, R54 ;  /* 0x0000003600007213 */ /* 0x000fe40000000000 */
[----:B------:R-:W-:Y:S01]  /*90c0*/  ISETP.GE.AND P6, PT, R54, RZ, PT ;  /* 0x000000ff3600720c */ /* 0x000fe20003fc6270 */
[----:B------:R-:W-:Y:S04]  /*90d0*/  STL [R1+0x240c], R20 ;  /* 0x00240c1401007387 */ /* 0x000fe80000100800 */
[----:B------:R-:W4:Y:S04]  /*90e0*/  LDL.LU R53, [R1+0x39c] ;  /* 0x00039c0001357983 */ /* 0x000f280000300800 */
[----:B------:R-:W4:Y:S01]  /*90f0*/  LDL.LU R54, [R1+0x3a0] ;  /* 0x0003a00001367983 */ /* 0x000f220000300800 */
[----:B------:R-:W-:-:S04]  /*9100*/  IMAD.HI.U32 R2, R44, R24, RZ ;  /* 0x000000182c027227 */ /* 0x000fc800078e00ff */
[----:B------:R-:W-:-:S04]  /*9110*/  IMAD.MOV R4, RZ, RZ, -R2 ;  /* 0x000000ffff047224 */ /* 0x000fc800078e0a02 */
[----:B------:R-:W-:-:S05]  /*9120*/  IMAD R24, R56, R4, R24 ;  /* 0x0000000438187224 */ /* 0x000fca00078e0218 */
[----:B------:R-:W-:Y:S02]  /*9130*/  ISETP.GT.U32.AND P5, PT, R56, R24, PT ;  /* 0x000000183800720c */ /* 0x000fe40003fa4070 */
[----:B------:R-:W-:-:S11]  /*9140*/  IABS R4, R55 ;  /* 0x0000003700047213 */ /* 0x000fd60000000000 */
[----:B------:R-:W-:Y:S01]  /*9150*/  @!P5 IMAD.IADD R24, R24, 0x1, -R56 ;  /* 0x000000011818d824 */ /* 0x000fe200078e0a38 */
[----:B------:R-:W-:Y:S02]  /*9160*/  ISETP.GE.AND P5, PT, R55, RZ, PT ;  /* 0x000000ff3700720c */ /* 0x000fe40003fa6270 */
[----:B------:R-:W4:Y:S01]  /*9170*/  LDL.LU R55, [R1+0x3a4] ;  /* 0x0003a40001377983 */ /* 0x000f220000300800 */
[----:B------:R-:W-:Y:S02]  /*9180*/  ISETP.GT.U32.AND P2, PT, R56, R21, PT ;  /* 0x000000153800720c */ /* 0x000fe40003f44070 */
[----:B------:R-:W-:Y:S01]  /*9190*/  ISETP.GE.AND P3, PT, R50, RZ, PT ;  /* 0x000000ff3200720c */ /* 0x000fe20003f66270 */
[----:B------:R-:W4:Y:S01]  /*91a0*/  LDL.LU R48, [R1+0x3a8] ;  /* 0x0003a80001307983 */ /* 0x000f220000300800 */
[----:B------:R-:W-:-:S03]  /*91b0*/  @!P4 IMAD.MOV R22, RZ, RZ, -R22 ;  /* 0x000000ffff16c224 */ /* 0x000fc600078e0a16 */
[----:B------:R-:W4:Y:S06]  /*91c0*/  LDL.LU R49, [R1+0x3ac] ;  /* 0x0003ac0001317983 */ /* 0x000f2c0000300800 */
[----:B------:R-:W-:-:S04]  /*91d0*/  @!P2 IMAD.IADD R21, R21, 0x1, -R56 ;  /* 0x000000011515a824 */ /* 0x000fc800078e0a38 */
[----:B------:R-:W-:Y:S01]  /*91e0*/  @!P1 IMAD.MOV R21, RZ, RZ, -R21 ;  /* 0x000000ffff159224 */ /* 0x000fe200078e0a15 */
[----:B------:R-:W-:Y:S01]  /*91f0*/  ISETP.GT.U32.AND P1, PT, R56, R24, PT ;  /* 0x000000183800720c */ /* 0x000fe20003f24070 */
[----:B------:R-:W-:-:S03]  /*9200*/  @!P3 IMAD.MOV R23, RZ, RZ, -R23 ;  /* 0x000000ffff17b224 */ /* 0x000fc600078e0a17 */
[----:B------:R-:W-:Y:S09]  /*9210*/  STL [R1+0x2410], R21 ;  /* 0x0024101501007387 */ /* 0x000ff20000100800 */
[----:B------:R-:W-:Y:S01]  /*9220*/  @!P1 IMAD.IADD R24, R24, 0x1, -R56 ;  /* 0x0000000118189824 */ /* 0x000fe200078e0a38 */
[----:B------:R-:W-:Y:S03]  /*9230*/  STL [R1+0x2414], R22 ;  /* 0x0024141601007387 */ /* 0x000fe60000100800 */
[----:B------:R-:W-:Y:S01]  /*9240*/  @!P0 IMAD.MOV R24, RZ, RZ, -R24 ;  /* 0x000000ffff188224 */ /* 0x000fe200078e0a18 */
[----:B------:R-:W-:Y:S04]  /*9250*/  STL [R1+0x2418], R23 ;  /* 0x0024181701007387 */ /* 0x000fe80000100800 */
[----:B------:R-:W-:Y:S04]  /*9260*/  STL [R1+0x241c], R24 ;  /* 0x00241c1801007387 */ /* 0x000fe80000100800 */
[----:B------:R-:W4:Y:S01]  /*9270*/  LDL.LU R50, [R1+0x3b0] ;  /* 0x0003b00001327983 */ /* 0x000f220000300800 */
[----:B------:R-:W-:-:S04]  /*9280*/  IMAD.HI.U32 R2, R44, R0, RZ ;  /* 0x000000002c027227 */ /* 0x000fc800078e00ff */
[----:B------:R-:W-:-:S04]  /*9290*/  IMAD.MOV R2, RZ, RZ, -R2 ;  /* 0x000000ffff027224 */ /* 0x000fc800078e0a02 */
[----:B------:R-:W-:Y:S02]  /*92a0*/  IMAD R0, R56, R2, R0 ;  /* 0x0000000238007224 */ /* 0x000fe400078e0200 */
[----:B------:R-:W-:Y:S01]  /*92b0*/  IMAD.HI.U32 R2, R44, R4, RZ ;  /* 0x000000042c027227 */ /* 0x000fe200078e00ff */
[----:B---3--:R-:W-:Y:S02]  /*92c0*/  IABS R28, R52 ;  /* 0x00000034001c7213 */ /* 0x008fe40000000000 */
[----:B------:R-:W-:Y:S02]  /*92d0*/  ISETP.GE.AND P1, PT, R52, RZ, PT ;  /* 0x000000ff3400720c */ /* 0x000fe40003f26270 */
[----:B------:R-:W3:Y:S01]  /*92e0*/  LDL.LU R52, [R1+0x3b4] ;  /* 0x0003b40001347983 */ /* 0x000ee20000300800 */
[----:B------:R-:W-:Y:S02]  /*92f0*/  ISETP.GT.U32.AND P2, PT, R56, R0, PT ;  /* 0x000000003800720c */ /* 0x000fe40003f44070 */
[----:B------:R-:W-:-:S02]  /*9300*/  IADD3 R2, PT, PT, -R2, RZ, RZ ;  /* 0x000000ff02027210 */ /* 0x000fc40007ffe1ff */
[----:B--2---:R-:W-:Y:S02]  /*9310*/  IABS R27, R51 ;  /* 0x00000033001b7213 */ /* 0x004fe40000000000 */
[----:B------:R-:W-:Y:S02]  /*9320*/  ISETP.GE.AND P3, PT, R51, RZ, PT ;  /* 0x000000ff3300720c */ /* 0x000fe40003f66270 */
[----:B------:R-:W2:Y:S01]  /*9330*/  LDL.LU R51, [R1+0x3b8] ;  /* 0x0003b80001337983 */ /* 0x000ea20000300800 */
[----:B------:R-:W-:-:S04]  /*9340*/  IMAD R26, R56, R2, R4 ;  /* 0x00000002381a7224 */ /* 0x000fc800078e0204 */
[----:B------:R-:W-:Y:S01]  /*9350*/  @!P2 IMAD.IADD R0, R0, 0x1, -R56 ;  /* 0x000000010000a824 */ /* 0x000fe200078e0a38 */
[----:B------:R-:W-:-:S04]  /*9360*/  ISETP.GT.U32.AND P4, PT, R56, R26, PT ;  /* 0x0000001a3800720c */ /* 0x000fc80003f84070 */
[----:B------:R-:W-:Y:S01]  /*9370*/  ISETP.GT.U32.AND P2, PT, R56, R0, PT ;  /* 0x000000003800720c */ /* 0x000fe20003f44070 */
[----:B------:R-:W-:-:S08]  /*9380*/  IMAD.HI.U32 R2, R44, R27, RZ ;  /* 0x0000001b2c027227 */ /* 0x000fd000078e00ff */
[----:B------:R-:W-:Y:S01]  /*9390*/  @!P4 IADD3 R26, PT, PT, R26, -R56, RZ ;  /* 0x800000381a1ac210 */ /* 0x000fe20007ffe0ff */
[----:B------:R-:W-:-:S03]  /*93a0*/  IMAD.HI.U32 R4, R44, R28, RZ ;  /* 0x0000001c2c047227 */ /* 0x000fc600078e00ff */
[----:B------:R-:W-:Y:S01]  /*93b0*/  ISETP.GT.U32.AND P0, PT, R56, R26, PT ;  /* 0x0000001a3800720c */ /* 0x000fe20003f04070 */
[----:B------:R-:W-:Y:S02]  /*93c0*/  IMAD.MOV R2, RZ, RZ, -R2 ;  /* 0x000000ffff027224 */ /* 0x000fe400078e0a02 */
[----:B------:R-:W-:Y:S02]  /*93d0*/  @!P2 IMAD.IADD R0, R0, 0x1, -R56 ;  /* 0x000000010000a824 */ /* 0x000fe400078e0a38 */
[----:B------:R-:W-:Y:S02]  /*93e0*/  IMAD.MOV R4, RZ, RZ, -R4 ;  /* 0x000000ffff047224 */ /* 0x000fe400078e0a04 */
[C---:B------:R-:W-:Y:S02]  /*93f0*/  IMAD R27, R56.reuse, R2, R27 ;  /* 0x00000002381b7224 */ /* 0x040fe400078e021b */
[----:B------:R-:W-:Y:S02]  /*9400*/  IMAD.MOV.U32 R25, RZ, RZ, R0 ;  /* 0x000000ffff197224 */ /* 0x000fe400078e0000 */
[----:B------:R-:W-:-:S02]  /*9410*/  IMAD R28, R56, R4, R28 ;  /* 0x00000004381c7224 */ /* 0x000fc400078e021c */
[----:B------:R-:W-:Y:S01]  /*9420*/  @!P6 IMAD.MOV R25, RZ, RZ, -R25 ;  /* 0x000000ffff19e224 */ /* 0x000fe200078e0a19 */
[----:B------:R-:W-:Y:S01]  /*9430*/  ISETP.GT.U32.AND P6, PT, R56, R27, PT ;  /* 0x0000001b3800720c */ /* 0x000fe20003fc4070 */
[----:B------:R-:W-:Y:S01]  /*9440*/  @!P0 IMAD.IADD R26, R26, 0x1, -R56 ;  /* 0x000000011a1a8824 */ /* 0x000fe200078e0a38 */
[----:B------:R-:W-:-:S11]  /*9450*/  ISETP.GT.U32.AND P0, PT, R56, R28, PT ;  /* 0x0000001c3800720c */ /* 0x000fd60003f04070 */
[--C-:B------:R-:W-:Y:S02]  /*9460*/  @!P6 IMAD.IADD R27, R27, 0x1, -R56.reuse ;  /* 0x000000011b1be824 */ /* 0x100fe400078e0a38 */
[----:B------:R-:W-:-:S03]  /*9470*/  @!P0 IMAD.IADD R28, R28, 0x1, -R56 ;  /* 0x000000011c1c8824 */ /* 0x000fc600078e0a38 */
[----:B------:R-:W-:Y:S02]  /*9480*/  ISETP.GT.U32.AND P0, PT, R56, R27, PT ;  /* 0x0000001b3800720c */ /* 0x000fe40003f04070 */
[----:B----4-:R-:W-:Y:S02]  /*9490*/  ISETP.GE.AND P2, PT, R53, RZ, PT ;  /* 0x000000ff3500720c */ /* 0x010fe40003f46270 */
[----:B------:R-:W-:Y:S02]  /*94a0*/  IABS R29, R53 ;  /* 0x00000035001d7213 */ /* 0x000fe40000000000 */
[----:B------:R-:W-:Y:S01]  /*94b0*/  ISETP.GE.AND P4, PT, R54, RZ, PT ;  /* 0x000000ff3600720c */ /* 0x000fe20003f86270 */
[----:B------:R-:W4:Y:S01]  /*94c0*/  LDL.LU R53, [R1+0x3bc] ;  /* 0x0003bc0001357983 */ /* 0x000f220000300800 */
[----:B------:R-:W-:-:S03]  /*94d0*/  IABS R30, R54 ;  /* 0x00000036001e7213 */ /* 0x000fc60000000000 */
[----:B------:R-:W4:Y:S02]  /*94e0*/  LDL.LU R54, [R1+0x3c0] ;  /* 0x0003c00001367983 */ /* 0x000f240000300800 */
[----:B------:R-:W-:-:S04]  /*94f0*/  IMAD.HI.U32 R0, R44, R30, RZ ;  /* 0x0000001e2c007227 */ /* 0x000fc800078e00ff */
[----:B------:R-:W-:-:S04]  /*9500*/  IMAD.MOV R0, RZ, RZ, -R0 ;  /* 0x000000ffff007224 */ /* 0x000fc800078e0a00 */
[----:B------:R-:W-:Y:S02]  /*9510*/  IMAD R30, R56, R0, R30 ;  /* 0x00000000381e7224 */ /* 0x000fe400078e021e */
[----:B------:R-:W-:-:S03]  /*9520*/  @!P0 IMAD.IADD R27, R27, 0x1, -R56 ;  /* 0x000000011b1b8824 */ /* 0x000fc600078e0a38 */
[----:B------:R-:W-:Y:S01]  /*9530*/  ISETP.GT.U32.AND P0, PT, R56, R30, PT ;  /* 0x0000001e3800720c */ /* 0x000fe20003f04070 */
[----:B------:R-:W-:Y:S02]  /*9540*/  @!P5 IMAD.MOV R26, RZ, RZ, -R26 ;  /* 0x000000ffff1ad224 */ /* 0x000fe400078e0a1a */
[----:B------:R-:W-:Y:S01]  /*9550*/  @!P3 IMAD.MOV R27, RZ, RZ, -R27 ;  /* 0x000000ffff1bb224 */ /* 0x000fe200078e0a1b */
[----:B------:R-:W-:Y:S04]  /*9560*/  STL [R1+0x2420], R25 ;  /* 0x0024201901007387 */ /* 0x000fe80000100800 */
[----:B------:R-:W-:Y:S01]  /*9570*/  STL [R1+0x2424], R26 ;  /* 0x0024241a01007387 */ /* 0x000fe20000100800 */
[----:B------:R-:W-:-:S03]  /*9580*/  IABS R31, R55 ;  /* 0x00000037001f7213 */ /* 0x000fc60000000000 */
[----:B------:R-:W-:Y:S01]  /*9590*/  STL [R1+0x2428], R27 ;  /* 0x0024281b01007387 */ /* 0x000fe20000100800 */
[----:B------:R-:W-:Y:S01]  /*95a0*/  @!P0 IMAD.IADD R30, R30, 0x1, -R56 ;  /* 0x000000011e1e8824 */ /* 0x000fe200078e0a38 */
[----:B------:R-:W-:Y:S02]  /*95b0*/  ISETP.GE.AND P0, PT, R55, RZ, PT ;  /* 0x000000ff3700720c */ /* 0x000fe40003f06270 */
[----:B------:R-:W4:Y:S01]  /*95c0*/  LDL.LU R55, [R1+0x3c4] ;  /* 0x0003c40001377983 */ /* 0x000f220000300800 */
[----:B------:R-:W-:-:S04]  /*95d0*/  IMAD.HI.U32 R2, R44, R29, RZ ;  /* 0x0000001d2c027227 */ /* 0x000fc800078e00ff */
[----:B------:R-:W-:Y:S02]  /*95e0*/  IMAD.MOV R2, RZ, RZ, -R2 ;  /* 0x000000ffff027224 */ /* 0x000fe400078e0a02 */
[----:B------:R-:W-:-:S04]  /*95f0*/  IMAD.HI.U32 R4, R44, R31, RZ ;  /* 0x0000001f2c047227 */ /* 0x000fc800078e00ff */
[----:B------:R-:W-:Y:S02]  /*9600*/  IMAD R29, R56, R2, R29 ;  /* 0x00000002381d7224 */ /* 0x000fe400078e021d */
[----:B------:R-:W-:-:S03]  /*9610*/  IMAD.MOV R4, RZ, RZ, -R4 ;  /* 0x000000ffff047224 */ /* 0x000fc600078e0a04 */
[C---:B------:R-:W-:Y:S01]  /*9620*/  ISETP.GT.U32.AND P6, PT, R56.reuse, R29, PT ;  /* 0x0000001d3800720c */ /* 0x040fe20003fc4070 */
[----:B------:R-:W-:Y:S01]  /*9630*/  IMAD R31, R56, R4, R31 ;  /* 0x00000004381f7224 */ /* 0x000fe200078e021f */
[----:B------:R-:W-:-:S04]  /*9640*/  IABS R32, R48 ;  /* 0x0000003000207213 */ /* 0x000fc80000000000 */
[----:B------:R-:W-:Y:S01]  /*9650*/  ISETP.GT.U32.AND P3, PT, R56, R31, PT ;  /* 0x0000001f3800720c */ /* 0x000fe20003f64070 */
[----:B------:R-:W-:-:S06]  /*9660*/  IMAD.HI.U32 R2, R44, R32, RZ ;  /* 0x000000202c027227 */ /* 0x000fcc00078e00ff */
[----:B------:R-:W-:Y:S01]  /*9670*/  @!P6 IMAD.IADD R29, R29, 0x1, -R56 ;  /* 0x000000011d1de824 */ /* 0x000fe200078e0a38 */
[----:B------:R-:W-:-:S04]  /*9680*/  IADD3 R2, PT, PT, -R2, RZ, RZ ;  /* 0x000000ff02027210 */ /* 0x000fc80007ffe1ff */
[C---:B------:R-:W-:Y:S01]  /*9690*/  ISETP.GT.U32.AND P6, PT, R56.reuse, R29, PT ;  /* 0x0000001d3800720c */ /* 0x040fe20003fc4070 */
[----:B------:R-:W-:Y:S01]  /*96a0*/  @!P3 IMAD.IADD R31, R31, 0x1, -R56 ;  /* 0x000000011f1fb824 */ /* 0x000fe200078e0a38 */
[----:B------:R-:W-:Y:S01]  /*96b0*/  IABS R34, R50 ;  /* 0x0000003200227213 */ /* 0x000fe20000000000 */
[C---:B------:R-:W-:Y:S01]  /*96c0*/  IMAD R32, R56.reuse, R2, R32 ;  /* 0x0000000238207224 */ /* 0x040fe200078e0220 */
[----:B------:R-:W-:-:S03]  /*96d0*/  ISETP.GT.U32.AND P3, PT, R56, R30, PT ;  /* 0x0000001e3800720c */ /* 0x000fc60003f64070 */
[----:B------:R-:W-:Y:S01]  /*96e0*/  IMAD.HI.U32 R4, R44, R34, RZ ;  /* 0x000000222c047227 */ /* 0x000fe200078e00ff */
[----:B------:R-:W-:-:S03]  /*96f0*/  ISETP.GT.U32.AND P5, PT, R56, R28, PT ;  /* 0x0000001c3800720c */ /* 0x000fc60003fa4070 */
[----:B------:R-:W-:Y:S02]  /*9700*/  IMAD.MOV R4, RZ, RZ, -R4 ;  /* 0x000000ffff047224 */ /* 0x000fe400078e0a04 */
[----:B------:R-:W-:Y:S02]  /*9710*/  @!P6 IADD3 R29, PT, PT, R29, -R56, RZ ;  /* 0x800000381d1de210 */ /* 0x000fe40007ffe0ff */
[----:B------:R-:W-:-:S03]  /*9720*/  IMAD R34, R56, R4, R34 ;  /* 0x0000000438227224 */ /* 0x000fc600078e0222 */
[----:B------:R-:W-:Y:S01]  /*9730*/  @!P2 IMAD.MOV R29, RZ, RZ, -R29 ;  /* 0x000000ffff1da224 */ /* 0x000fe200078e0a1d */
[----:B------:R-:W-:Y:S02]  /*9740*/  @!P3 IADD3 R30, PT, PT, R30, -R56, RZ ;  /* 0x800000381e1eb210 */ /* 0x000fe40007ffe0ff */
[----:B------:R-:W-:Y:S01]  /*9750*/  ISETP.GT.U32.AND P2, PT, R56, R34, PT ;  /* 0x000000223800720c */ /* 0x000fe20003f44070 */
[----:B------:R-:W-:-:S04]  /*9760*/  @!P5 IMAD.IADD R28, R28, 0x1, -R56 ;  /* 0x000000011c1cd824 */ /* 0x000fc800078e0a38 */
[----:B------:R-:W-:-:S05]  /*9770*/  @!P1 IMAD.MOV R28, RZ, RZ, -R28 ;  /* 0x000000ffff1c9224 */ /* 0x000fca00078e0a1c */
[----:B------:R-:W-:Y:S03]  /*9780*/  STL [R1+0x242c], R28 ;  /* 0x00242c1c01007387 */ /* 0x000fe60000100800 */
[----:B------:R-:W-:Y:S01]  /*9790*/  @!P2 IMAD.IADD R34, R34, 0x1, -R56 ;  /* 0x000000012222a824 */ /* 0x000fe200078e0a38 */
[----:B------:R-:W-:Y:S01]  /*97a0*/  STL [R1+0x2430], R29 ;  /* 0x0024301d01007387 */ /* 0x000fe20000100800 */
[----:B------:R-:W-:-:S03]  /*97b0*/  ISETP.GE.AND P2, PT, R50, RZ, PT ;  /* 0x000000ff3200720c */ /* 0x000fc60003f46270 */
[----:B------:R-:W4:Y:S01]  /*97c0*/  LDL.LU R50, [R1+0x3c8] ;  /* 0x0003c80001327983 */ /* 0x000f220000300800 */
[----:B------:R-:W-:Y:S02]  /*97d0*/  IABS R33, R49 ;  /* 0x0000003100217213 */ /* 0x000fe40000000000 */
[----:B---3--:R-:W-:-:S05]  /*97e0*/  IABS R35, R52 ;  /* 0x0000003400237213 */ /* 0x008fca0000000000 */
[----:B------:R-:W-:-:S04]  /*97f0*/  IMAD.HI.U32 R2, R44, R35, RZ ;  /* 0x000000232c027227 */ /* 0x000fc800078e00ff */
[----:B------:R-:W-:-:S04]  /*9800*/  IMAD.MOV R2, RZ, RZ, -R2 ;  /* 0x000000ffff027224 */ /* 0x000fc800078e0a02 */
[----:B------:R-:W-:-:S05]  /*9810*/  IMAD R35, R56, R2, R35 ;  /* 0x0000000238237224 */ /* 0x000fca00078e0223 */
[----:B------:R-:W-:-:S13]  /*9820*/  ISETP.GT.U32.AND P3, PT, R56, R35, PT ;  /* 0x000000233800720c */ /* 0x000fda0003f64070 */
[----:B------:R-:W-:Y:S01]  /*9830*/  @!P3 IMAD.IADD R35, R35, 0x1, -R56 ;  /* 0x000000012323b824 */ /* 0x000fe200078e0a38 */
[----:B------:R-:W-:Y:S02]  /*9840*/  ISETP.GE.AND P3, PT, R52, RZ, PT ;  /* 0x000000ff3400720c */ /* 0x000fe40003f66270 */
[----:B------:R-:W3:Y:S01]  /*9850*/  LDL.LU R52, [R1+0x3cc] ;  /* 0x0003cc0001347983 */ /* 0x000ee20000300800 */
[----:B------:R-:W-:-:S04]  /*9860*/  IMAD.HI.U32 R0, R44, R33, RZ ;  /* 0x000000212c007227 */ /* 0x000fc800078e00ff */
[----:B------:R-:W-:Y:S01]  /*9870*/  IMAD.MOV R0, RZ, RZ, -R0 ;  /* 0x000000ffff007224 */ /* 0x000fe200078e0a00 */
[----:B------:R-:W-:-:S03]  /*9880*/  ISETP.GT.U32.AND P5, PT, R56, R32, PT ;  /* 0x000000203800720c */ /* 0x000fc60003fa4070 */
[----:B------:R-:W-:-:S05]  /*9890*/  IMAD R33, R56, R0, R33 ;  /* 0x0000000038217224 */ /* 0x000fca00078e0221 */
[----:B------:R-:W-:Y:S02]  /*98a0*/  ISETP.GT.U32.AND P6, PT, R56, R33, PT ;  /* 0x000000213800720c */ /* 0x000fe40003fc4070 */
[----:B--2---:R-:W-:-:S03]  /*98b0*/  IABS R36, R51 ;  /* 0x0000003300247213 */ /* 0x004fc60000000000 */
[----:B------:R-:W-:Y:S02]  /*98c0*/  @!P5 IMAD.IADD R32, R32, 0x1, -R56 ;  /* 0x000000012020d824 */ /* 0x000fe400078e0a38 */
[----:B------:R-:W-:-:S06]  /*98d0*/  IMAD.HI.U32 R0, R44, R36, RZ ;  /* 0x000000242c007227 */ /* 0x000fcc00078e00ff */
[----:B------:R-:W-:Y:S01]  /*98e0*/  @!P6 IMAD.IADD R33, R33, 0x1, -R56 ;  /* 0x000000012121e824 */ /* 0x000fe200078e0a38 */
[----:B------:R-:W-:Y:S01]  /*98f0*/  ISETP.GT.U32.AND P6, PT, R56, R32, PT ;  /* 0x000000203800720c */ /* 0x000fe20003fc4070 */
[----:B------:R-:W-:-:S04]  /*9900*/  IMAD.MOV R0, RZ, RZ, -R0 ;  /* 0x000000ffff007224 */ /* 0x000fc800078e0a00 */
[C---:B------:R-:W-:Y:S01]  /*9910*/  IMAD R36, R56.reuse, R0, R36 ;  /* 0x0000000038247224 */ /* 0x040fe200078e0224 */
[----:B------:R-:W-:-:S07]  /*9920*/  ISETP.GT.U32.AND P5, PT, R56, R31, PT ;  /* 0x0000001f3800720c */ /* 0x000fce0003fa4070 */
[----:B------:R-:W-:Y:S01]  /*9930*/  @!P6 IMAD.IADD R32, R32, 0x1, -R56 ;  /* 0x000000012020e824 */ /* 0x000fe200078e0a38 */
[----:B------:R-:W-:-:S05]  /*9940*/  ISETP.GT.U32.AND P6, PT, R56, R36, PT ;  /* 0x000000243800720c */ /* 0x000fca0003fc4070 */
[----:B------:R-:W-:-:S04]  /*9950*/  @!P5 IMAD.IADD R31, R31, 0x1, -R56 ;  /* 0x000000011f1fd824 */ /* 0x000fc800078e0a38 */
[----:B------:R-:W-:-:S04]  /*9960*/  @!P0 IMAD.MOV R31, RZ, RZ, -R31 ;  /* 0x000000ffff1f8224 */ /* 0x000fc800078e0a1f */
[----:B------:R-:W-:Y:S01]  /*9970*/  @!P6 IMAD.IADD R36, R36, 0x1, -R56 ;  /* 0x000000012424e824 */ /* 0x000fe200078e0a38 */
[----:B------:R-:W-:-:S04]  /*9980*/  ISETP.GT.U32.AND P0, PT, R56, R35, PT ;  /* 0x000000233800720c */ /* 0x000fc80003f04070 */
[----:B------:R-:W-:Y:S02]  /*9990*/  ISETP.GT.U32.AND P6, PT, R56, R36, PT ;  /* 0x000000243800720c */ /* 0x000fe40003fc4070 */
[----:B------:R-:W-:Y:S02]  /*99a0*/  @!P4 IADD3 R30, PT, PT, -R30, RZ, RZ ;  /* 0x000000ff1e1ec210 */ /* 0x000fe40007ffe1ff */
[----:B----4-:R-:W-:Y:S02]  /*99b0*/  IABS R0, R53 ;  /* 0x0000003500007213 */ /* 0x010fe40000000000 */
[----:B------:R-:W-:Y:S01]  /*99c0*/  IABS R4, R54 ;  /* 0x0000003600047213 */ /* 0x000fe20000000000 */
[----:B------:R-:W-:Y:S02]  /*99d0*/  STL [R1+0x2434], R30 ;  /* 0x0024341e01007387 */ /* 0x000fe40000100800 */
[----:B------:R-:W-:Y:S01]  /*99e0*/  @!P0 IMAD.IADD R35, R35, 0x1, -R56 ;  /* 0x0000000123238824 */ /* 0x000fe200078e0a38 */
[----:B------:R-:W-:-:S02]  /*99f0*/  ISETP.GE.AND P0, PT, R53, RZ, PT ;  /* 0x000000ff3500720c */ /* 0x000fc40003f06270 */
[----:B------:R-:W2:Y:S01]  /*9a00*/  LDL.LU R53, [R1+0x420] ;  /* 0x0004200001357983 */ /* 0x000ea20000300800 */
[----:B------:R-:W-:Y:S01]  /*9a10*/  @!P6 IMAD.IADD R36, R36, 0x1, -R56 ;  /* 0x000000012424e824 */ /* 0x000fe200078e0a38 */
[----:B------:R-:W-:Y:S02]  /*9a20*/  ISETP.GE.AND P6, PT, R54, RZ, PT ;  /* 0x000000ff3600720c */ /* 0x000fe40003fc6270 */
[----:B------:R-:W4:Y:S01]  /*9a30*/  LDL.LU R54, [R1+0x424] ;  /* 0x0004240001367983 */ /* 0x000f220000300800 */
[----:B------:R-:W-:Y:S01]  /*9a40*/  ISETP.GE.AND P5, PT, R48, RZ, PT ;  /* 0x000000ff3000720c */ /* 0x000fe20003fa6270 */
[----:B------:R-:W-:-:S04]  /*9a50*/  IMAD.HI.U32 R2, R44, R0, RZ ;  /* 0x000000002c027227 */ /* 0x000fc800078e00ff */
[----:B------:R-:W-:-:S04]  /*9a60*/  IMAD.MOV R5, RZ, RZ, -R2 ;  /* 0x000000ffff057224 */ /* 0x000fc800078e0a02 */
[----:B------:R-:W-:-:S04]  /*9a70*/  IMAD R0, R56, R5, R0 ;  /* 0x0000000538007224 */ /* 0x000fc800078e0200 */
[----:B------:R-:W-:Y:S01]  /*9a80*/  @!P5 IMAD.MOV R32, RZ, RZ, -R32 ;  /* 0x000000ffff20d224 */ /* 0x000fe200078e0a20 */
[----:B------:R-:W-:Y:S02]  /*9a90*/  ISETP.GT.U32.AND P5, PT, R56, R0, PT ;  /* 0x000000003800720c */ /* 0x000fe40003fa4070 */
[----:B------:R-:W-:-:S11]  /*9aa0*/  IABS R7, R55 ;  /* 0x0000003700077213 */ /* 0x000fd60000000000 */
[----:B------:R-:W-:Y:S01]  /*9ab0*/  @!P5 IMAD.IADD R0, R0, 0x1, -R56 ;  /* 0x000000010000d824 */ /* 0x000fe200078e0a38 */
[----:B------:R-:W-:Y:S02]  /*9ac0*/  ISETP.GE.AND P5, PT, R55, RZ, PT ;  /* 0x000000ff3700720c */ /* 0x000fe40003fa6270 */
[----:B------:R-:W4:Y:S01]  /*9ad0*/  LDL.LU R55, [R1+0x428] ;  /* 0x0004280001377983 */ /* 0x000f220000300800 */
[----:B------:R-:W-:Y:S01]  /*9ae0*/  ISETP.GT.U32.AND P4, PT, R56, R34, PT ;  /* 0x000000223800720c */ /* 0x000fe20003f84070 */
[----:B------:R-:W-:Y:S01]  /*9af0*/  IMAD.HI.U32 R2, R44, R4, RZ ;  /* 0x000000042c027227 */ /* 0x000fe200078e00ff */
[----:B------:R-:W-:Y:S01]  /*9b00*/  ISETP.GT.U32.AND P1, PT, R56, R33, PT ;  /* 0x000000213800720c */ /* 0x000fe20003f24070 */
[----:B------:R-:W4:Y:S02]  /*9b10*/  LDL.LU R48, [R1+0x42c] ;  /* 0x00042c0001307983 */ /* 0x000f240000300800 */
[----:B------:R-:W-:-:S04]  /*9b20*/  IMAD.MOV R2, RZ, RZ, -R2 ;  /* 0x000000ffff027224 */ /* 0x000fc800078e0a02 */
[----:B------:R-:W-:-:S04]  /*9b30*/  IMAD R4, R56, R2, R4 ;  /* 0x0000000238047224 */ /* 0x000fc800078e0204 */
[--C-:B------:R-:W-:Y:S01]  /*9b40*/  @!P4 IMAD.IADD R34, R34, 0x1, -R56.reuse ;  /* 0x000000012222c824 */ /* 0x100fe200078e0a38 */
[----:B------:R-:W-:Y:S01]  /*9b50*/  ISETP.GT.U32.AND P4, PT, R56, R4, PT ;  /* 0x000000043800720c */ /* 0x000fe20003f84070 */
[----:B------:R-:W-:Y:S01]  /*9b60*/  @!P1 IMAD.IADD R33, R33, 0x1, -R56 ;  /* 0x0000000121219824 */ /* 0x000fe200078e0a38 */
[----:B------:R-:W-:-:S11]  /*9b70*/  ISETP.GE.AND P1, PT, R49, RZ, PT ;  /* 0x000000ff3100720c */ /* 0x000fd60003f26270 */
[----:B------:R-:W-:Y:S02]  /*9b80*/  @!P4 IADD3 R4, PT, PT, R4, -R56, RZ ;  /* 0x800000380404c210 */ /* 0x000fe40007ffe0ff */
[----:B------:R-:W-:Y:S01]  /*9b90*/  ISETP.GT.U32.AND P4, PT, R56, R0, PT ;  /* 0x000000003800720c */ /* 0x000fe20003f84070 */
[----:B------:R-:W-:Y:S01]  /*9ba0*/  @!P1 IMAD.MOV R33, RZ, RZ, -R33 ;  /* 0x000000ffff219224 */ /* 0x000fe200078e0a21 */
[----:B------:R-:W-:Y:S02]  /*9bb0*/  ISETP.GE.AND P1, PT, R51, RZ, PT ;  /* 0x000000ff3300720c */ /* 0x000fe40003f26270 */
[----:B------:R-:W4:Y:S04]  /*9bc0*/  LDL.LU R51, [R1+0x430] ;  /* 0x0004300001337983 */ /* 0x000f280000300800 */
[----:B------:R-:W4:Y:S05]  /*9bd0*/  LDL.LU R49, [R1+0x434] ;  /* 0x0004340001317983 */ /* 0x000f2a0000300800 */
[----:B------:R-:W-:-:S04]  /*9be0*/  @!P4 IMAD.IADD R0, R0, 0x1, -R56 ;  /* 0x000000010000c824 */ /* 0x000fc800078e0a38 */
[----:B0-----:R-:W-:-:S04]  /*9bf0*/  IMAD.MOV.U32 R8, RZ, RZ, R0 ;  /* 0x000000ffff087224 */ /* 0x001fc800078e0000 */
[----:B------:R-:W-:-:S05]  /*9c00*/  @!P0 IMAD.MOV R8, RZ, RZ, -R8 ;  /* 0x000000ffff088224 */ /* 0x000fca00078e0a08 */
[----:B------:R0:W-:Y:S01]  /*9c10*/  STL [R1+0x1f0], R8 ;  /* 0x0001f00801007387 */ /* 0x0001e20000100800 */
[----:B------:R-:W-:Y:S01]  /*9c20*/  @!P1 IMAD.MOV R36, RZ, RZ, -R36 ;  /* 0x000000ffff249224 */ /* 0x000fe200078e0a24 */
[----:B------:R-:W-:Y:S02]  /*9c30*/  IABS R6, R50 ;  /* 0x0000003200067213 */ /* 0x000fe40000000000 */
[----:B------:R-:W-:Y:S01]  /*9c40*/  ISETP.GE.AND P1, PT, R50, RZ, PT ;  /* 0x000000ff3200720c */ /* 0x000fe20003f26270 */
[----:B------:R-:W-:-:S04]  /*9c50*/  IMAD.HI.U32 R2, R44, R7, RZ ;  /* 0x000000072c027227 */ /* 0x000fc800078e00ff */
[----:B------:R-:W-:-:S04]  /*9c60*/  IMAD.MOV R2, RZ, RZ, -R2 ;  /* 0x000000ffff027224 */ /* 0x000fc800078e0a02 */
[----:B------:R-:W-:Y:S02]  /*9c70*/  IMAD R7, R56, R2, R7 ;  /* 0x0000000238077224 */ /* 0x000fe400078e0207 */
[----:B------:R-:W-:-:S03]  /*9c80*/  @!P3 IMAD.MOV R35, RZ, RZ, -R35 ;  /* 0x000000ffff23b224 */ /* 0x000fc600078e0a23 */
[C---:B------:R-:W-:Y:S01]  /*9c90*/  ISETP.GT.U32.AND P3, PT, R56.reuse, R7, PT ;  /* 0x000000073800720c */ /* 0x040fe20003f64070 */
[----:B------:R-:W-:Y:S01]  /*9ca0*/  @!P2 IMAD.MOV R34, RZ, RZ, -R34 ;  /* 0x000000ffff22a224 */ /* 0x000fe200078e0a22 */
[----:B------:R-:W-:Y:S02]  /*9cb0*/  ISETP.GT.U32.AND P2, PT, R56, R4, PT ;  /* 0x000000043800720c */ /* 0x000fe40003f44070 */
[----:B---3--:R-:W-:Y:S02]  /*9cc0*/  IABS R5, R52 ;  /* 0x0000003400057213 */ /* 0x008fe40000000000 */
[----:B------:R-:W-:Y:S02]  /*9cd0*/  ISETP.GE.AND P4, PT, R52, RZ, PT ;  /* 0x000000ff3400720c */ /* 0x000fe40003f86270 */
[----:B------:R-:W3:Y:S04]  /*9ce0*/  LDL.LU R52, [R1+0x438] ;  /* 0x0004380001347983 */ /* 0x000ee80000300800 */
[----:B------:R-:W3:Y:S01]  /*9cf0*/  LDL.LU R50, [R1+0x43c] ;  /* 0x00043c0001327983 */ /* 0x000ee20000300800 */
[----:B------:R-:W-:Y:S01]  /*9d00*/  @!P3 IADD3 R7, PT, PT, R7, -R56, RZ ;  /* 0x800000380707b210 */ /* 0x000fe20007ffe0ff */
[----:B------:R-:W-:-:S03]  /*9d10*/  IMAD.HI.U32 R2, R44, R6, RZ ;  /* 0x000000062c027227 */ /* 0x000fc600078e00ff */
[----:B------:R-:W-:Y:S01]  /*9d20*/  ISETP.GT.U32.AND P0, PT, R56, R7, PT ;  /* 0x000000073800720c */ /* 0x000fe20003f04070 */
[----:B------:R-:W-:-:S04]  /*9d30*/  IMAD.HI.U32 R37, R44, R5, RZ ;  /* 0x000000052c257227 */ /* 0x000fc800078e00ff */
[----:B------:R-:W-:Y:S02]  /*9d40*/  IMAD.MOV R2, RZ, RZ, -R2 ;  /* 0x000000ffff027224 */ /* 0x000fe400078e0a02 */
[----:B------:R-:W-:Y:S02]  /*9d50*/  @!P2 IMAD.IADD R4, R4, 0x1, -R56 ;  /* 0x000000010404a824 */ /* 0x000fe400078e0a38 */
[----:B------:R-:W-:Y:S02]  /*9d60*/  IMAD.MOV R37, RZ, RZ, -R37 ;  /* 0x000000ffff257224 */ /* 0x000fe400078e0a25 */
[C---:B------:R-:W-:Y:S02]  /*9d70*/  IMAD R6, R56.reuse, R2, R6 ;  /* 0x0000000238067224 */ /* 0x040fe400078e0206 */
[----:B0-----:R-:W-:Y:S02]  /*9d80*/  IMAD.MOV.U32 R8, RZ, RZ, R4 ;  /* 0x000000ffff087224 */ /* 0x001fe400078e0004 */
[----:B------:R-:W-:-:S02]  /*9d90*/  IMAD R5, R56, R37, R5 ;  /* 0x0000002538057224 */ /* 0x000fc400078e0205 */
[----:B------:R-:W-:Y:S01]  /*9da0*/  @!P6 IMAD.MOV R8, RZ, RZ, -R8 ;  /* 0x000000ffff08e224 */ /* 0x000fe200078e0a08 */
[C---:B------:R-:W-:Y:S01]  /*9db0*/  ISETP.GT.U32.AND P6, PT, R56.reuse, R6, PT ;  /* 0x000000063800720c */ /* 0x040fe20003fc4070 */
[--C-:B------:R-:W-:Y:S01]  /*9dc0*/  @!P0 IMAD.IADD R7, R7, 0x1, -R56.reuse ;  /* 0x0000000107078824 */ /* 0x100fe200078e0a38 */
[----:B------:R-:W-:Y:S02]  /*9dd0*/  ISETP.GT.U32.AND P0, PT, R56, R5, PT ;  /* 0x000000053800720c */ /* 0x000fe40003f04070 */
[----:B------:R0:W-:Y:S09]  /*9de0*/  STL [R1+0x1f4], R8 ;  /* 0x0001f40801007387 */ /* 0x0001f20000100800 */
[----:B------:R-:W-:-:S02]  /*9df0*/  @!P6 IMAD.IADD R6, R6, 0x1, -R56 ;  /* 0x000000010606e824 */ /* 0x000fc400078e0a38 */
[----:B------:R-:W-:Y:S02]  /*9e00*/  @!P0 IMAD.IADD R5, R5, 0x1, -R56 ;  /* 0x0000000105058824 */ /* 0x000fe400078e0a38 */
[----:B0-----:R-:W-:Y:S01]  /*9e10*/  IMAD.MOV.U32 R8, RZ, RZ, R7 ;  /* 0x000000ffff087224 */ /* 0x001fe200078e0007 */
[----:B------:R-:W-:-:S03]  /*9e20*/  ISETP.GT.U32.AND P0, PT, R56, R6, PT ;  /* 0x000000063800720c */ /* 0x000fc60003f04070 */
[----:B------:R-:W-:Y:S01]  /*9e30*/  @!P5 IMAD.MOV R8, RZ, RZ, -R8 ;  /* 0x000000ffff08d224 */ /* 0x000fe200078e0a08 */
[----:B------:R-:W-:Y:S02]  /*9e40*/  ISETP.GT.U32.AND P5, PT, R56, R5, PT ;  /* 0x000000053800720c */ /* 0x000fe40003fa4070 */
[----:B--2---:R-:W-:Y:S02]  /*9e50*/  ISETP.GE.AND P2, PT, R53, RZ, PT ;  /* 0x000000ff3500720c */ /* 0x004fe40003f46270 */
[----:B------:R-:W-:Y:S02]  /*9e60*/  IABS R0, R53 ;  /* 0x0000003500007213 */ /* 0x000fe40000000000 */
[----:B----4-:R-:W-:Y:S01]  /*9e70*/  ISETP.GE.AND P3, PT, R54, RZ, PT ;  /* 0x000000ff3600720c */ /* 0x010fe20003f66270 */
[----:B------:R-:W2:Y:S01]  /*9e80*/  LDL.LU R53, [R1+0x440] ;  /* 0x0004400001357983 */ /* 0x000ea20000300800 */
[----:B------:R-:W-:-:S03]  /*9e90*/  IABS R40, R54 ;  /* 0x0000003600287213 */ /* 0x000fc60000000000 */
[----:B------:R-:W4:Y:S02]  /*9ea0*/  LDL.LU R54, [R1+0x444] ;  /* 0x0004440001367983 */ /* 0x000f240000300800 */
[----:B------:R-:W-:-:S04]  /*9eb0*/  IMAD.HI.U32 R4, R44, R40, RZ ;  /* 0x000000282c047227 */ /* 0x000fc800078e00ff */
[----:B------:R-:W-:-:S04]  /*9ec0*/  IMAD.MOV R4, RZ, RZ, -R4 ;  /* 0x000000ffff047224 */ /* 0x000fc800078e0a04 */
[----:B------:R-:W-:Y:S02]  /*9ed0*/  IMAD R40, R56, R4, R40 ;  /* 0x0000000438287224 */ /* 0x000fe400078e0228 */
[----:B------:R-:W-:-:S03]  /*9ee0*/  @!P0 IMAD.IADD R6, R6, 0x1, -R56 ;  /* 0x0000000106068824 */ /* 0x000fc600078e0a38 */
[----:B------:R-:W-:Y:S01]  /*9ef0*/  ISETP.GT.U32.AND P0, PT, R56, R40, PT ;  /* 0x000000283800720c */ /* 0x000fe20003f04070 */
[----:B------:R0:W-:Y:S01]  /*9f00*/  STL [R1+0x1e0], R8 ;  /* 0x0001e00801007387 */ /* 0x0001e20000100800 */
[----:B------:R-:W-:Y:S02]  /*9f10*/  @!P5 IMAD.IADD R5, R5, 0x1, -R56 ;  /* 0x000000010505d824 */ /* 0x000fe400078e0a38 */
[----:B0-----:R-:W-:-:S03]  /*9f20*/  IMAD.MOV.U32 R8, RZ, RZ, R6 ;  /* 0x000000ffff087224 */ /* 0x001fc600078e0006 */
[----:B------:R-:W-:Y:S01]  /*9f30*/  @!P4 IADD3 R5, PT, PT, -R5, RZ, RZ ;  /* 0x000000ff0505c210 */ /* 0x000fe20007ffe1ff */
[----:B------:R-:W-:Y:S01]  /*9f40*/  @!P1 IMAD.MOV R8, RZ, RZ, -R8 ;  /* 0x000000ffff089224 */ /* 0x000fe200078e0a08 */
[----:B------:R-:W-:-:S04]  /*9f50*/  IABS R39, R55 ;  /* 0x0000003700277213 */ /* 0x000fc80000000000 */
[----:B------:R-:W-:Y:S01]  /*9f60*/  @!P0 IMAD.IADD R40, R40, 0x1, -R56 ;  /* 0x0000000128288824 */ /* 0x000fe200078e0a38 */
[----:B------:R-:W-:Y:S01]  /*9f70*/  ISETP.GE.AND P0, PT, R55, RZ, PT ;  /* 0x000000ff3700720c */ /* 0x000fe20003f06270 */
[----:B------:R0:W-:Y:S04]  /*9f80*/  STL [R1+0x1e4], R8 ;  /* 0x0001e40801007387 */ /* 0x0001e80000100800 */
[----:B------:R-:W-:Y:S04]  /*9f90*/  STL [R1+0xfc], R5 ;  /* 0x0000fc0501007387 */ /* 0x000fe80000100800 */
[----:B------:R-:W4:Y:S01]  /*9fa0*/  LDL.LU R55, [R1+0x448] ;  /* 0x0004480001377983 */ /* 0x000f220000300800 */
[----:B------:R-:W-:-:S04]  /*9fb0*/  IMAD.HI.U32 R38, R44, R0, RZ ;  /* 0x000000002c267227 */ /* 0x000fc800078e00ff */
[----:B------:R-:W-:-:S04]  /*9fc0*/  IMAD.MOV R38, RZ, RZ, -R38 ;  /* 0x000000ffff267224 */ /* 0x000fc800078e0a26 */
[----:B------:R-:W-:-:S05]  /*9fd0*/  IMAD R0, R56, R38, R0 ;  /* 0x0000002638007224 */ /* 0x000fca00078e0200 */
[----:B------:R-:W-:Y:S01]  /*9fe0*/  ISETP.GT.U32.AND P6, PT, R56, R0, PT ;  /* 0x000000003800720c */ /* 0x000fe20003fc4070 */
[----:B------:R-:W-:Y:S01]  /*9ff0*/  IMAD.HI.U32 R41, R44, R39, RZ ;  /* 0x000000272c297227 */ /* 0x000fe200078e00ff */
[----:B------:R-:W-:-:S03]  /*a000*/  IABS R37, R51 ;  /* 0x0000003300257213 */ /* 0x000fc60000000000 */
[----:B------:R-:W-:-:S08]  /*a010*/  IMAD.MOV R41, RZ, RZ, -R41 ;  /* 0x000000ffff297224 */ /* 0x000fd000078e0a29 */
[----:B------:R-:W-:Y:S02]  /*a020*/  @!P6 IMAD.IADD R0, R0, 0x1, -R56 ;  /* 0x000000010000e824 */ /* 0x000fe400078e0a38 */
[----:B------:R-:W-:Y:S02]  /*a030*/  IMAD R39, R56, R41, R39 ;  /* 0x0000002938277224 */ /* 0x000fe400078e0227 */
[----:B------:R-:W-:Y:S01]  /*a040*/  IMAD.HI.U32 R4, R44, R37, RZ ;  /* 0x000000252c047227 */ /* 0x000fe200078e00ff */
[C---:B------:R-:W-:Y:S02]  /*a050*/  ISETP.GT.U32.AND P6, PT, R56.reuse, R0, PT ;  /* 0x000000003800720c */ /* 0x040fe40003fc4070 */
[----:B------:R-:W-:Y:S01]  /*a060*/  ISETP.GT.U32.AND P1, PT, R56, R39, PT ;  /* 0x000000273800720c */ /* 0x000fe20003f24070 */
[----:B------:R-:W-:-:S04]  /*a070*/  IMAD.MOV R4, RZ, RZ, -R4 ;  /* 0x000000ffff047224 */ /* 0x000fc800078e0a04 */
[----:B------:R-:W-:-:S06]  /*a080*/  IMAD R37, R56, R4, R37 ;  /* 0x0000000438257224 */ /* 0x000fcc00078e0225 */
[--C-:B------:R-:W-:Y:S01]  /*a090*/  @!P6 IMAD.IADD R0, R0, 0x1, -R56.reuse ;  /* 0x000000010000e824 */ /* 0x100fe200078e0a38 */
[C---:B------:R-:W-:Y:S01]  /*a0a0*/  ISETP.GT.U32.AND P6, PT, R56.reuse, R37, PT ;  /* 0x000000253800720c */ /* 0x040fe20003fc4070 */
[----:B------:R-:W-:Y:S01]  /*a0b0*/  @!P1 IMAD.IADD R39, R39, 0x1, -R56 ;  /* 0x0000000127279824 */ /* 0x000fe200078e0a38 */
[----:B------:R-:W-:-:S11]  /*a0c0*/  ISETP.GT.U32.AND P1, PT, R56, R40, PT ;  /* 0x000000283800720c */ /* 0x000fd60003f24070 */
[--C-:B------:R-:W-:Y:S02]  /*a0d0*/  @!P6 IMAD.IADD R37, R37, 0x1, -R56.reuse ;  /* 0x000000012525e824 */ /* 0x100fe400078e0a38 */
[----:B------:R-:W-:-:S03]  /*a0e0*/  @!P1 IMAD.IADD R40, R40, 0x1, -R56 ;  /* 0x0000000128289824 */ /* 0x000fc600078e0a38 */
[----:B------:R-:W-:-:S13]  /*a0f0*/  ISETP.GT.U32.AND P4, PT, R56, R37, PT ;  /* 0x000000253800720c */ /* 0x000fda0003f84070 */
[----:B------:R-:W-:Y:S01]  /*a100*/  @!P4 IMAD.IADD R37, R37, 0x1, -R56 ;  /* 0x000000012525c824 */ /* 0x000fe200078e0a38 */
[----:B------:R-:W-:Y:S02]  /*a110*/  ISETP.GE.AND P4, PT, R51, RZ, PT ;  /* 0x000000ff3300720c */ /* 0x000fe40003f86270 */
[----:B------:R-:W-:-:S05]  /*a120*/  IABS R2, R48 ;  /* 0x0000003000027213 */ /* 0x000fca0000000000 */
[----:B------:R-:W-:-:S05]  /*a130*/  IMAD.HI.U32 R38, R44, R2, RZ ;  /* 0x000000022c267227 */ /* 0x000fca00078e00ff */
[----:B------:R-:W-:-:S05]  /*a140*/  IADD3 R38, PT, PT, -R38, RZ, RZ ;  /* 0x000000ff26267210 */ /* 0x000fca0007ffe1ff */
[----:B------:R-:W-:Y:S01]  /*a150*/  IMAD R2, R56, R38, R2 ;  /* 0x0000002638027224 */ /* 0x000fe200078e0202 */
[----:B---3--:R-:W-:-:S05]  /*a160*/  IABS R4, R52 ;  /* 0x0000003400047213 */ /* 0x008fca0000000000 */
[----:B------:R-:W-:Y:S01]  /*a170*/  IMAD.HI.U32 R41, R44, R4, RZ ;  /* 0x000000042c297227 */ /* 0x000fe200078e00ff */
[----:B------:R-:W-:-:S03]  /*a180*/  IABS R7, R50 ;  /* 0x0000003200077213 */ /* 0x000fc60000000000 */
[----:B------:R-:W-:Y:S02]  /*a190*/  IMAD.MOV R41, RZ, RZ, -R41 ;  /* 0x000000ffff297224 */ /* 0x000fe400078e0a29 */
[----:B------:R-:W-:-:S04]  /*a1a0*/  IMAD.HI.U32 R6, R44, R7, RZ ;  /* 0x000000072c067227 */ /* 0x000fc800078e00ff */
[----:B------:R-:W-:Y:S02]  /*a1b0*/  IMAD R4, R56, R41, R4 ;  /* 0x0000002938047224 */ /* 0x000fe400078e0204 */
[----:B------:R-:W-:-:S03]  /*a1c0*/  IMAD.MOV R6, RZ, RZ, -R6 ;  /* 0x000000ffff067224 */ /* 0x000fc600078e0a06 */
[C---:B------:R-:W-:Y:S01]  /*a1d0*/  ISETP.GT.U32.AND P1, PT, R56.reuse, R4, PT ;  /* 0x000000043800720c */ /* 0x040fe20003f24070 */
[----:B------:R-:W-:Y:S02]  /*a1e0*/  IMAD R7, R56, R6, R7 ;  /* 0x0000000638077224 */ /* 0x000fe400078e0207 */
[----:B------:R-:W-:-:S04]  /*a1f0*/  IMAD.MOV.U32 R6, RZ, RZ, R0 ;  /* 0x000000ffff067224 */ /* 0x000fc800078e0000 */
[----:B------:R-:W-:-:S05]  /*a200*/  @!P2 IMAD.MOV R6, RZ, RZ, -R6 ;  /* 0x000000ffff06a224 */ /* 0x000fca00078e0a06 */
[----:B------:R-:W-:Y:S01]  /*a210*/  STL [R1+0x1cc], R6 ;  /* 0x0001cc0601007387 */ /* 0x000fe20000100800 */
[----:B------:R-:W-:Y:S02]  /*a220*/  @!P1 IADD3 R4, PT, PT, R4, -R56, RZ ;  /* 0x8000003804049210 */ /* 0x000fe40007ffe0ff */
[----:B------:R-:W-:Y:S01]  /*a230*/  ISETP.GE.AND P1, PT, R52, RZ, PT ;  /* 0x000000ff3400720c */ /* 0x000fe20003f26270 */
[----:B------:R-:W3:Y:S04]  /*a240*/  LDL.LU R51, [R1+0x44c] ;  /* 0x00044c0001337983 */ /* 0x000ee80000300800 */
[----:B------:R-:W3:Y:S01]  /*a250*/  LDL.LU R52, [R1+0x450] ;  /* 0x0004500001347983 */ /* 0x000ee20000300800 */
[----:B------:R-:W-:-:S13]  /*a260*/  ISETP.GT.U32.AND P5, PT, R56, R2, PT ;  /* 0x000000023800720c */ /* 0x000fda0003fa4070 */
[----:B------:R-:W-:-:S05]  /*a270*/  @!P5 IMAD.IADD R2, R2, 0x1, -R56 ;  /* 0x000000010202d824 */ /* 0x000fca00078e0a38 */
[C---:B------:R-:W-:Y:S02]  /*a280*/  ISETP.GT.U32.AND P6, PT, R56.reuse, R2, PT ;  /* 0x000000023800720c */ /* 0x040fe40003fc4070 */
[----:B------:R-:W-:-:S11]  /*a290*/  ISETP.GT.U32.AND P5, PT, R56, R39, PT ;  /* 0x000000273800720c */ /* 0x000fd60003fa4070 */
[--C-:B------:R-:W-:Y:S01]  /*a2a0*/  @!P6 IMAD.IADD R2, R2, 0x1, -R56.reuse ;  /* 0x000000010202e824 */ /* 0x100fe200078e0a38 */
[----:B------:R-:W-:Y:S01]  /*a2b0*/  ISETP.GT.U32.AND P6, PT, R56, R7, PT ;  /* 0x000000073800720c */ /* 0x000fe20003fc4070 */
[----:B------:R-:W-:Y:S02]  /*a2c0*/  @!P5 IMAD.IADD R39, R39, 0x1, -R56 ;  /* 0x000000012727d824 */ /* 0x000fe400078e0a38 */
[----:B------:R-:W-:Y:S01]  /*a2d0*/  IMAD.MOV.U32 R9, RZ, RZ, R40 ;  /* 0x000000ffff097224 */ /* 0x000fe200078e0028 */
[----:B------:R-:W-:Y:S01]  /*a2e0*/  ISETP.GE.AND P5, PT, R48, RZ, PT ;  /* 0x000000ff3000720c */ /* 0x000fe20003fa6270 */
[----:B0-----:R-:W-:Y:S02]  /*a2f0*/  IMAD.MOV.U32 R8, RZ, RZ, R39 ;  /* 0x000000ffff087224 */ /* 0x001fe400078e0027 */
[----:B------:R-:W-:Y:S02]  /*a300*/  @!P3 IMAD.MOV R9, RZ, RZ, -R9 ;  /* 0x000000ffff09b224 */ /* 0x000fe400078e0a09 */
[----:B------:R-:W-:-:S04]  /*a310*/  @!P0 IMAD.MOV R8, RZ, RZ, -R8 ;  /* 0x000000ffff088224 */ /* 0x000fc800078e0a08 */
[----:B------:R-:W-:Y:S01]  /*a320*/  @!P6 IMAD.IADD R7, R7, 0x1, -R56 ;  /* 0x000000010707e824 */ /* 0x000fe200078e0a38 */
[C---:B------:R-:W-:Y:S01]  /*a330*/  ISETP.GT.U32.AND P0, PT, R56.reuse, R4, PT ;  /* 0x000000043800720c */ /* 0x040fe20003f04070 */
[----:B------:R0:W-:Y:S03]  /*a340*/  STL [R1+0x194], R9 ;  /* 0x0001940901007387 */ /* 0x0001e60000100800 */
[----:B------:R-:W-:Y:S01]  /*a350*/  ISETP.GT.U32.AND P6, PT, R56, R7, PT ;  /* 0x000000073800720c */ /* 0x000fe20003fc4070 */
[----:B------:R1:W-:Y:S01]  /*a360*/  STL [R1+0x1ac], R8 ;  /* 0x0001ac0801007387 */ /* 0x0003e20000100800 */
[----:B0-----:R-:W-:Y:S02]  /*a370*/  IMAD.MOV.U32 R9, RZ, RZ, R2 ;  /* 0x000000ffff097224 */ /* 0x001fe400078e0002 */
[----:B-1----:R-:W-:-:S03]  /*a380*/  IMAD.MOV.U32 R8, RZ, RZ, R37 ;  /* 0x000000ffff087224 */ /* 0x002fc600078e0025 */
[----:B------:R-:W-:Y:S01]  /*a390*/  @!P5 IADD3 R9, PT, PT, -R9, RZ, RZ ;  /* 0x000000ff0909d210 */ /* 0x000fe20007ffe1ff */
[----:B------:R-:W-:Y:S01]  /*a3a0*/  @!P4 IMAD.MOV R8, RZ, RZ, -R8 ;  /* 0x000000ffff08c224 */ /* 0x000fe200078e0a08 */
[----:B--2---:R-:W-:-:S03]  /*a3b0*/  IABS R0, R53 ;  /* 0x0000003500007213 */ /* 0x004fc60000000000 */
[----:B------:R-:W-:Y:S01]  /*a3c0*/  STL [R1+0x1c4], R9 ;  /* 0x0001c40901007387 */ /* 0x000fe20000100800 */
[--C-:B------:R-:W-:Y:S01]  /*a3d0*/  @!P0 IMAD.IADD R4, R4, 0x1, -R56.reuse ;  /* 0x0000000104048824 */ /* 0x100fe200078e0a38 */
[----:B------:R-:W-:Y:S01]  /*a3e0*/  ISETP.GE.AND P0, PT, R53, RZ, PT ;  /* 0x000000ff3500720c */ /* 0x000fe20003f06270 */
[----:B------:R-:W-:Y:S01]  /*a3f0*/  @!P6 IMAD.IADD R7, R7, 0x1, -R56 ;  /* 0x000000010707e824 */ /* 0x000fe200078e0a38 */
[----:B------:R0:W-:Y:S01]  /*a400*/  STL [R1+0x1c8], R8 ;  /* 0x0001c80801007387 */ /* 0x0001e20000100800 */
[----:B----4-:R-:W-:Y:S02]  /*a410*/  IABS R5, R54 ;  /* 0x0000003600057213 */ /* 0x010fe40000000000 */
[----:B------:R-:W-:Y:S01]  /*a420*/  ISETP.GE.AND P6, PT, R54, RZ, PT ;  /* 0x000000ff3600720c */ /* 0x000fe20003fc6270 */
[----:B------:R-:W2:Y:S04]  /*a430*/  LDL.LU R53, [R1+0x454] ;  /* 0x0004540001357983 */ /* 0x000ea80000300800 */
        /* <DEDUP_REMOVED lines=9> */
[----:B------:R-:W-:Y:S02]  /*a4d0*/  IABS R38, R49 ;  /* 0x0000003100267213 */ /* 0x000fe40000000000 */
[----:B------:R-:W-:Y:S01]  /*a4e0*/  ISETP.GE.AND P4, PT, R50, RZ, PT ;  /* 0x000000ff3200720c */ /* 0x000fe20003f86270 */
[----:B------:R-:W4:Y:S02]  /*a4f0*/  LDL.LU R48, [R1+0x488] ;  /* 0x0004880001307983 */ /* 0x000f240000300800 */
[----:B------:R-:W-:Y:S02]  /*a500*/  IMAD.HI.U32 R42, R44, R38, RZ ;  /* 0x000000262c2a7227 */ /* 0x000fe400078e00ff */
[----:B------:R-:W4:Y:S03]  /*a510*/  LDL.LU R50, [R1+0x48c] ;  /* 0x00048c0001327983 */ /* 0x000f260000300800 */
[----:B------:R-:W-:-:S05]  /*a520*/  IADD3 R42, PT, PT, -R42, RZ, RZ ;  /* 0x000000ff2a2a7210 */ /* 0x000fca0007ffe1ff */
[----:B------:R-:W-:-:S05]  /*a530*/  IMAD R38, R56, R42, R38 ;  /* 0x0000002a38267224 */ /* 0x000fca00078e0226 */
[----:B------:R-:W-:-:S13]  /*a540*/  ISETP.GT.U32.AND P2, PT, R56, R38, PT ;  /* 0x000000263800720c */ /* 0x000fda0003f44070 */
[----:B------:R-:W-:-:S05]  /*a550*/  @!P2 IMAD.IADD R38, R38, 0x1, -R56 ;  /* 0x000000012626a824 */ /* 0x000fca00078e0a38 */
[----:B------:R-:W-:Y:S02]  /*a560*/  ISETP.GT.U32.AND P3, PT, R56, R38, PT ;  /* 0x000000263800720c */ /* 0x000fe40003f64070 */
[----:B------:R-:W-:-:S11]  /*a570*/  ISETP.GE.AND P2, PT, R49, RZ, PT ;  /* 0x000000ff3100720c */ /* 0x000fd60003f46270 */
[----:B------:R-:W-:-:S04]  /*a580*/  @!P3 IMAD.IADD R38, R38, 0x1, -R56 ;  /* 0x000000012626b824 */ /* 0x000fc800078e0a38 */
[----:B0-----:R-:W-:-:S05]  /*a590*/  IMAD.MOV.U32 R8, RZ, RZ, R38 ;  /* 0x000000ffff087224 */ /* 0x001fca00078e0026 */
[----:B------:R-:W-:Y:S02]  /*a5a0*/  @!P2 IADD3 R8, PT, PT, -R8, RZ, RZ ;  /* 0x000000ff0808a210 */ /* 0x000fe40007ffe1ff */
[----:B------:R-:W-:-:S03]  /*a5b0*/  ISETP.GT.U32.AND P2, PT, R56, R0, PT ;  /* 0x000000003800720c */ /* 0x000fc60003f44070 */
[----:B------:R0:W-:Y:S01]  /*a5c0*/  STL [R1+0x1b0], R8 ;  /* 0x0001b00801007387 */ /* 0x0001e20000100800 */
[----:B------:R-:W-:Y:S02]  /*a5d0*/  @!P4 IMAD.MOV R7, RZ, RZ, -R7 ;  /* 0x000000ffff07c224 */ /* 0x000fe400078e0a07 */
[----:B0-----:R-:W-:-:S07]  /*a5e0*/  IMAD.MOV.U32 R8, RZ, RZ, R4 ;  /* 0x000000ffff087224 */ /* 0x001fce00078e0004 */
[----:B------:R-:W-:Y:S02]  /*a5f0*/  @!P2 IMAD.IADD R0, R0, 0x1, -R56 ;  /* 0x000000010000a824 */ /* 0x000fe400078e0a38 */
[----:B------:R-:W-:-:S03]  /*a600*/  @!P1 IMAD.MOV R8, RZ, RZ, -R8 ;  /* 0x000000ffff089224 */ /* 0x000fc600078e0a08 */
[----:B------:R-:W-:Y:S02]  /*a610*/  @!P0 IADD3 R0, PT, PT, -R0, RZ, RZ ;  /* 0x000000ff00008210 */ /* 0x000fe40007ffe1ff */
[----:B------:R0:W-:Y:S04]  /*a620*/  STL [R1+0x1c0], R8 ;  /* 0x0001c00801007387 */ /* 0x0001e80000100800 */
[----:B------:R-:W-:Y:S04]  /*a630*/  STL [R1+0x1b4], R7 ;  /* 0x0001b40701007387 */ /* 0x000fe80000100800 */
[----:B------:R-:W-:Y:S04]  /*a640*/  STL [R1+0x1bc], R0 ;  /* 0x0001bc0001007387 */ /* 0x000fe80000100800 */
[----:B------:R-:W4:Y:S01]  /*a650*/  LDL.LU R49, [R1+0x490] ;  /* 0x0004900001317983 */ /* 0x000f220000300800 */
[----:B------:R-:W-:-:S04]  /*a660*/  IMAD.HI.U32 R6, R44, R5, RZ ;  /* 0x000000052c067227 */ /* 0x000fc800078e00ff */
[----:B------:R-:W-:-:S04]  /*a670*/  IMAD.MOV R6, RZ, RZ, -R6 ;  /* 0x000000ffff067224 */ /* 0x000fc800078e0a06 */
[----:B------:R-:W-:Y:S02]  /*a680*/  IMAD R5, R56, R6, R5 ;  /* 0x0000000638057224 */ /* 0x000fe400078e0205 */
[----:B------:R-:W-:-:S03]  /*a690*/  IMAD.HI.U32 R6, R44, R2, RZ ;  /* 0x000000022c067227 */ /* 0x000fc600078e00ff */
[----:B------:R-:W-:Y:S01]  /*a6a0*/  ISETP.GT.U32.AND P3, PT, R56, R5, PT ;  /* 0x000000053800720c */ /* 0x000fe20003f64070 */
[----:B------:R-:W-:-:S04]  /*a6b0*/  IMAD.MOV R6, RZ, RZ, -R6 ;  /* 0x000000ffff067224 */ /* 0x000fc800078e0a06 */
[----:B------:R-:W-:-:S05]  /*a6c0*/  IMAD R2, R56, R6, R2 ;  /* 0x0000000638027224 */ /* 0x000fca00078e0202 */
[----:B------:R-:W-:-:S03]  /*a6d0*/  ISETP.GT.U32.AND P1, PT, R56, R2, PT ;  /* 0x000000023800720c */ /* 0x000fc60003f24070 */
[--C-:B------:R-:W-:Y:S01]  /*a6e0*/  @!P3 IMAD.IADD R5, R5, 0x1, -R56.reuse ;  /* 0x000000010505b824 */ /* 0x100fe200078e0a38 */
[----:B---3--:R-:W-:Y:S02]  /*a6f0*/  IABS R37, R52 ;  /* 0x0000003400257213 */ /* 0x008fe40000000000 */
[----:B------:R-:W-:Y:S02]  /*a700*/  ISETP.GE.AND P2, PT, R52, RZ, PT ;  /* 0x000000ff3400720c */ /* 0x000fe40003f46270 */
[----:B------:R-:W3:Y:S01]  /*a710*/  LDL.LU R52, [R1+0x494] ;  /* 0x0004940001347983 */ /* 0x000ee20000300800 */
[----:B------:R-:W-:Y:S02]  /*a720*/  IABS R39, R51 ;  /* 0x0000003300277213 */ /* 0x000fe40000000000 */
[----:B------:R-:W-:Y:S02]  /*a730*/  ISETP.GE.AND P4, PT, R51, RZ, PT ;  /* 0x000000ff3300720c */ /* 0x000fe40003f86270 */
[----:B------:R-:W3:Y:S01]  /*a740*/  LDL.LU R51, [R1+0x498] ;  /* 0x0004980001337983 */ /* 0x000ee20000300800 */
[----:B------:R-:W-:Y:S01]  /*a750*/  ISETP.GT.U32.AND P3, PT, R56, R5, PT ;  /* 0x000000053800720c */ /* 0x000fe20003f64070 */
[----:B------:R-:W-:-:S02]  /*a760*/  @!P1 IMAD.IADD R2, R2, 0x1, -R56 ;  /* 0x0000000102029824 */ /* 0x000fc400078e0a38 */
        /* <DEDUP_REMOVED lines=10> */
[----:B------:R-:W-:Y:S01]  /*a810*/  ISETP.GT.U32.AND P6, PT, R56, R39, PT ;  /* 0x000000273800720c */ /* 0x000fe20003fc4070 */
[--C-:B------:R-:W-:Y:S01]  /*a820*/  @!P0 IMAD.IADD R2, R2, 0x1, -R56.reuse ;  /* 0x0000000102028824 */ /* 0x100fe200078e0a38 */
[----:B------:R-:W-:Y:S02]  /*a830*/  ISETP.GT.U32.AND P0, PT, R56, R37, PT ;  /* 0x000000253800720c */ /* 0x000fe40003f04070 */
[----:B------:R0:W-:Y:S09]  /*a840*/  STL [R1+0x1b8], R8 ;  /* 0x0001b80801007387 */ /* 0x0001f20000100800 */
[----:B------:R-:W-:-:S02]  /*a850*/  @!P6 IMAD.IADD R39, R39, 0x1, -R56 ;  /* 0x000000012727e824 */ /* 0x000fc400078e0a38 */
[----:B------:R-:W-:-:S03]  /*a860*/  @!P0 IMAD.IADD R37, R37, 0x1, -R56 ;  /* 0x0000000125258824 */ /* 0x000fc600078e0a38 */
[----:B------:R-:W-:Y:S01]  /*a870*/  ISETP.GT.U32.AND P0, PT, R56, R39, PT ;  /* 0x000000273800720c */ /* 0x000fe20003f04070 */
[----:B0-----:R-:W-:-:S04]  /*a880*/  IMAD.MOV.U32 R8, RZ, RZ, R2 ;  /* 0x000000ffff087224 */ /* 0x001fc800078e0002 */
[----:B------:R-:W-:Y:S01]  /*a890*/  @!P5 IMAD.MOV R8, RZ, RZ, -R8 ;  /* 0x000000ffff08d224 */ /* 0x000fe200078e0a08 */
[----:B------:R-:W-:-:S07]  /*a8a0*/  ISETP.GT.U32.AND P5, PT, R56, R37, PT ;  /* 0x000000253800720c */ /* 0x000fce0003fa4070 */
[----:B------:R-:W-:Y:S01]  /*a8b0*/  @!P0 IMAD.IADD R39, R39, 0x1, -R56 ;  /* 0x0000000127278824 */ /* 0x000fe200078e0a38 */
[----:B--2---:R-:W-:Y:S02]  /*a8c0*/  ISETP.GE.AND P3, PT, R53, RZ, PT ;  /* 0x000000ff3500720c */ /* 0x004fe40003f66270 */
[----:B------:R-:W-:Y:S02]  /*a8d0*/  IABS R7, R53 ;  /* 0x0000003500077213 */ /* 0x000fe40000000000 */
[----:B----4-:R-:W-:Y:S01]  /*a8e0*/  ISETP.GE.AND P1, PT, R54, RZ, PT ;  /* 0x000000ff3600720c */ /* 0x010fe20003f26270 */
[----:B------:R-:W2:Y:S01]  /*a8f0*/  LDL.LU R53, [R1+0x49c] ;  /* 0x00049c0001357983 */ /* 0x000ea20000300800 */
[----:B------:R-:W-:-:S03]  /*a900*/  IABS R0, R54 ;  /* 0x0000003600007213 */ /* 0x000fc60000000000 */
[----:B------:R-:W4:Y:S02]  /*a910*/  LDL.LU R54, [R1+0x4a0] ;  /* 0x0004a00001367983 */ /* 0x000f240000300800 */
[----:B------:R-:W-:Y:S02]  /*a920*/  IMAD.HI.U32 R5, R44, R0, RZ ;  /* 0x000000002c057227 */ /* 0x000fe400078e00ff */
[----:B------:R0:W-:Y:S02]  /*a930*/  STL [R1+0x184], R8 ;  /* 0x0001840801007387 */ /* 0x0001e40000100800 */
[----:B------:R-:W-:-:S04]  /*a940*/  IMAD.MOV R5, RZ, RZ, -R5 ;  /* 0x000000ffff057224 */ /* 0x000fc800078e0a05 */
[----:B------:R-:W-:Y:S02]  /*a950*/  IMAD R0, R56, R5, R0 ;  /* 0x0000000538007224 */ /* 0x000fe400078e0200 */
[----:B0-----:R-:W-:Y:S01]  /*a960*/  IMAD.MOV.U32 R8, RZ, RZ, R39 ;  /* 0x000000ffff087224 */ /* 0x001fe200078e0027 */
[----:B------:R-:W-:-:S03]  /*a970*/  @!P5 IADD3 R37, PT, PT, R37, -R56, RZ ;  /* 0x800000382525d210 */ /* 0x000fc60007ffe0ff */
[----:B------:R-:W-:Y:S01]  /*a980*/  @!P4 IMAD.MOV R8, RZ, RZ, -R8 ;  /* 0x000000ffff08c224 */ /* 0x000fe200078e0a08 */
[----:B------:R-:W-:-:S04]  /*a990*/  ISETP.GT.U32.AND P0, PT, R56, R0, PT ;  /* 0x000000003800720c */ /* 0x000fc80003f04070 */
[----:B------:R0:W-:Y:S02]  /*a9a0*/  STL [R1+0x18c], R8 ;  /* 0x00018c0801007387 */ /* 0x0001e40000100800 */
[----:B0-----:R-:W-:-:S05]  /*a9b0*/  IMAD.MOV.U32 R8, RZ, RZ, R37 ;  /* 0x000000ffff087224 */ /* 0x001fca00078e0025 */
[----:B------:R-:W-:Y:S02]  /*a9c0*/  @!P2 IADD3 R8, PT, PT, -R8, RZ, RZ ;  /* 0x000000ff0808a210 */ /* 0x000fe40007ffe1ff */
[----:B------:R-:W-:Y:S01]  /*a9d0*/  @!P0 IMAD.IADD R0, R0, 0x1, -R56 ;  /* 0x0000000100008824 */ /* 0x000fe200078e0a38 */
[----:B------:R-:W-:Y:S02]  /*a9e0*/  IABS R6, R55 ;  /* 0x0000003700067213 */ /* 0x000fe40000000000 */
[----:B------:R-:W-:Y:S01]  /*a9f0*/  ISETP.GE.AND P0, PT, R55, RZ, PT ;  /* 0x000000ff3700720c */ /* 0x000fe20003f06270 */
[----:B------:R0:W-:Y:S04]  /*aa00*/  STL [R1+0x17c], R8 ;  /* 0x00017c0801007387 */ /* 0x0001e80000100800 */
[----:B------:R-:W4:Y:S01]  /*aa10*/  LDL.LU R55, [R1+0x4a4] ;  /* 0x0004a40001377983 */ /* 0x000f220000300800 */
[----:B------:R-:W-:-:S04]  /*aa20*/  IMAD.HI.U32 R40, R44, R7, RZ ;  /* 0x000000072c287227 */ /* 0x000fc800078e00ff */
[----:B------:R-:W-:-:S04]  /*aa30*/  IMAD.MOV R40, RZ, RZ, -R40 ;  /* 0x000000ffff287224 */ /* 0x000fc800078e0a28 */
[----:B------:R-:W-:-:S05]  /*aa40*/  IMAD R7, R56, R40, R7 ;  /* 0x0000002838077224 */ /* 0x000fca00078e0207 */
[----:B------:R-:W-:Y:S01]  /*aa50*/  ISETP.GT.U32.AND P6, PT, R56, R7, PT ;  /* 0x000000073800720c */ /* 0x000fe20003fc4070 */
[----:B------:R-:W-:Y:S01]  /*aa60*/  IMAD.HI.U32 R41, R44, R6, RZ ;  /* 0x000000062c297227 */ /* 0x000fe200078e00ff */
[----:B------:R-:W-:-:S03]  /*aa70*/  IABS R38, R50 ;  /* 0x0000003200267213 */ /* 0x000fc60000000000 */
[----:B------:R-:W-:Y:S02]  /*aa80*/  IMAD.MOV R41, RZ, RZ, -R41 ;  /* 0x000000ffff297224 */ /* 0x000fe400078e0a29 */
[----:B------:R-:W-:-:S06]  /*aa90*/  IMAD.HI.U32 R5, R44, R38, RZ ;  /* 0x000000262c057227 */ /* 0x000fcc00078e00ff */
[----:B------:R-:W-:Y:S02]  /*aaa0*/  @!P6 IMAD.IADD R7, R7, 0x1, -R56 ;  /* 0x000000010707e824 */ /* 0x000fe400078e0a38 */
[----:B------:R-:W-:-:S03]  /*aab0*/  IMAD R6, R56, R41, R6 ;  /* 0x0000002938067224 */ /* 0x000fc600078e0206 */
[C---:B------:R-:W-:Y:S02]  /*aac0*/  ISETP.GT.U32.AND P6, PT, R56.reuse, R7, PT ;  /* 0x000000073800720c */ /* 0x040fe40003fc4070 */
[----:B------:R-:W-:Y:S02]  /*aad0*/  IADD3 R5, PT, PT, -R5, RZ, RZ ;  /* 0x000000ff05057210 */ /* 0x000fe40007ffe1ff */
[----:B------:R-:W-:-:S03]  /*aae0*/  ISETP.GT.U32.AND P4, PT, R56, R6, PT ;  /* 0x000000063800720c */ /* 0x000fc60003f84070 */
[----:B------:R-:W-:-:S06]  /*aaf0*/  IMAD R38, R56, R5, R38 ;  /* 0x0000000538267224 */ /* 0x000fcc00078e0226 */
[----:B------:R-:W-:Y:S01]  /*ab00*/  @!P6 IMAD.IADD R7, R7, 0x1, -R56 ;  /* 0x000000010707e824 */ /* 0x000fe200078e0a38 */
[----:B------:R-:W-:-:S03]  /*ab10*/  ISETP.GT.U32.AND P6, PT, R56, R38, PT ;  /* 0x000000263800720c */ /* 0x000fc60003fc4070 */
[----:B------:R-:W-:Y:S01]  /*ab20*/  @!P4 IMAD.IADD R6, R6, 0x1, -R56 ;  /* 0x000000010606c824 */ /* 0x000fe200078e0a38 */
[----:B------:R-:W-:-:S09]  /*ab30*/  ISETP.GT.U32.AND P4, PT, R56, R0, PT ;  /* 0x000000003800720c */ /* 0x000fd20003f84070 */
[----:B------:R-:W-:-:S04]  /*ab40*/  @!P6 IMAD.IADD R38, R38, 0x1, -R56 ;  /* 0x000000012626e824 */ /* 0x000fc800078e0a38 */
[----:B------:R-:W-:Y:S01]  /*ab50*/  @!P4 IMAD.IADD R0, R0, 0x1, -R56 ;  /* 0x000000010000c824 */ /* 0x000fe200078e0a38 */
[----:B------:R-:W-:Y:S01]  /*ab60*/  ISETP.GT.U32.AND P2, PT, R56, R38, PT ;  /* 0x000000263800720c */ /* 0x000fe20003f44070 */
[----:B0-----:R-:W-:-:S04]  /*ab70*/  IMAD.MOV.U32 R8, RZ, RZ, R7 ;  /* 0x000000ffff087224 */ /* 0x001fc800078e0007 */
[----:B------:R-:W-:Y:S01]  /*ab80*/  @!P3 IMAD.MOV R8, RZ, RZ, -R8 ;  /* 0x000000ffff08b224 */ /* 0x000fe200078e0a08 */
[----:B------:R-:W-:-:S04]  /*ab90*/  IABS R4, R48 ;  /* 0x0000003000047213 */ /* 0x000fc80000000000 */
[----:B------:R0:W-:Y:S03]  /*aba0*/  STL [R1+0x178], R8 ;  /* 0x0001780801007387 */ /* 0x0001e60000100800 */
[----:B------:R-:W-:Y:S01]  /*abb0*/  @!P2 IMAD.IADD R38, R38, 0x1, -R56 ;  /* 0x000000012626a824 */ /* 0x000fe200078e0a38 */
[----:B------:R-:W-:Y:S02]  /*abc0*/  ISETP.GE.AND P2, PT, R50, RZ, PT ;  /* 0x000000ff3200720c */ /* 0x000fe40003f46270 */
[----:B------:R-:W4:Y:S01]  /*abd0*/  LDL.LU R50, [R1+0x4a8] ;  /* 0x0004a80001327983 */ /* 0x000f220000300800 */
[----:B------:R-:W-:-:S04]  /*abe0*/  IMAD.HI.U32 R40, R44, R4, RZ ;  /* 0x000000042c287227 */ /* 0x000fc800078e00ff */
[----:B------:R-:W-:-:S04]  /*abf0*/  IMAD.MOV R40, RZ, RZ, -R40 ;  /* 0x000000ffff287224 */ /* 0x000fc800078e0a28 */
[----:B------:R-:W-:-:S05]  /*ac00*/  IMAD R4, R56, R40, R4 ;  /* 0x0000002838047224 */ /* 0x000fca00078e0204 */
[----:B------:R-:W-:-:S13]  /*ac10*/  ISETP.GT.U32.AND P5, PT, R56, R4, PT ;  /* 0x000000043800720c */ /* 0x000fda0003fa4070 */
[----:B------:R-:W-:Y:S01]  /*ac20*/  @!P5 IMAD.IADD R4, R4, 0x1, -R56 ;  /* 0x000000010404d824 */ /* 0x000fe200078e0a38 */
[----:B---3--:R-:W-:-:S05]  /*ac30*/  IABS R5, R52 ;  /* 0x0000003400057213 */ /* 0x008fca0000000000 */
[----:B------:R-:W-:-:S04]  /*ac40*/  IMAD.HI.U32 R42, R44, R5, RZ ;  /* 0x000000052c2a7227 */ /* 0x000fc800078e00ff */
[----:B------:R-:W-:-:S04]  /*ac50*/  IMAD.MOV R42, RZ, RZ, -R42 ;  /* 0x000000ffff2a7224 */ /* 0x000fc800078e0a2a */
[----:B------:R-:W-:-:S05]  /*ac60*/  IMAD R5, R56, R42, R5 ;  /* 0x0000002a38057224 */ /* 0x000fca00078e0205 */
[----:B------:R-:W-:-:S13]  /*ac70*/  ISETP.GT.U32.AND P4, PT, R56, R5, PT ;  /* 0x000000053800720c */ /* 0x000fda0003f84070 */
[----:B------:R-:W-:Y:S02]  /*ac80*/  @!P4 IADD3 R5, PT, PT, R5, -R56, RZ ;  /* 0x800000380505c210 */ /* 0x000fe40007ffe0ff */
[----:B------:R-:W-:Y:S02]  /*ac90*/  ISETP.GE.AND P4, PT, R52, RZ, PT ;  /* 0x000000ff3400720c */ /* 0x000fe40003f86270 */
[----:B------:R-:W3:Y:S01]  /*aca0*/  LDL.LU R52, [R1+0x4ac] ;  /* 0x0004ac0001347983 */ /* 0x000ee20000300800 */
[----:B------:R-:W-:Y:S02]  /*acb0*/  IABS R2, R51 ;  /* 0x0000003300027213 */ /* 0x000fe40000000000 */
[----:B------:R-:W-:-:S03]  /*acc0*/  ISETP.GT.U32.AND P6, PT, R56, R4, PT ;  /* 0x000000043800720c */ /* 0x000fc60003fc4070 */
[----:B------:R-:W-:-:S04]  /*acd0*/  IMAD.HI.U32 R41, R44, R2, RZ ;  /* 0x000000022c297227 */ /* 0x000fc800078e00ff */
[----:B------:R-:W-:Y:S01]  /*ace0*/  IMAD.MOV R41, RZ, RZ, -R41 ;  /* 0x000000ffff297224 */ /* 0x000fe200078e0a29 */
[----:B------:R-:W-:-:S03]  /*acf0*/  ISETP.GT.U32.AND P5, PT, R56, R6, PT ;  /* 0x000000063800720c */ /* 0x000fc60003fa4070 */
[----:B------:R-:W-:Y:S02]  /*ad00*/  IMAD R41, R56, R41, R2 ;  /* 0x0000002938297224 */ /* 0x000fe400078e0202 */
[----:B------:R-:W-:-:S03]  /*ad10*/  @!P6 IMAD.IADD R4, R4, 0x1, -R56 ;  /* 0x000000010404e824 */ /* 0x000fc600078e0a38 */
[----:B------:R-:W-:Y:S01]  /*ad20*/  ISETP.GT.U32.AND P6, PT, R56, R41, PT ;  /* 0x000000293800720c */ /* 0x000fe20003fc4070 */
[----:B0-----:R-:W-:-:S04]  /*ad30*/  IMAD.MOV.U32 R8, RZ, RZ, R0 ;  /* 0x000000ffff087224 */ /* 0x001fc800078e0000 */
[----:B------:R-:W-:Y:S01]  /*ad40*/  @!P5 IMAD.IADD R6, R6, 0x1, -R56 ;  /* 0x000000010606d824 */ /* 0x000fe200078e0a38 */
[----:B------:R-:W-:Y:S01]  /*ad50*/  ISETP.GE.AND P5, PT, R48, RZ, PT ;  /* 0x000000ff3000720c */ /* 0x000fe20003fa6270 */
[----:B------:R-:W-:Y:S02]  /*ad60*/  @!P1 IMAD.MOV R8, RZ, RZ, -R8 ;  /* 0x000000ffff089224 */ /* 0x000fe400078e0a08 */
[----:B------:R-:W-:-:S04]  /*ad70*/  @!P0 IMAD.MOV R6, RZ, RZ, -R6 ;  /* 0x000000ffff068224 */ /* 0x000fc800078e0a06 */
[----:B------:R-:W-:Y:S01]  /*ad80*/  @!P6 IMAD.IADD R41, R41, 0x1, -R56 ;  /* 0x000000012929e824 */ /* 0x000fe200078e0a38 */
[C---:B------:R-:W-:Y:S01]  /*ad90*/  ISETP.GT.U32.AND P0, PT, R56.reuse, R5, PT ;  /* 0x000000053800720c */ /* 0x040fe20003f04070 */
[----:B------:R0:W-:Y:S03]  /*ada0*/  STL [R1+0x174], R8 ;  /* 0x0001740801007387 */ /* 0x0001e60000100800 */
[----:B------:R-:W-:Y:S02]  /*adb0*/  ISETP.GT.U32.AND P6, PT, R56, R41, PT ;  /* 0x000000293800720c */ /* 0x000fe40003fc4070 */
[----:B------:R-:W-:Y:S01]  /*adc0*/  IABS R40, R49 ;  /* 0x0000003100287213 */ /* 0x000fe20000000000 */
[----:B------:R-:W-:Y:S02]  /*add0*/  @!P5 IMAD.MOV R4, RZ, RZ, -R4 ;  /* 0x000000ffff04d224 */ /* 0x000fe400078e0a04 */
[----:B0-----:R-:W-:Y:S01]  /*ade0*/  IMAD.MOV.U32 R8, RZ, RZ, R38 ;  /* 0x000000ffff087224 */ /* 0x001fe200078e0026 */
[----:B------:R0:W-:Y:S01]  /*adf0*/  STL [R1+0x170], R6 ;  /* 0x0001700601007387 */ /* 0x0001e20000100800 */
[----:B------:R-:W-:-:S04]  /*ae00*/  IMAD.HI.U32 R39, R44, R40, RZ ;  /* 0x000000282c277227 */ /* 0x000fc800078e00ff */
[----:B------:R-:W-:Y:S01]  /*ae10*/  @!P2 IMAD.MOV R8, RZ, RZ, -R8 ;  /* 0x000000ffff08a224 */ /* 0x000fe200078e0a08 */
[----:B------:R-:W-:Y:S01]  /*ae20*/  STL [R1+0x16c], R4 ;  /* 0x00016c0401007387 */ /* 0x000fe20000100800 */
[--C-:B------:R-:W-:Y:S01]  /*ae30*/  @!P0 IMAD.IADD R5, R5, 0x1, -R56.reuse ;  /* 0x0000000105058824 */ /* 0x100fe200078e0a38 */
[----:B--2---:R-:W-:Y:S01]  /*ae40*/  IABS R2, R53 ;  /* 0x0000003500027213 */ /* 0x004fe20000000000 */
[----:B------:R-:W-:Y:S01]  /*ae50*/  @!P6 IMAD.IADD R41, R41, 0x1, -R56 ;  /* 0x000000012929e824 */ /* 0x000fe200078e0a38 */
[----:B------:R1:W-:Y:S01]  /*ae60*/  STL [R1+0x168], R8 ;  /* 0x0001680801007387 */ /* 0x0003e20000100800 */
[----:B------:R-:W-:Y:S01]  /*ae70*/  ISETP.GE.AND P0, PT, R53, RZ, PT ;  /* 0x000000ff3500720c */ /* 0x000fe20003f06270 */
[----:B------:R-:W-:Y:S01]  /*ae80*/  IMAD.MOV R39, RZ, RZ, -R39 ;  /* 0x000000ffff277224 */ /* 0x000fe200078e0a27 */
[----:B----4-:R-:W-:Y:S01]  /*ae90*/  IABS R7, R54 ;  /* 0x0000003600077213 */ /* 0x010fe20000000000 */
[----:B------:R-:W2:Y:S01]  /*aea0*/  LDL.LU R53, [R1+0x4b0] ;  /* 0x0004b00001357983 */ /* 0x000ea20000300800 */
[----:B------:R-:W-:-:S03]  /*aeb0*/  ISETP.GE.AND P6, PT, R54, RZ, PT ;  /* 0x000000ff3600720c */ /* 0x000fc60003fc6270 */
[----:B------:R-:W4:Y:S01]  /*aec0*/  LDL.LU R54, [R1+0x4b4] ;  /* 0x0004b40001367983 */ /* 0x000f220000300800 */
[----:B------:R-:W-:Y:S02]  /*aed0*/  IMAD R39, R56, R39, R40 ;  /* 0x0000002738277224 */ /* 0x000fe400078e0228 */
[----:B------:R-:W-:-:S04]  /*aee0*/  IMAD.HI.U32 R40, R44, R2, RZ ;  /* 0x000000022c287227 */ /* 0x000fc800078e00ff */
[----:B------:R-:W-:-:S04]  /*aef0*/  IMAD.MOV R40, RZ, RZ, -R40 ;  /* 0x000000ffff287224 */ /* 0x000fc800078e0a28 */
[----:B------:R-:W-:-:S05]  /*af00*/  IMAD R2, R56, R40, R2 ;  /* 0x0000002838027224 */ /* 0x000fca00078e0202 */
[----:B------:R-:W-:-:S13]  /*af10*/  ISETP.GT.U32.AND P5, PT, R56, R2, PT ;  /* 0x000000023800720c */ /* 0x000fda0003fa4070 */
[----:B------:R-:W-:Y:S01]  /*af20*/  @!P5 IMAD.IADD R2, R2, 0x1, -R56 ;  /* 0x000000010202d824 */ /* 0x000fe200078e0a38 */
[----:B0-----:R-:W-:Y:S02]  /*af30*/  IABS R6, R55 ;  /* 0x0000003700067213 */ /* 0x001fe40000000000 */
[----:B------:R-:W-:Y:S02]  /*af40*/  ISETP.GE.AND P5, PT, R55, RZ, PT ;  /* 0x000000ff3700720c */ /* 0x000fe40003fa6270 */
[----:B------:R-:W4:Y:S01]  /*af50*/  LDL.LU R55, [R1+0x4b8] ;  /* 0x0004b80001377983 */ /* 0x000f220000300800 */
[----:B------:R-:W-:Y:S02]  /*af60*/  ISETP.GT.U32.AND P3, PT, R56, R39, PT ;  /* 0x000000273800720c */ /* 0x000fe40003f64070 */
[----:B------:R-:W-:Y:S01]  /*af70*/  ISETP.GE.AND P2, PT, R51, RZ, PT ;  /* 0x000000ff3300720c */ /* 0x000fe20003f46270 */
[----:B------:R-:W4:Y:S01]  /*af80*/  LDL.LU R48, [R1+0x4bc] ;  /* 0x0004bc0001307983 */ /* 0x000f220000300800 */
[----:B------:R-:W-:-:S03]  /*af90*/  IMAD.MOV.U32 R9, RZ, RZ, R5 ;  /* 0x000000ffff097224 */ /* 0x000fc600078e0005 */
[----:B------:R-:W4:Y:S06]  /*afa0*/  LDL.LU R51, [R1+0x4c0] ;  /* 0x0004c00001337983 */ /* 0x000f2c0000300800 */
[----:B------:R-:W-:-:S05]  /*afb0*/  @!P3 IMAD.IADD R39, R39, 0x1, -R56 ;  /* 0x000000012727b824 */ /* 0x000fca00078e0a38 */
[----:B------:R-:W-:Y:S02]  /*afc0*/  ISETP.GT.U32.AND P1, PT, R56, R39, PT ;  /* 0x000000273800720c */ /* 0x000fe40003f24070 */
[----:B------:R-:W-:-:S11]  /*afd0*/  ISETP.GE.AND P3, PT, R49, RZ, PT ;  /* 0x000000ff3100720c */ /* 0x000fd60003f66270 */
[----:B------:R-:W-:-:S05]  /*afe0*/  @!P1 IADD3 R39, PT, PT, R39, -R56, RZ ;  /* 0x8000003827279210 */ /* 0x000fca0007ffe0ff */
[----:B-1----:R-:W-:-:S04]  /*aff0*/  IMAD.MOV.U32 R8, RZ, RZ, R39 ;  /* 0x000000ffff087224 */ /* 0x002fc800078e0027 */
[----:B------:R-:W-:Y:S01]  /*b000*/  @!P3 IMAD.MOV R8, RZ, RZ, -R8 ;  /* 0x000000ffff08b224 */ /* 0x000fe200078e0a08 */
[----:B------:R-:W-:-:S04]  /*b010*/  ISETP.GT.U32.AND P3, PT, R56, R2, PT ;  /* 0x000000023800720c */ /* 0x000fc80003f64070 */
[----:B------:R0:W-:Y:S01]  /*b020*/  STL [R1+0x164], R8 ;  /* 0x0001640801007387 */ /* 0x0001e20000100800 */
[----:B------:R-:W-:Y:S01]  /*b030*/  @!P4 IMAD.MOV R9, RZ, RZ, -R9 ;  /* 0x000000ffff09c224 */ /* 0x000fe200078e0a09 */
[----:B0-----:R-:W-:-:S07]  /*b040*/  MOV R8, R41 ;  /* 0x0000002900087202 */ /* 0x001fce0000000f00 */
[----:B------:R-:W-:Y:S02]  /*b050*/  @!P3 IMAD.IADD R2, R2, 0x1, -R56 ;  /* 0x000000010202b824 */ /* 0x000fe400078e0a38 */
[----:B------:R-:W-:Y:S01]  /*b060*/  @!P2 IMAD.MOV R8, RZ, RZ, -R8 ;  /* 0x000000ffff08a224 */ /* 0x000fe200078e0a08 */
[----:B------:R-:W-:Y:S04]  /*b070*/  STL [R1+0x160], R9 ;  /* 0x0001600901007387 */ /* 0x000fe80000100800 */
[----:B------:R0:W-:Y:S01]  /*b080*/  STL [R1+0x15c], R8 ;  /* 0x00015c0801007387 */ /* 0x0001e20000100800 */
[----:B------:R-:W-:-:S03]  /*b090*/  IMAD.HI.U32 R37, R44, R7, RZ ;  /* 0x000000072c257227 */ /* 0x000fc600078e00ff */
[----:B------:R-:W4:Y:S01]  /*b0a0*/  LDL.LU R49, [R1+0x4c4] ;  /* 0x0004c40001317983 */ /* 0x000f220000300800 */
[----:B0-----:R-:W-:-:S05]  /*b0b0*/  IMAD.MOV.U32 R8, RZ, RZ, R2 ;  /* 0x000000ffff087224 */ /* 0x001fca00078e0002 */
[----:B------:R-:W-:Y:S01]  /*b0c0*/  @!P0 IADD3 R8, PT, PT, -R8, RZ, RZ ;  /* 0x000000ff08088210 */ /* 0x000fe20007ffe1ff */
[----:B------:R-:W-:-:S04]  /*b0d0*/  IMAD.MOV R0, RZ, RZ, -R37 ;  /* 0x000000ffff007224 */ /* 0x000fc800078e0a25 */
[----:B------:R0:W-:Y:S01]  /*b0e0*/  STL [R1+0x154], R8 ;  /* 0x0001540801007387 */ /* 0x0001e20000100800 */
[----:B------:R-:W-:Y:S02]  /*b0f0*/  IMAD R7, R56, R0, R7 ;  /* 0x0000000038077224 */ /* 0x000fe400078e0207 */
[----:B------:R-:W-:-:S03]  /*b100*/  IMAD.HI.U32 R4, R44, R6, RZ ;  /* 0x000000062c047227 */ /* 0x000fc600078e00ff */
[----:B------:R-:W-:Y:S01]  /*b110*/  ISETP.GT.U32.AND P1, PT, R56, R7, PT ;  /* 0x000000073800720c */ /* 0x000fe20003f24070 */
[----:B------:R-:W-:-:S04]  /*b120*/  IMAD.MOV R4, RZ, RZ, -R4 ;  /* 0x000000ffff047224 */ /* 0x000fc800078e0a04 */
[----:B------:R-:W-:Y:S01]  /*b130*/  IMAD R6, R56, R4, R6 ;  /* 0x0000000438067224 */ /* 0x000fe200078e0206 */
[----:B------:R-:W-:Y:S02]  /*b140*/  IABS R0, R50 ;  /* 0x0000003200007213 */ /* 0x000fe40000000000 */
[----:B------:R-:W-:Y:S02]  /*b150*/  ISETP.GE.AND P2, PT, R50, RZ, PT ;  /* 0x000000ff3200720c */ /* 0x000fe40003f46270 */
[----:B------:R-:W-:-:S03]  /*b160*/  ISETP.GT.U32.AND P4, PT, R56, R6, PT ;  /* 0x000000063800720c */ /* 0x000fc60003f84070 */
[----:B------:R-:W-:-:S05]  /*b170*/  @!P1 IMAD.IADD R7, R7, 0x1, -R56 ;  /* 0x0000000107079824 */ /* 0x000fca00078e0a38 */
[----:B------:R-:W-:Y:S01]  /*b180*/  ISETP.GT.U32.AND P1, PT, R56, R7, PT ;  /* 0x000000073800720c */ /* 0x000fe20003f24070 */
[----:B------:R-:W-:-:S04]  /*b190*/  IMAD.HI.U32 R4, R44, R0, RZ ;  /* 0x000000002c047227 */ /* 0x000fc800078e00ff */
[----:B------:R-:W-:Y:S02]  /*b1a0*/  @!P4 IMAD.IADD R6, R6, 0x1, -R56 ;  /* 0x000000010606c824 */ /* 0x000fe400078e0a38 */
[----:B------:R-:W-:-:S03]  /*b1b0*/  IMAD.MOV R4, RZ, RZ, -R4 ;  /* 0x000000ffff047224 */ /* 0x000fc600078e0a04 */
[----:B------:R-:W-:-:S03]  /*b1c0*/  ISETP.GT.U32.AND P4, PT, R56, R6, PT ;  /* 0x000000063800720c */ /* 0x000fc60003f84070 */
[----:B------:R-:W-:Y:S02]  /*b1d0*/  @!P1 IMAD.IADD R7, R7, 0x1, -R56 ;  /* 0x0000000107079824 */ /* 0x000fe400078e0a38 */
[----:B------:R-:W-:Y:S02]  /*b1e0*/  IMAD R39, R56, R4, R0 ;  /* 0x0000000438277224 */ /* 0x000fe400078e0200 */
[----:B0-----:R-:W-:-:S04]  /*b1f0*/  IMAD.MOV.U32 R8, RZ, RZ, R7 ;  /* 0x000000ffff087224 */ /* 0x001fc800078e0007 */
[----:B------:R-:W-:Y:S01]  /*b200*/  @!P6 IMAD.MOV R8, RZ, RZ, -R8 ;  /* 0x000000ffff08e224 */ /* 0x000fe200078e0a08 */
[----:B------:R-:W-:Y:S01]  /*b210*/  ISETP.GT.U32.AND P6, PT, R56, R39, PT ;  /* 0x000000273800720c */ /* 0x000fe20003fc4070 */
[----:B------:R-:W-:Y:S01]  /*b220*/  @!P4 IMAD.IADD R6, R6, 0x1, -R56 ;  /* 0x000000010606c824 */ /* 0x000fe200078e0a38 */
[----:B---3--:R-:W-:Y:S02]  /*b230*/  IABS R37, R52 ;  /* 0x0000003400257213 */ /* 0x008fe40000000000 */
[----:B------:R-:W-:Y:S02]  /*b240*/  ISETP.GE.AND P3, PT, R52, RZ, PT ;  /* 0x000000ff3400720c */ /* 0x000fe40003f66270 */
[----:B------:R-:W3:Y:S04]  /*b250*/  LDL.LU R52, [R1+0x4c8] ;  /* 0x0004c80001347983 */ /* 0x000ee80000300800 */
[----:B------:R-:W3:Y:S01]  /*b260*/  LDL.LU R50, [R1+0x4cc] ;  /* 0x0004cc0001327983 */ /* 0x000ee20000300800 */
[----:B------:R-:W-:-:S04]  /*b270*/  IMAD.HI.U32 R5, R44, R37, RZ ;  /* 0x000000252c057227 */ /* 0x000fc800078e00ff */
[----:B------:R-:W-:-:S04]  /*b280*/  IMAD.MOV R5, RZ, RZ, -R5 ;  /* 0x000000ffff057224 */ /* 0x000fc800078e0a05 */
[----:B------:R-:W-:-:S05]  /*b290*/  IMAD R37, R56, R5, R37 ;  /* 0x0000000538257224 */ /* 0x000fca00078e0225 */
[C---:B------:R-:W-:Y:S01]  /*b2a0*/  ISETP.GT.U32.AND P4, PT, R56.reuse, R37, PT ;  /* 0x000000253800720c */ /* 0x040fe20003f84070 */
[--C-:B------:R-:W-:Y:S01]  /*b2b0*/  @!P6 IMAD.IADD R39, R39, 0x1, -R56.reuse ;  /* 0x000000012727e824 */ /* 0x100fe200078e0a38 */
[----:B------:R0:W-:Y:S11]  /*b2c0*/  STL [R1+0x14c], R8 ;  /* 0x00014c0801007387 */ /* 0x0001f60000100800 */
[----:B------:R-:W-:Y:S01]  /*b2d0*/  @!P4 IMAD.IADD R37, R37, 0x1, -R56 ;  /* 0x000000012525c824 */ /* 0x000fe200078e0a38 */
        /* <DEDUP_REMOVED lines=40> */
[----:B------:R-:W-:Y:S01]  /*b560*/  IMAD R38, R56, R7, R38 ;  /* 0x0000000738267224 */ /* 0x000fe200078e0226 */
[----:B------:R-:W-:-:S05]  /*b570*/  IABS R4, R48 ;  /* 0x0000003000047213 */ /* 0x000fca0000000000 */
[----:B------:R-:W-:Y:S01]  /*b580*/  @!P6 IMAD.IADD R2, R2, 0x1, -R56 ;  /* 0x000000010202e824 */ /* 0x000fe200078e0a38 */
[----:B------:R-:W-:Y:S01]  /*b590*/  ISETP.GT.U32.AND P6, PT, R56, R38, PT ;  /* 0x000000263800720c */ /* 0x000fe20003fc4070 */
[----:B------:R-:W-:-:S04]  /*b5a0*/  IMAD.HI.U32 R40, R44, R4, RZ ;  /* 0x000000042c287227 */ /* 0x000fc800078e00ff */
[----:B------:R-:W-:Y:S01]  /*b5b0*/  @!P2 IMAD.IADD R5, R5, 0x1, -R56 ;  /* 0x000000010505a824 */ /* 0x000fe200078e0a38 */
[----:B------:R-:W-:Y:S01]  /*b5c0*/  ISETP.GT.U32.AND P2, PT, R56, R0, PT ;  /* 0x000000003800720c */ /* 0x000fe20003f44070 */
[----:B------:R-:W-:-:S04]  /*b5d0*/  IMAD.MOV R40, RZ, RZ, -R40 ;  /* 0x000000ffff287224 */ /* 0x000fc800078e0a28 */
[----:B------:R-:W-:Y:S02]  /*b5e0*/  IMAD R4, R56, R40, R4 ;  /* 0x0000002838047224 */ /* 0x000fe400078e0204 */
[----:B------:R-:W-:-:S03]  /*b5f0*/  @!P6 IMAD.IADD R38, R38, 0x1, -R56 ;  /* 0x000000012626e824 */ /* 0x000fc600078e0a38 */
[C---:B------:R-:W-:Y:S02]  /*b600*/  ISETP.GT.U32.AND P5, PT, R56.reuse, R4, PT ;  /* 0x000000043800720c */ /* 0x040fe40003fa4070 */
[----:B------:R-:W-:Y:S01]  /*b610*/  ISETP.GT.U32.AND P6, PT, R56, R38, PT ;  /* 0x000000263800720c */ /* 0x000fe20003fc4070 */
[----:B------:R-:W-:Y:S02]  /*b620*/  @!P2 IMAD.IADD R0, R0, 0x1, -R56 ;  /* 0x000000010000a824 */ /* 0x000fe400078e0a38 */
[----:B0-----:R-:W-:-:S04]  /*b630*/  IMAD.MOV.U32 R8, RZ, RZ, R2 ;  /* 0x000000ffff087224 */ /* 0x001fc800078e0002 */
[----:B------:R-:W-:-:S04]  /*b640*/  @!P1 IMAD.MOV R8, RZ, RZ, -R8 ;  /* 0x000000ffff089224 */ /* 0x000fc800078e0a08 */
[--C-:B------:R-:W-:Y:S01]  /*b650*/  @!P5 IMAD.IADD R4, R4, 0x1, -R56.reuse ;  /* 0x000000010404d824 */ /* 0x100fe200078e0a38 */
[----:B------:R0:W-:Y:S01]  /*b660*/  STL [R1+0x138], R8 ;  /* 0x0001380801007387 */ /* 0x0001e20000100800 */
[----:B------:R-:W-:Y:S01]  /*b670*/  @!P6 IMAD.IADD R38, R38, 0x1, -R56 ;  /* 0x000000012626e824 */ /* 0x000fe200078e0a38 */
[----:B------:R-:W-:Y:S02]  /*b680*/  ISETP.GE.AND P6, PT, R51, RZ, PT ;  /* 0x000000ff3300720c */ /* 0x000fe40003fc6270 */
[----:B------:R-:W4:Y:S01]  /*b690*/  LDL.LU R51, [R1+0x4dc] ;  /* 0x0004dc0001337983 */ /* 0x000f220000300800 */
[C---:B------:R-:W-:Y:S02]  /*b6a0*/  ISETP.GT.U32.AND P3, PT, R56.reuse, R4, PT ;  /* 0x000000043800720c */ /* 0x040fe40003f64070 */
[----:B------:R-:W-:-:S11]  /*b6b0*/  ISETP.GT.U32.AND P5, PT, R56, R5, PT ;  /* 0x000000053800720c */ /* 0x000fd60003fa4070 */
[----:B------:R-:W-:Y:S02]  /*b6c0*/  @!P3 IMAD.IADD R4, R4, 0x1, -R56 ;  /* 0x000000010404b824 */ /* 0x000fe400078e0a38 */
[----:B0-----:R-:W-:Y:S02]  /*b6d0*/  IMAD.MOV.U32 R8, RZ, RZ, R0 ;  /* 0x000000ffff087224 */ /* 0x001fe400078e0000 */
[----:B------:R-:W-:Y:S01]  /*b6e0*/  @!P5 IMAD.IADD R5, R5, 0x1, -R56 ;  /* 0x000000010505d824 */ /* 0x000fe200078e0a38 */
[----:B------:R-:W-:Y:S01]  /*b6f0*/  ISETP.GE.AND P5, PT, R48, RZ, PT ;  /* 0x000000ff3000720c */ /* 0x000fe20003fa6270 */
[----:B------:R-:W-:Y:S02]  /*b700*/  @!P0 IMAD.MOV R8, RZ, RZ, -R8 ;  /* 0x000000ffff088224 */ /* 0x000fe400078e0a08 */
[----:B------:R-:W-:Y:S01]  /*b710*/  @!P4 IMAD.MOV R5, RZ, RZ, -R5 ;  /* 0x000000ffff05c224 */ /* 0x000fe200078e0a05 */
[----:B---3--:R-:W-:-:S05]  /*b720*/  IABS R7, R52 ;  /* 0x0000003400077213 */ /* 0x008fca0000000000 */
[----:B------:R-:W-:-:S04]  /*b730*/  IMAD.HI.U32 R42, R44, R7, RZ ;  /* 0x000000072c2a7227 */ /* 0x000fc800078e00ff */
[----:B------:R-:W-:-:S04]  /*b740*/  IMAD.MOV R42, RZ, RZ, -R42 ;  /* 0x000000ffff2a7224 */ /* 0x000fc800078e0a2a */
[----:B------:R-:W-:-:S05]  /*b750*/  IMAD R7, R56, R42, R7 ;  /* 0x0000002a38077224 */ /* 0x000fca00078e0207 */
[----:B------:R-:W-:Y:S02]  /*b760*/  ISETP.GT.U32.AND P2, PT, R56, R7, PT ;  /* 0x000000073800720c */ /* 0x000fe40003f44070 */
[----:B------:R-:W-:-:S05]  /*b770*/  IABS R6, R50 ;  /* 0x0000003200067213 */ /* 0x000fca0000000000 */
[----:B------:R-:W-:-:S06]  /*b780*/  IMAD.HI.U32 R41, R44, R6, RZ ;  /* 0x000000062c297227 */ /* 0x000fcc00078e00ff */
[----:B------:R-:W-:Y:S02]  /*b790*/  @!P2 IADD3 R7, PT, PT, R7, -R56, RZ ;  /* 0x800000380707a210 */ /* 0x000fe40007ffe0ff */
[----:B------:R-:W-:Y:S02]  /*b7a0*/  ISETP.GE.AND P2, PT, R52, RZ, PT ;  /* 0x000000ff3400720c */ /* 0x000fe40003f46270 */
[----:B------:R-:W3:Y:S01]  /*b7b0*/  LDL.LU R52, [R1+0x4e0] ;  /* 0x0004e00001347983 */ /* 0x000ee20000300800 */
[----:B------:R-:W-:-:S04]  /*b7c0*/  IMAD.MOV R41, RZ, RZ, -R41 ;  /* 0x000000ffff297224 */ /* 0x000fc800078e0a29 */
[----:B------:R-:W-:-:S05]  /*b7d0*/  IMAD R6, R56, R41, R6 ;  /* 0x0000002938067224 */ /* 0x000fca00078e0206 */
[C---:B------:R-:W-:Y:S02]  /*b7e0*/  ISETP.GT.U32.AND P3, PT, R56.reuse, R6, PT ;  /* 0x000000063800720c */ /* 0x040fe40003f64070 */
[----:B------:R-:W-:Y:S01]  /*b7f0*/  ISETP.GT.U32.AND P4, PT, R56, R7, PT ;  /* 0x000000073800720c */ /* 0x000fe20003f84070 */
[----:B------:R0:W-:Y:S10]  /*b800*/  STL [R1+0x134], R8 ;  /* 0x0001340801007387 */ /* 0x0001f40000100800 */
[----:B------:R-:W-:Y:S01]  /*b810*/  @!P3 IMAD.IADD R6, R6, 0x1, -R56 ;  /* 0x000000010606b824 */ /* 0x000fe200078e0a38 */
[----:B------:R1:W-:Y:S01]  /*b820*/  STL [R1+0x130], R5 ;  /* 0x0001300501007387 */ /* 0x0003e20000100800 */
[----:B0-----:R-:W-:-:S03]  /*b830*/  IMAD.MOV.U32 R8, RZ, RZ, R4 ;  /* 0x000000ffff087224 */ /* 0x001fc600078e0004 */
[----:B------:R-:W-:Y:S01]  /*b840*/  ISETP.GT.U32.AND P3, PT, R56, R6, PT ;  /* 0x000000063800720c */ /* 0x000fe20003f64070 */
[----:B------:R-:W-:Y:S02]  /*b850*/  @!P5 IMAD.MOV R8, RZ, RZ, -R8 ;  /* 0x000000ffff08d224 */ /* 0x000fe400078e0a08 */
[----:B-1----:R-:W-:-:S03]  /*b860*/  IMAD.MOV.U32 R5, RZ, RZ, R38 ;  /* 0x000000ffff057224 */ /* 0x002fc600078e0026 */
[----:B------:R0:W-:Y:S02]  /*b870*/  STL [R1+0x12c], R8 ;  /* 0x00012c0801007387 */ /* 0x0001e40000100800 */
[----:B------:R-:W-:Y:S01]  /*b880*/  @!P6 IADD3 R5, PT, PT, -R5, RZ, RZ ;  /* 0x000000ff0505e210 */ /* 0x000fe20007ffe1ff */
[----:B------:R-:W-:Y:S01]  /*b890*/  @!P4 IMAD.IADD R7, R7, 0x1, -R56 ;  /* 0x000000010707c824 */ /* 0x000fe200078e0a38 */
[----:B--2---:R-:W-:-:S03]  /*b8a0*/  IABS R2, R53 ;  /* 0x0000003500027213 */ /* 0x004fc60000000000 */
[----:B------:R-:W-:Y:S01]  /*b8b0*/  @!P3 IMAD.IADD R6, R6, 0x1, -R56 ;  /* 0x000000010606b824 */ /* 0x000fe200078e0a38 */
[----:B------:R-:W-:Y:S01]  /*b8c0*/  ISETP.GE.AND P4, PT, R53, RZ, PT ;  /* 0x000000ff3500720c */ /* 0x000fe20003f86270 */
[----:B------:R-:W-:Y:S01]  /*b8d0*/  STL [R1+0x11c], R5 ;  /* 0x00011c0501007387 */ /* 0x000fe20000100800 */
        /* <DEDUP_REMOVED lines=16> */
[----:B------:R-:W4:Y:S02]  /*b9e0*/  LDL.LU R50, [R1+0x4f4] ;  /* 0x0004f40001327983 */ /* 0x000f240000300800 */
[----:B------:R-:W-:-:S04]  /*b9f0*/  IMAD.MOV R39, RZ, RZ, -R39 ;  /* 0x000000ffff277224 */ /* 0x000fc800078e0a27 */
[----:B------:R-:W-:-:S05]  /*ba00*/  IMAD R39, R56, R39, R40 ;  /* 0x0000002738277224 */ /* 0x000fca00078e0228 */
[----:B------:R-:W-:Y:S01]  /*ba10*/  ISETP.GT.U32.AND P1, PT, R56, R39, PT ;  /* 0x000000273800720c */ /* 0x000fe20003f24070 */
[----:B------:R-:W-:-:S12]  /*ba20*/  IMAD.HI.U32 R40, R44, R37, RZ ;  /* 0x000000252c287227 */ /* 0x000fd800078e00ff */
[----:B------:R-:W-:-:S05]  /*ba30*/  @!P1 IMAD.IADD R39, R39, 0x1, -R56 ;  /* 0x0000000127279824 */ /* 0x000fca00078e0a38 */
[----:B------:R-:W-:Y:S01]  /*ba40*/  ISETP.GT.U32.AND P0, PT, R56, R39, PT ;  /* 0x000000273800720c */ /* 0x000fe20003f04070 */
[----:B------:R-:W-:-:S04]  /*ba50*/  IMAD.MOV R0, RZ, RZ, -R40 ;  /* 0x000000ffff007224 */ /* 0x000fc800078e0a28 */
[----:B------:R-:W-:Y:S01]  /*ba60*/  IMAD R38, R56, R0, R37 ;  /* 0x0000000038267224 */ /* 0x000fe200078e0225 */
[----:B------:R-:W-:-:S07]  /*ba70*/  ISETP.GE.AND P1, PT, R49, RZ, PT ;  /* 0x000000ff3100720c */ /* 0x000fce0003f26270 */
[----:B------:R-:W-:Y:S01]  /*ba80*/  @!P0 IMAD.IADD R39, R39, 0x1, -R56 ;  /* 0x0000000127278824 */ /* 0x000fe200078e0a38 */
[----:B------:R-:W-:-:S03]  /*ba90*/  ISETP.GT.U32.AND P0, PT, R56, R38, PT ;  /* 0x000000263800720c */ /* 0x000fc60003f04070 */
[----:B0-----:R-:W-:-:S10]  /*baa0*/  IMAD.MOV.U32 R8, RZ, RZ, R39 ;  /* 0x000000ffff087224 */ /* 0x001fd400078e0027 */
[----:B------:R-:W-:Y:S01]  /*bab0*/  @!P0 IMAD.IADD R38, R38, 0x1, -R56 ;  /* 0x0000000126268824 */ /* 0x000fe200078e0a38 */
[----:B------:R-:W-:Y:S02]  /*bac0*/  ISETP.GT.U32.AND P0, PT, R56, R2, PT ;  /* 0x000000023800720c */ /* 0x000fe40003f04070 */
[----:B------:R-:W-:Y:S01]  /*bad0*/  @!P1 IADD3 R8, PT, PT, -R8, RZ, RZ ;  /* 0x000000ff08089210 */ /* 0x000fe20007ffe1ff */
[----:B------:R-:W-:-:S04]  /*bae0*/  IMAD.MOV.U32 R37, RZ, RZ, R4 ;  /* 0x000000ffff257224 */ /* 0x000fc800078e0004 */
[----:B------:R0:W-:Y:S01]  /*baf0*/  STL [R1+0x118], R8 ;  /* 0x0001180801007387 */ /* 0x0001e20000100800 */
[----:B------:R-:W-:-:S05]  /*bb00*/  @!P6 IMAD.MOV R6, RZ, RZ, -R6 ;  /* 0x000000ffff06e224 */ /* 0x000fca00078e0a06 */
[----:B------:R-:W-:Y:S02]  /*bb10*/  @!P0 IMAD.IADD R2, R2, 0x1, -R56 ;  /* 0x0000000102028824 */ /* 0x000fe400078e0a38 */
[----:B0-----:R-:W-:-:S03]  /*bb20*/  IMAD.MOV.U32 R8, RZ, RZ, R7 ;  /* 0x000000ffff087224 */ /* 0x001fc600078e0007 */
[----:B------:R-:W-:Y:S01]  /*bb30*/  @!P4 IADD3 R2, PT, PT, -R2, RZ, RZ ;  /* 0x000000ff0202c210 */ /* 0x000fe20007ffe1ff */
[----:B------:R-:W-:Y:S02]  /*bb40*/  @!P2 IMAD.MOV R8, RZ, RZ, -R8 ;  /* 0x000000ffff08a224 */ /* 0x000fe400078e0a08 */
[----:B------:R-:W-:-:S03]  /*bb50*/  IMAD.HI.U32 R5, R44, R37, RZ ;  /* 0x000000252c057227 */ /* 0x000fc600078e00ff */
[----:B------:R-:W-:Y:S01]  /*bb60*/  STL [R1+0x114], R8 ;  /* 0x0001140801007387 */ /* 0x000fe20000100800 */
[----:B------:R-:W-:-:S03]  /*bb70*/  IMAD.MOV R5, RZ, RZ, -R5 ;  /* 0x000000ffff057224 */ /* 0x000fc600078e0a05 */
[----:B------:R0:W-:Y:S04]  /*bb80*/  STL [R1+0x110], R6 ;  /* 0x0001100601007387 */ /* 0x0001e80000100800 */
[----:B------:R-:W4:Y:S01]  /*bb90*/  LDL.LU R49, [R1+0x4f8] ;  /* 0x0004f80001317983 */ /* 0x000f220000300800 */
[----:B------:R-:W-:-:S03]  /*bba0*/  IMAD R37, R56, R5, R37 ;  /* 0x0000000538257224 */ /* 0x000fc600078e0225 */
[----:B------:R-:W-:Y:S01]  /*bbb0*/  STL [R1+0x10c], R2 ;  /* 0x00010c0201007387 */ /* 0x000fe20000100800 */
[----:B------:R-:W-:Y:S02]  /*bbc0*/  IABS R0, R51 ;  /* 0x0000003300007213 */ /* 0x000fe40000000000 */
[----:B------:R-:W-:Y:S02]  /*bbd0*/  ISETP.GE.AND P6, PT, R51, RZ, PT ;  /* 0x000000ff3300720c */ /* 0x000fe40003fc6270 */
[C---:B------:R-:W-:Y:S02]  /*bbe0*/  ISETP.GT.U32.AND P2, PT, R56.reuse, R37, PT ;  /* 0x000000253800720c */ /* 0x040fe40003f44070 */
[----:B------:R-:W-:Y:S01]  /*bbf0*/  ISETP.GT.U32.AND P1, PT, R56, R38, PT ;  /* 0x000000263800720c */ /* 0x000fe20003f24070 */
[----:B------:R-:W-:-:S04]  /*bc00*/  IMAD.HI.U32 R5, R44, R0, RZ ;  /* 0x000000002c057227 */ /* 0x000fc800078e00ff */
[----:B------:R-:W-:-:S06]  /*bc10*/  IMAD.MOV R5, RZ, RZ, -R5 ;  /* 0x000000ffff057224 */ /* 0x000fcc00078e0a05 */
[--C-:B------:R-:W-:Y:S02]  /*bc20*/  @!P2 IMAD.IADD R37, R37, 0x1, -R56.reuse ;  /* 0x000000012525a824 */ /* 0x100fe400078e0a38 */
[----:B------:R-:W-:-:S03]  /*bc30*/  @!P1 IMAD.IADD R38, R38, 0x1, -R56 ;  /* 0x0000000126269824 */ /* 0x000fc600078e0a38 */
[C---:B------:R-:W-:Y:S01]  /*bc40*/  ISETP.GT.U32.AND P4, PT, R56.reuse, R37, PT ;  /* 0x000000253800720c */ /* 0x040fe20003f84070 */
[----:B0-----:R-:W-:Y:S02]  /*bc50*/  IMAD R6, R56, R5, R0 ;  /* 0x0000000538067224 */ /* 0x001fe400078e0200 */
[----:B------:R-:W-:-:S04]  /*bc60*/  IMAD.MOV.U32 R8, RZ, RZ, R38 ;  /* 0x000000ffff087224 */ /* 0x000fc800078e0026 */
[----:B------:R-:W-:Y:S01]  /*bc70*/  @!P3 IMAD.MOV R8, RZ, RZ, -R8 ;  /* 0x000000ffff08b224 */ /* 0x000fe200078e0a08 */
[----:B------:R-:W-:-:S05]  /*bc80*/  ISETP.GT.U32.AND P3, PT, R56, R6, PT ;  /* 0x000000063800720c */ /* 0x000fca0003f64070 */
[----:B------:R-:W-:-:S08]  /*bc90*/  @!P4 IMAD.IADD R37, R37, 0x1, -R56 ;  /* 0x000000012525c824 */ /* 0x000fd000078e0a38 */
        /* <DEDUP_REMOVED lines=8> */
[----:B------:R-:W-:Y:S01]  /*bd20*/  ISETP.GT.U32.AND P4, PT, R56, R4, PT ;  /* 0x000000043800720c */ /* 0x000fe20003f84070 */
[----:B------:R0:W-:Y:S02]  /*bd30*/  STL [R1+0x108], R8 ;  /* 0x0001080801007387 */ /* 0x0001e40000100800 */
[----:B0-----:R-:W-:-:S10]  /*bd40*/  IMAD.MOV.U32 R8, RZ, RZ, R37 ;  /* 0x000000ffff087224 */ /* 0x001fd400078e0025 */
[----:B------:R-:W-:Y:S01]  /*bd50*/  @!P4 IMAD.IADD R4, R4, 0x1, -R56 ;  /* 0x000000010404c824 */ /* 0x000fe200078e0a38 */
[----:B------:R-:W-:Y:S01]  /*bd60*/  ISETP.GT.U32.AND P4, PT, R56, R6, PT ;  /* 0x000000063800720c */ /* 0x000fe20003f84070 */
[----:B------:R-:W-:Y:S01]  /*bd70*/  @!P5 IMAD.MOV R8, RZ, RZ, -R8 ;  /* 0x000000ffff08d224 */ /* 0x000fe200078e0a08 */
[----:B--2---:R-:W-:Y:S02]  /*bd80*/  ISETP.GE.AND P1, PT, R53, RZ, PT ;  /* 0x000000ff3500720c */ /* 0x004fe40003f26270 */
[----:B------:R-:W-:Y:S02]  /*bd90*/  IABS R0, R53 ;  /* 0x0000003500007213 */ /* 0x000fe40000000000 */
[----:B----4-:R-:W-:Y:S01]  /*bda0*/  IABS R40, R54 ;  /* 0x0000003600287213 */ /* 0x010fe20000000000 */
[----:B------:R-:W2:Y:S04]  /*bdb0*/  LDL.LU R53, [R1+0x504] ;  /* 0x0005040001357983 */ /* 0x000ea80000300800 */
[----:B------:R-:W-:Y:S01]  /*bdc0*/  IMAD.HI.U32 R2, R44, R40, RZ ;  /* 0x000000282c027227 */ /* 0x000fe200078e00ff */
[----:B------:R-:W-:-:S03]  /*bdd0*/  ISETP.GT.U32.AND P5, PT, R56, R4, PT ;  /* 0x000000043800720c */ /* 0x000fc60003fa4070 */
[----:B------:R-:W-:-:S04]  /*bde0*/  IMAD.MOV R2, RZ, RZ, -R2 ;  /* 0x000000ffff027224 */ /* 0x000fc800078e0a02 */
[----:B------:R-:W-:Y:S02]  /*bdf0*/  IMAD R40, R56, R2, R40 ;  /* 0x0000000238287224 */ /* 0x000fe400078e0228 */
[----:B------:R-:W-:Y:S01]  /*be00*/  @!P4 IMAD.IADD R6, R6, 0x1, -R56 ;  /* 0x000000010606c824 */ /* 0x000fe200078e0a38 */
[----:B------:R-:W-:Y:S02]  /*be10*/  ISETP.GE.AND P2, PT, R54, RZ, PT ;  /* 0x000000ff3600720c */ /* 0x000fe40003f46270 */
[----:B------:R-:W-:Y:S01]  /*be20*/  ISETP.GT.U32.AND P4, PT, R56, R40, PT ;  /* 0x000000283800720c */ /* 0x000fe20003f84070 */
[----:B------:R-:W4:Y:S01]  /*be30*/  LDL.LU R54, [R1+0x508] ;  /* 0x0005080001367983 */ /* 0x000f220000300800 */
[----:B------:R-:W-:-:S03]  /*be40*/  @!P5 IADD3 R4, PT, PT, R4, -R56, RZ ;  /* 0x800000380404d210 */ /* 0x000fc60007ffe0ff */
[----:B------:R0:W-:Y:S02]  /*be50*/  STL [R1+0x100], R8 ;  /* 0x0001000801007387 */ /* 0x0001e40000100800 */
[----:B------:R-:W-:Y:S02]  /*be60*/  @!P0 IMAD.MOV R4, RZ, RZ, -R4 ;  /* 0x000000ffff048224 */ /* 0x000fe400078e0a04 */
[----:B0-----:R-:W-:-:S04]  /*be70*/  IMAD.MOV.U32 R8, RZ, RZ, R6 ;  /* 0x000000ffff087224 */ /* 0x001fc800078e0006 */
[----:B------:R-:W-:Y:S01]  /*be80*/  @!P6 IMAD.MOV R8, RZ, RZ, -R8 ;  /* 0x000000ffff08e224 */ /* 0x000fe200078e0a08 */
[----:B------:R-:W-:Y:S01]  /*be90*/  IABS R39, R55 ;  /* 0x0000003700277213 */ /* 0x000fe20000000000 */
[----:B------:R-:W-:Y:S01]  /*bea0*/  @!P4 IMAD.IADD R40, R40, 0x1, -R56 ;  /* 0x000000012828c824 */ /* 0x000fe200078e0a38 */
[----:B------:R-:W-:Y:S02]  /*beb0*/  ISETP.GE.AND P4, PT, R55, RZ, PT ;  /* 0x000000ff3700720c */ /* 0x000fe40003f86270 */
        /* <DEDUP_REMOVED lines=13> */
[----:B------:R-:W-:Y:S02]  /*bf90*/  ISETP.GT.U32.AND P3, PT, R56, R0, PT ;  /* 0x000000003800720c */ /* 0x000fe40003f64070 */
[----:B------:R-:W-:Y:S02]  /*bfa0*/  IADD3 R2, PT, PT, -R2, RZ, RZ ;  /* 0x000000ff02027210 */ /* 0x000fe40007ffe1ff */
[----:B------:R-:W-:-:S03]  /*bfb0*/  ISETP.GT.U32.AND P6, PT, R56, R39, PT ;  /* 0x000000273800720c */ /* 0x000fc60003fc4070 */
[----:B------:R-:W-:Y:S01]  /*bfc0*/  IMAD R7, R56, R2, R7 ;  /* 0x0000000238077224 */ /* 0x000fe200078e0207 */
[----:B------:R-:W-:-:S05]  /*bfd0*/  IABS R5, R48 ;  /* 0x0000003000057213 */ /* 0x000fca0000000000 */
[----:B------:R-:W-:Y:S01]  /*bfe0*/  @!P3 IMAD.IADD R0, R0, 0x1, -R56 ;  /* 0x000000010000b824 */ /* 0x000fe200078e0a38 */
[----:B------:R-:W-:-:S03]  /*bff0*/  ISETP.GT.U32.AND P3, PT, R56, R7, PT ;  /* 0x000000073800720c */ /* 0x000fc60003f64070 */
[----:B------:R-:W-:Y:S01]  /*c000*/  @!P6 IMAD.IADD R39, R39, 0x1, -R56 ;  /* 0x000000012727e824 */ /* 0x000fe200078e0a38 */
[----:B------:R-:W-:Y:S01]  /*c010*/  ISETP.GT.U32.AND P6, PT, R56, R40, PT ;  /* 0x000000283800720c */ /* 0x000fe20003fc4070 */
[----:B------:R-:W-:-:S04]  /*c020*/  IMAD.HI.U32 R38, R44, R5, RZ ;  /* 0x000000052c267227 */ /* 0x000fc800078e00ff */
[----:B------:R-:W-:-:S04]  /*c030*/  IMAD.MOV R38, RZ, RZ, -R38 ;  /* 0x000000ffff267224 */ /* 0x000fc800078e0a26 */
[--C-:B------:R-:W-:Y:S02]  /*c040*/  @!P3 IMAD.IADD R7, R7, 0x1, -R56.reuse ;  /* 0x000000010707b824 */ /* 0x100fe400078e0a38 */
[----:B------:R-:W-:Y:S02]  /*c050*/  IMAD R5, R56, R38, R5 ;  /* 0x0000002638057224 */ /* 0x000fe400078e0205 */
[----:B------:R-:W-:Y:S01]  /*c060*/  @!P6 IMAD.IADD R40, R40, 0x1, -R56 ;  /* 0x000000012828e824 */ /* 0x000fe200078e0a38 */
[C---:B------:R-:W-:Y:S02]  /*c070*/  ISETP.GT.U32.AND P0, PT, R56.reuse, R7, PT ;  /* 0x000000073800720c */ /* 0x040fe40003f04070 */
[----:B------:R-:W-:-:S11]  /*c080*/  ISETP.GT.U32.AND P5, PT, R56, R5, PT ;  /* 0x000000053800720c */ /* 0x000fd60003fa4070 */
[--C-:B------:R-:W-:Y:S01]  /*c090*/  @!P0 IMAD.IADD R7, R7, 0x1, -R56.reuse ;  /* 0x0000000107078824 */ /* 0x100fe200078e0a38 */
[----:B------:R-:W-:Y:S01]  /*c0a0*/  ISETP.GE.AND P0, PT, R50, RZ, PT ;  /* 0x000000ff3200720c */ /* 0x000fe20003f06270 */
[----:B------:R-:W-:Y:S01]  /*c0b0*/  @!P5 IMAD.IADD R5, R5, 0x1, -R56 ;  /* 0x000000010505d824 */ /* 0x000fe200078e0a38 */
[----:B------:R-:W-:-:S04]  /*c0c0*/  ISETP.GT.U32.AND P5, PT, R56, R39, PT ;  /* 0x000000273800720c */ /* 0x000fc80003fa4070 */
[----:B------:R-:W-:Y:S02]  /*c0d0*/  ISETP.GT.U32.AND P3, PT, R56, R5, PT ;  /* 0x000000053800720c */ /* 0x000fe40003f64070 */
[----:B------:R-:W-:-:S07]  /*c0e0*/  MOV R9, R40 ;  /* 0x0000002800097202 */ /* 0x000fce0000000f00 */
[----:B------:R-:W-:Y:S01]  /*c0f0*/  @!P5 IMAD.IADD R39, R39, 0x1, -R56 ;  /* 0x000000012727d824 */ /* 0x000fe200078e0a38 */
[----:B------:R-:W-:-:S03]  /*c100*/  ISETP.GE.AND P5, PT, R48, RZ, PT ;  /* 0x000000ff3000720c */ /* 0x000fc60003fa6270 */
[----:B------:R-:W-:Y:S02]  /*c110*/  @!P3 IMAD.IADD R5, R5, 0x1, -R56 ;  /* 0x000000010505b824 */ /* 0x000fe400078e0a38 */
[----:B0-----:R-:W-:Y:S02]  /*c120*/  IMAD.MOV.U32 R8, RZ, RZ, R39 ;  /* 0x000000ffff087224 */ /* 0x001fe400078e0027 */
[----:B------:R-:W-:Y:S02]  /*c130*/  @!P2 IMAD.MOV R9, RZ, RZ, -R9 ;  /* 0x000000ffff09a224 */ /* 0x000fe400078e0a09 */
[----:B------:R-:W-:Y:S02]  /*c140*/  @!P4 IMAD.MOV R8, RZ, RZ, -R8 ;  /* 0x000000ffff08c224 */ /* 0x000fe400078e0a08 */
[----:B------:R-:W-:Y:S01]  /*c150*/  @!P0 IMAD.MOV R7, RZ, RZ, -R7 ;  /* 0x000000ffff078224 */ /* 0x000fe200078e0a07 */
        /* <DEDUP_REMOVED lines=8> */
[----:B------:R-:W-:Y:S01]  /*c1e0*/  IMAD R37, R56, R6, R37 ;  /* 0x0000000638257224 */ /* 0x000fe200078e0225 */
[----:B------:R-:W-:-:S05]  /*c1f0*/  MOV R6, R0 ;  /* 0x0000000000067202 */ /* 0x000fca0000000f00 */
[----:B------:R-:W-:-:S05]  /*c200*/  @!P1 IMAD.MOV R6, RZ, RZ, -R6 ;  /* 0x000000ffff069224 */ /* 0x000fca00078e0a06 */
[----:B------:R-:W-:Y:S01]  /*c210*/  STL [R1+0xf8], R6 ;  /* 0x0000f80601007387 */ /* 0x000fe20000100800 */
[----:B------:R-:W-:Y:S01]  /*c220*/  @!P6 IMAD.IADD R2, R2, 0x1, -R56 ;  /* 0x000000010202e824 */ /* 0x000fe200078e0a38 */
[----:B------:R-:W-:Y:S02]  /*c230*/  ISETP.GE.AND P6, PT, R52, RZ, PT ;  /* 0x000000ff3400720c */ /* 0x000fe40003fc6270 */
[----:B------:R-:W3:Y:S04]  /*c240*/  LDL.LU R50, [R1+0x510] ;  /* 0x0005100001327983 */ /* 0x000ee80000300800 */
[----:B------:R-:W3:Y:S01]  /*c250*/  LDL.LU R52, [R1+0x514] ;  /* 0x0005140001347983 */ /* 0x000ee20000300800 */
[----:B------:R-:W-:Y:S02]  /*c260*/  ISETP.GT.U32.AND P3, PT, R56, R37, PT ;  /* 0x000000253800720c */ /* 0x000fe40003f64070 */
[----:B--2---:R-:W-:-:S05]  /*c270*/  IABS R0, R53 ;  /* 0x0000003500007213 */ /* 0x004fca0000000000 */
[----:B------:R-:W-:Y:S01]  /*c280*/  IMAD.HI.U32 R41, R44, R0, RZ ;  /* 0x000000002c297227 */ /* 0x000fe200078e00ff */
[----:B------:R-:W-:Y:S03]  /*c290*/  STL [R1+0xd4], R9 ;  /* 0x0000d40901007387 */ /* 0x000fe60000100800 */
[----:B------:R-:W-:Y:S01]  /*c2a0*/  IMAD.MOV R41, RZ, RZ, -R41 ;  /* 0x000000ffff297224 */ /* 0x000fe200078e0a29 */
[----:B------:R0:W-:Y:S03]  /*c2b0*/  STL [R1+0xd8], R8 ;  /* 0x0000d80801007387 */ /* 0x0001e60000100800 */
[C---:B------:R-:W-:Y:S02]  /*c2c0*/  IMAD R0, R56.reuse, R41, R0 ;  /* 0x0000002938007224 */ /* 0x040fe400078e0200 */
[----:B------:R-:W-:Y:S01]  /*c2d0*/  @!P3 IMAD.IADD R37, R37, 0x1, -R56 ;  /* 0x000000012525b824 */ /* 0x000fe200078e0a38 */
[----:B------:R-:W-:Y:S01]  /*c2e0*/  ISETP.GT.U32.AND P3, PT, R56, R2, PT ;  /* 0x000000023800720c */ /* 0x000fe20003f64070 */
[----:B0-----:R-:W-:-:S04]  /*c2f0*/  IMAD.MOV.U32 R8, RZ, RZ, R5 ;  /* 0x000000ffff087224 */ /* 0x001fc800078e0005 */
[----:B------:R-:W-:Y:S01]  /*c300*/  @!P5 IMAD.MOV R8, RZ, RZ, -R8 ;  /* 0x000000ffff08d224 */ /* 0x000fe200078e0a08 */
[----:B------:R-:W-:-:S04]  /*c310*/  ISETP.GT.U32.AND P5, PT, R56, R0, PT ;  /* 0x000000003800720c */ /* 0x000fc80003fa4070 */
[----:B------:R0:W-:Y:S03]  /*c320*/  STL [R1+0xec], R8 ;  /* 0x0000ec0801007387 */ /* 0x0001e60000100800 */
[--C-:B------:R-:W-:Y:S01]  /*c330*/  @!P3 IMAD.IADD R2, R2, 0x1, -R56.reuse ;  /* 0x000000010202b824 */ /* 0x100fe200078e0a38 */
[----:B------:R-:W-:Y:S01]  /*c340*/  ISETP.GE.AND P3, PT, R53, RZ, PT ;  /* 0x000000ff3500720c */ /* 0x000fe20003f66270 */
[----:B------:R-:W-:Y:S04]  /*c350*/  STL [R1+0xf4], R7 ;  /* 0x0000f40701007387 */ /* 0x000fe80000100800 */
[----:B------:R-:W2:Y:S01]  /*c360*/  LDL.LU R53, [R1+0x518] ;  /* 0x0005180001357983 */ /* 0x000ea20000300800 */
[----:B------:R-:W-:Y:S01]  /*c370*/  @!P5 IMAD.IADD R0, R0, 0x1, -R56 ;  /* 0x000000010000d824 */ /* 0x000fe200078e0a38 */
[----:B----4-:R-:W-:-:S02]  /*c380*/  IABS R5, R55 ;  /* 0x0000003700057213 */ /* 0x010fc40000000000 */
[----:B------:R-:W-:Y:S02]  /*c390*/  ISETP.GE.AND P5, PT, R55, RZ, PT ;  /* 0x000000ff3700720c */ /* 0x000fe40003fa6270 */
[----:B------:R-:W4:Y:S01]  /*c3a0*/  LDL.LU R55, [R1+0x51c] ;  /* 0x00051c0001377983 */ /* 0x000f220000300800 */
[----:B------:R-:W-:-:S05]  /*c3b0*/  IABS R38, R49 ;  /* 0x0000003100267213 */ /* 0x000fca0000000000 */
[----:B------:R-:W-:-:S04]  /*c3c0*/  IMAD.HI.U32 R42, R44, R38, RZ ;  /* 0x000000262c2a7227 */ /* 0x000fc800078e00ff */
[----:B------:R-:W-:-:S04]  /*c3d0*/  IMAD.MOV R42, RZ, RZ, -R42 ;  /* 0x000000ffff2a7224 */ /* 0x000fc800078e0a2a */
[----:B------:R-:W-:-:S05]  /*c3e0*/  IMAD R38, R56, R42, R38 ;  /* 0x0000002a38267224 */ /* 0x000fca00078e0226 */
[----:B------:R-:W-:Y:S02]  /*c3f0*/  ISETP.GT.U32.AND P1, PT, R56, R38, PT ;  /* 0x000000263800720c */ /* 0x000fe40003f24070 */
[----:B------:R-:W-:-:S05]  /*c400*/  IABS R4, R54 ;  /* 0x0000003600047213 */ /* 0x000fca0000000000 */
[----:B------:R-:W-:-:S06]  /*c410*/  IMAD.HI.U32 R6, R44, R4, RZ ;  /* 0x000000042c067227 */ /* 0x000fcc00078e00ff */
[----:B------:R-:W-:-:S05]  /*c420*/  @!P1 IMAD.IADD R38, R38, 0x1, -R56 ;  /* 0x0000000126269824 */ /* 0x000fca00078e0a38 */
[C---:B------:R-:W-:Y:S01]  /*c430*/  ISETP.GT.U32.AND P2, PT, R56.reuse, R38, PT ;  /* 0x000000263800720c */ /* 0x040fe20003f44070 */
[----:B------:R-:W-:Y:S01]  /*c440*/  IMAD.MOV R6, RZ, RZ, -R6 ;  /* 0x000000ffff067224 */ /* 0x000fe200078e0a06 */
[----:B------:R-:W-:-:S03]  /*c450*/  ISETP.GT.U32.AND P4, PT, R56, R37, PT ;  /* 0x000000253800720c */ /* 0x000fc60003f84070 */
[----:B------:R-:W-:Y:S01]  /*c460*/  IMAD R4, R56, R6, R4 ;  /* 0x0000000638047224 */ /* 0x000fe200078e0204 */
[----:B------:R-:W-:-:S07]  /*c470*/  ISETP.GE.AND P1, PT, R49, RZ, PT ;  /* 0x000000ff3100720c */ /* 0x000fce0003f26270 */
[----:B------:R-:W-:Y:S02]  /*c480*/  @!P2 IADD3 R38, PT, PT, R38, -R56, RZ ;  /* 0x800000382626a210 */ /* 0x000fe40007ffe0ff */
[----:B------:R-:W-:Y:S01]  /*c490*/  ISETP.GT.U32.AND P2, PT, R56, R4, PT ;  /* 0x000000043800720c */ /* 0x000fe20003f44070 */
[----:B------:R-:W-:Y:S01]  /*c4a0*/  @!P4 IMAD.IADD R37, R37, 0x1, -R56 ;  /* 0x000000012525c824 */ /* 0x000fe200078e0a38 */
[----:B------:R-:W-:Y:S02]  /*c4b0*/  ISETP.GE.AND P4, PT, R54, RZ, PT ;  /* 0x000000ff3600720c */ /* 0x000fe40003f86270 */
[----:B------:R-:W4:Y:S04]  /*c4c0*/  LDL.LU R54, [R1+0x520] ;  /* 0x0005200001367983 */ /* 0x000f280000300800 */
[----:B------:R-:W4:Y:S01]  /*c4d0*/  LDL.LU R48, [R1+0x524] ;  /* 0x0005240001307983 */ /* 0x000f220000300800 */
[----:B0-----:R-:W-:-:S04]  /*c4e0*/  IMAD.MOV.U32 R8, RZ, RZ, R38 ;  /* 0x000000ffff087224 */ /* 0x001fc800078e0026 */
[----:B------:R-:W-:Y:S01]  /*c4f0*/  @!P2 IMAD.IADD R4, R4, 0x1, -R56 ;  /* 0x000000010404a824 */ /* 0x000fe200078e0a38 */
[----:B------:R-:W-:Y:S02]  /*c500*/  ISETP.GT.U32.AND P2, PT, R56, R0, PT ;  /* 0x000000003800720c */ /* 0x000fe40003f44070 */
[----:B------:R-:W-:Y:S01]  /*c510*/  ISETP.GE.AND P0, PT, R51, RZ, PT ;  /* 0x000000ff3300720c */ /* 0x000fe20003f06270 */
[----:B------:R-:W-:Y:S01]  /*c520*/  @!P1 IMAD.MOV R8, RZ, RZ, -R8 ;  /* 0x000000ffff089224 */ /* 0x000fe200078e0a08 */
[----:B------:R-:W4:Y:S01]  /*c530*/  LDL.LU R51, [R1+0x528] ;  /* 0x0005280001337983 */ /* 0x000f220000300800 */
[----:B------:R-:W-:-:S03]  /*c540*/  IMAD.MOV.U32 R9, RZ, RZ, R2 ;  /* 0x000000ffff097224 */ /* 0x000fc600078e0002 */
[----:B------:R0:W-:Y:S01]  /*c550*/  STL [R1+0xdc], R8 ;  /* 0x0000dc0801007387 */ /* 0x0001e20000100800 */
[----:B------:R-:W-:-:S04]  /*c560*/  @!P6 IMAD.MOV R9, RZ, RZ, -R9 ;  /* 0x000000ffff09e224 */ /* 0x000fc800078e0a09 */
[----:B------:R-:W-:Y:S01]  /*c570*/  @!P2 IMAD.IADD R0, R0, 0x1, -R56 ;  /* 0x000000010000a824 */ /* 0x000fe200078e0a38 */
[----:B0-----:R-:W-:-:S03]  /*c580*/  MOV R8, R37 ;  /* 0x0000002500087202 */ /* 0x001fc60000000f00 */
[----:B------:R-:W-:Y:S02]  /*c590*/  @!P3 IMAD.MOV R0, RZ, RZ, -R0 ;  /* 0x000000ffff00b224 */ /* 0x000fe400078e0a00 */
[----:B------:R-:W-:Y:S01]  /*c5a0*/  @!P0 IMAD.MOV R8, RZ, RZ, -R8 ;  /* 0x000000ffff088224 */ /* 0x000fe200078e0a08 */
[----:B------:R-:W-:Y:S04]  /*c5b0*/  STL [R1+0xe8], R9 ;  /* 0x0000e80901007387 */ /* 0x000fe80000100800 */
[----:B------:R0:W-:Y:S04]  /*c5c0*/  STL [R1+0xe0], R8 ;  /* 0x0000e00801007387 */ /* 0x0001e80000100800 */
[----:B------:R1:W-:Y:S04]  /*c5d0*/  STL [R1+0xe4], R0 ;  /* 0x0000e40001007387 */ /* 0x0003e80000100800 */
[----:B------:R-:W4:Y:S01]  /*c5e0*/  LDL.LU R49, [R1+0x52c] ;  /* 0x00052c0001317983 */ /* 0x000f220000300800 */
[----:B------:R-:W-:Y:S01]  /*c5f0*/  ISETP.GT.U32.AND P1, PT, R56, R4, PT ;  /* 0x000000043800720c */ /* 0x000fe20003f24070 */
[----:B------:R-:W-:-:S04]  /*c600*/  IMAD.HI.U32 R7, R44, R5, RZ ;  /* 0x000000052c077227 */ /* 0x000fc800078e00ff */
[----:B------:R-:W-:-:S08]  /*c610*/  IMAD.MOV R7, RZ, RZ, -R7 ;  /* 0x000000ffff077224 */ /* 0x000fd000078e0a07 */
[----:B------:R-:W-:Y:S02]  /*c620*/  @!P1 IMAD.IADD R4, R4, 0x1, -R56 ;  /* 0x0000000104049824 */ /* 0x000fe400078e0a38 */
[----:B------:R-:W-:-:S03]  /*c630*/  IMAD R5, R56, R7, R5 ;  /* 0x0000000738057224 */ /* 0x000fc600078e0205 */
[----:B0-----:R-:W-:-:S05]  /*c640*/  MOV R8, R4 ;  /* 0x0000000400087202 */ /* 0x001fca0000000f00 */
[----:B------:R-:W-:Y:S01]  /*c650*/  @!P4 IMAD.MOV R8, RZ, RZ, -R8 ;  /* 0x000000ffff08c224 */ /* 0x000fe200078e0a08 */
[----:B---3--:R-:W-:Y:S02]  /*c660*/  IABS R39, R50 ;  /* 0x0000003200277213 */ /* 0x008fe40000000000 */
[----:B------:R-:W-:Y:S02]  /*c670*/  ISETP.GE.AND P0, PT, R50, RZ, PT ;  /* 0x000000ff3200720c */ /* 0x000fe40003f06270 */
[----:B------:R-:W-:Y:S02]  /*c680*/  IABS R6, R52 ;  /* 0x0000003400067213 */ /* 0x000fe40000000000 */
[----:B------:R-:W-:Y:S02]  /*c690*/  ISETP.GE.AND P2, PT, R52, RZ, PT ;  /* 0x000000ff3400720c */ /* 0x000fe40003f46270 */
[----:B------:R-:W3:Y:S04]  /*c6a0*/  LDL.LU R52, [R1+0x530] ;  /* 0x0005300001347983 */ /* 0x000ee80000300800 */
[----:B------:R-:W3:Y:S01]  /*c6b0*/  LDL.LU R50, [R1+0x534] ;  /* 0x0005340001327983 */ /* 0x000ee20000300800 */
[----:B------:R-:W-:-:S04]  /*c6c0*/  IMAD.HI.U32 R7, R44, R39, RZ ;  /* 0x000000272c077227 */ /* 0x000fc800078e00ff */
[----:B------:R-:W-:Y:S01]  /*c6d0*/  IMAD.MOV R7, RZ, RZ, -R7 ;  /* 0x000000ffff077224 */ /* 0x000fe200078e0a07 */
[----:B------:R0:W-:Y:S03]  /*c6e0*/  STL [R1+0x330], R8 ;  /* 0x0003300801007387 */ /* 0x0001e60000100800 */
[----:B------:R-:W-:Y:S01]  /*c6f0*/  IMAD R39, R56, R7, R39 ;  /* 0x0000000738277224 */ /* 0x000fe200078e0227 */
[----:B--2---:R-:W-:Y:S02]  /*c700*/  ISETP.GE.AND P1, PT, R53, RZ, PT ;  /* 0x000000ff3500720c */ /* 0x004fe40003f26270 */
[----:B------:R-:W-:Y:S02]  /*c710*/  IABS R7, R53 ;  /* 0x0000003500077213 */ /* 0x000fe40000000000 */
[----:B------:R-:W2:Y:S01]  /*c720*/  LDL.LU R53, [R1+0x538] ;  /* 0x0005380001357983 */ /* 0x000ea20000300800 */
[----:B----4-:R-:W-:-:S02]  /*c730*/  ISETP.GE.AND P3, PT, R55, RZ, PT ;  /* 0x000000ff3700720c */ /* 0x010fc40003f66270 */
[----:B-1----:R-:W-:Y:S02]  /*c740*/  IABS R0, R55 ;  /* 0x0000003700007213 */ /* 0x002fe40000000000 */
[----:B------:R-:W4:Y:S01]  /*c750*/  LDL.LU R55, [R1+0x53c] ;  /* 0x00053c0001377983 */ /* 0x000f220000300800 */
[----:B------:R-:W-:Y:S01]  /*c760*/  ISETP.GT.U32.AND P6, PT, R56, R5, PT ;  /* 0x000000053800720c */ /* 0x000fe20003fc4070 */
[----:B------:R-:W-:Y:S01]  /*c770*/  IMAD.HI.U32 R2, R44, R6, RZ ;  /* 0x000000062c027227 */ /* 0x000fe200078e00ff */
[----:B------:R-:W-:-:S11]  /*c780*/  ISETP.GT.U32.AND P4, PT, R56, R39, PT ;  /* 0x000000273800720c */ /* 0x000fd60003f84070 */
[----:B------:R-:W-:-:S05]  /*c790*/  @!P6 IMAD.IADD R5, R5, 0x1, -R56 ;  /* 0x000000010505e824 */ /* 0x000fca00078e0a38 */
[----:B------:R-:W-:Y:S01]  /*c7a0*/  ISETP.GT.U32.AND P6, PT, R56, R5, PT ;  /* 0x000000053800720c */ /* 0x000fe20003fc4070 */
[----:B------:R-:W-:-:S04]  /*c7b0*/  IMAD.HI.U32 R40, R44, R7, RZ ;  /* 0x000000072c287227 */ /* 0x000fc800078e00ff */
[----:B------:R-:W-:Y:S02]  /*c7c0*/  IMAD.MOV R2, RZ, RZ, -R2 ;  /* 0x000000ffff027224 */ /* 0x000fe400078e0a02 */
[----:B------:R-:W-:Y:S02]  /*c7d0*/  IMAD.MOV R40, RZ, RZ, -R40 ;  /* 0x000000ffff287224 */ /* 0x000fe400078e0a28 */
[C---:B------:R-:W-:Y:S02]  /*c7e0*/  IMAD R6, R56.reuse, R2, R6 ;  /* 0x0000000238067224 */ /* 0x040fe400078e0206 */
[C---:B------:R-:W-:Y:S02]  /*c7f0*/  IMAD R7, R56.reuse, R40, R7 ;  /* 0x0000002838077224 */ /* 0x040fe400078e0207 */
[--C-:B------:R-:W-:Y:S01]  /*c800*/  @!P6 IMAD.IADD R5, R5, 0x1, -R56.reuse ;  /* 0x000000010505e824 */ /* 0x100fe200078e0a38 */
[C---:B------:R-:W-:Y:S01]  /*c810*/  ISETP.GT.U32.AND P6, PT, R56.reuse, R6, PT ;  /* 0x000000063800720c */ /* 0x040fe20003fc4070 */
[----:B------:R-:W-:Y:S01]  /*c820*/  @!P4 IMAD.IADD R39, R39, 0x1, -R56 ;  /* 0x000000012727c824 */ /* 0x000fe200078e0a38 */
[----:B------:R-:W-:Y:S01]  /*c830*/  ISETP.GT.U32.AND P4, PT, R56, R7, PT ;  /* 0x000000073800720c */ /* 0x000fe20003f84070 */
[----:B------:R-:W-:-:S10]  /*c840*/  IMAD.HI.U32 R37, R44, R0, RZ ;  /* 0x000000002c257227 */ /* 0x000fd400078e00ff */
[----:B------:R-:W-:Y:S02]  /*c850*/  @!P6 IADD3 R6, PT, PT, R6, -R56, RZ ;  /* 0x800000380606e210 */ /* 0x000fe40007ffe0ff */
[----:B------:R-:W-:Y:S02]  /*c860*/  @!P4 IMAD.IADD R7, R7, 0x1, -R56 ;  /* 0x000000010707c824 */ /* 0x000fe400078e0a38 */
[C---:B------:R-:W-:Y:S02]  /*c870*/  ISETP.GT.U32.AND P4, PT, R56.reuse, R6, PT ;  /* 0x000000063800720c */ /* 0x040fe40003f84070 */
[----:B------:R-:W-:Y:S02]  /*c880*/  IABS R2, R48 ;  /* 0x0000003000027213 */ /* 0x000fe40000000000 */
[----:B------:R-:W-:-:S03]  /*c890*/  ISETP.GT.U32.AND P6, PT, R56, R39, PT ;  /* 0x000000273800720c */ /* 0x000fc60003fc4070 */
[----:B------:R-:W-:Y:S01]  /*c8a0*/  IMAD.HI.U32 R40, R44, R2, RZ ;  /* 0x000000022c287227 */ /* 0x000fe200078e00ff */
[----:B------:R-:W-:-:S03]  /*c8b0*/  IABS R38, R54 ;  /* 0x0000003600267213 */ /* 0x000fc60000000000 */
[----:B------:R-:W-:Y:S01]  /*c8c0*/  IMAD.MOV R40, RZ, RZ, -R40 ;  /* 0x000000ffff287224 */ /* 0x000fe200078e0a28 */
[----:B------:R-:W-:Y:S01]  /*c8d0*/  IABS R4, R51 ;  /* 0x0000003300047213 */ /* 0x000fe20000000000 */
[----:B0-----:R-:W-:Y:S02]  /*c8e0*/  IMAD.MOV.U32 R8, RZ, RZ, R5 ;  /* 0x000000ffff087224 */ /* 0x001fe400078e0005 */
[----:B------:R-:W-:Y:S02]  /*c8f0*/  IMAD.MOV R37, RZ, RZ, -R37 ;  /* 0x000000ffff257224 */ /* 0x000fe400078e0a25 */
[C---:B------:R-:W-:Y:S02]  /*c900*/  IMAD R2, R56.reuse, R40, R2 ;  /* 0x0000002838027224 */ /* 0x040fe400078e0202 */
[----:B------:R-:W-:Y:S01]  /*c910*/  @!P5 IMAD.MOV R8, RZ, RZ, -R8 ;  /* 0x000000ffff08d224 */ /* 0x000fe200078e0a08 */
[C---:B------:R-:W-:Y:S01]  /*c920*/  ISETP.GT.U32.AND P5, PT, R56.reuse, R7, PT ;  /* 0x000000073800720c */ /* 0x040fe20003fa4070 */
[----:B------:R-:W-:-:S02]  /*c930*/  IMAD R0, R56, R37, R0 ;  /* 0x0000002538007224 */ /* 0x000fc400078e0200 */
[----:B------:R-:W-:-:S04]  /*c940*/  IMAD.HI.U32 R41, R44, R38, RZ ;  /* 0x000000262c297227 */ /* 0x000fc800078e00ff */
[--C-:B------:R-:W-:Y:S01]  /*c950*/  @!P4 IMAD.IADD R6, R6, 0x1, -R56.reuse ;  /* 0x000000010606c824 */ /* 0x100fe200078e0a38 */
[----:B------:R-:W-:Y:S01]  /*c960*/  ISETP.GT.U32.AND P4, PT, R56, R2, PT ;  /* 0x000000023800720c */ /* 0x000fe20003f84070 */
[----:B------:R-:W-:Y:S01]  /*c970*/  IMAD.HI.U32 R37, R44, R4, RZ ;  /* 0x000000042c257227 */ /* 0x000fe200078e00ff */
[----:B------:R0:W-:Y:S03]  /*c980*/  STL [R1+0xc8], R8 ;  /* 0x0000c80801007387 */ /* 0x0001e60000100800 */
[----:B------:R-:W-:Y:S02]  /*c990*/  IMAD.MOV R41, RZ, RZ, -R41 ;  /* 0x000000ffff297224 */ /* 0x000fe400078e0a29 */
[----:B------:R-:W-:Y:S02]  /*c9a0*/  @!P6 IMAD.IADD R39, R39, 0x1, -R56 ;  /* 0x000000012727e824 */ /* 0x000fe400078e0a38 */
[----:B------:R-:W-:-:S02]  /*c9b0*/  IMAD.MOV R37, RZ, RZ, -R37 ;  /* 0x000000ffff257224 */ /* 0x000fc400078e0a25 */
[C---:B------:R-:W-:Y:S02]  /*c9c0*/  IMAD R38, R56.reuse, R41, R38 ;  /* 0x0000002938267224 */ /* 0x040fe400078e0226 */
[----:B0-----:R-:W-:Y:S02]  /*c9d0*/  IMAD.MOV.U32 R8, RZ, RZ, R39 ;  /* 0x000000ffff087224 */ /* 0x001fe400078e0027 */
[C---:B------:R-:W-:Y:S01]  /*c9e0*/  IMAD R4, R56.reuse, R37, R4 ;  /* 0x0000002538047224 */ /* 0x040fe200078e0204 */
[C---:B------:R-:W-:Y:S01]  /*c9f0*/  ISETP.GT.U32.AND P6, PT, R56.reuse, R0, PT ;  /* 0x000000003800720c */ /* 0x040fe20003fc4070 */
[----:B------:R-:W-:Y:S01]  /*ca00*/  @!P0 IMAD.MOV R8, RZ, RZ, -R8 ;  /* 0x000000ffff088224 */ /* 0x000fe200078e0a08 */
[----:B------:R-:W-:Y:S01]  /*ca10*/  ISETP.GT.U32.AND P0, PT, R56, R38, PT ;  /* 0x000000263800720c */ /* 0x000fe20003f04070 */
[----:B------:R-:W-:Y:S01]  /*ca20*/  @!P4 IMAD.IADD R2, R2, 0x1, -R56 ;  /* 0x000000010202c824 */ /* 0x000fe200078e0a38 */
[----:B------:R-:W-:Y:S02]  /*ca30*/  @!P5 IADD3 R7, PT, PT, R7, -R56, RZ ;  /* 0x800000380707d210 */ /* 0x000fe40007ffe0ff */
[C---:B------:R-:W-:Y:S01]  /*ca40*/  ISETP.GT.U32.AND P5, PT, R56.reuse, R4, PT ;  /* 0x000000043800720c */ /* 0x040fe20003fa4070 */
[----:B------:R-:W-:Y:S01]  /*ca50*/  @!P2 IMAD.MOV R6, RZ, RZ, -R6 ;  /* 0x000000ffff06a224 */ /* 0x000fe200078e0a06 */
[----:B------:R-:W-:Y:S01]  /*ca60*/  ISETP.GT.U32.AND P2, PT, R56, R2, PT ;  /* 0x000000023800720c */ /* 0x000fe20003f44070 */
[----:B------:R0:W-:Y:S04]  /*ca70*/  STL [R1+0xcc], R8 ;  /* 0x0000cc0801007387 */ /* 0x0001e80000100800 */
[--C-:B------:R-:W-:Y:S01]  /*ca80*/  @!P6 IMAD.IADD R0, R0, 0x1, -R56.reuse ;  /* 0x000000010000e824 */ /* 0x100fe200078e0a38 */
[----:B------:R-:W-:Y:S01]  /*ca90*/  ISETP.GE.AND P6, PT, R54, RZ, PT ;  /* 0x000000ff3600720c */ /* 0x000fe20003fc6270 */
[--C-:B------:R-:W-:Y:S01]  /*caa0*/  @!P0 IMAD.IADD R38, R38, 0x1, -R56.reuse ;  /* 0x0000000126268824 */ /* 0x100fe200078e0a38 */
[----:B------:R4:W-:Y:S03]  /*cab0*/  STL [R1+0xc4], R6 ;  /* 0x0000c40601007387 */ /* 0x0009e60000100800 */
[--C-:B------:R-:W-:Y:S01]  /*cac0*/  @!P5 IMAD.IADD R4, R4, 0x1, -R56.reuse ;  /* 0x000000010404d824 */ /* 0x100fe200078e0a38 */
[----:B------:R-:W2:Y:S01]  /*cad0*/  LDL.LU R54, [R1+0x540] ;  /* 0x0005400001367983 */ /* 0x000ea20000300800 */
[----:B------:R-:W-:Y:S01]  /*cae0*/  ISETP.GT.U32.AND P0, PT, R56, R0, PT ;  /* 0x000000003800720c */ /* 0x000fe20003f04070 */
[----:B------:R-:W-:Y:S01]  /*caf0*/  @!P2 IMAD.IADD R2, R2, 0x1, -R56 ;  /* 0x000000010202a824 */ /* 0x000fe200078e0a38 */
[----:B------:R-:W-:-:S02]  /*cb00*/  ISETP.GT.U32.AND P4, PT, R56, R38, PT ;  /* 0x000000263800720c */ /* 0x000fc40003f84070 */
[----:B------:R-:W-:-:S09]  /*cb10*/  ISETP.GT.U32.AND P5, PT, R56, R4, PT ;  /* 0x000000043800720c */ /* 0x000fd20003fa4070 */
[----:B------:R-:W-:Y:S02]  /*cb20*/  @!P0 IADD3 R0, PT, PT, R0, -R56, RZ ;  /* 0x8000003800008210 */ /* 0x000fe40007ffe0ff */
[--C-:B------:R-:W-:Y:S01]  /*cb30*/  @!P4 IMAD.IADD R38, R38, 0x1, -R56.reuse ;  /* 0x000000012626c824 */ /* 0x100fe200078e0a38 */
[----:B------:R-:W-:Y:S01]  /*cb40*/  ISETP.GE.AND P4, PT, R48, RZ, PT ;  /* 0x000000ff3000720c */ /* 0x000fe20003f86270 */
[----:B------:R-:W-:Y:S01]  /*cb50*/  @!P5 IMAD.IADD R4, R4, 0x1, -R56 ;  /* 0x000000010404d824 */ /* 0x000fe200078e0a38 */
[----:B------:R-:W-:Y:S01]  /*cb60*/  ISETP.GE.AND P5, PT, R51, RZ, PT ;  /* 0x000000ff3300720c */ /* 0x000fe20003fa6270 */
[----:B------:R-:W-:Y:S02]  /*cb70*/  @!P3 IMAD.MOV R0, RZ, RZ, -R0 ;  /* 0x000000ffff00b224 */ /* 0x000fe400078e0a00 */
[----:B------:R-:W-:Y:S02]  /*cb80*/  @!P1 IMAD.MOV R7, RZ, RZ, -R7 ;  /* 0x000000ffff079224 */ /* 0x000fe400078e0a07 */
[----:B0-----:R-:W-:-:S03]  /*cb90*/  IMAD.MOV.U32 R8, RZ, RZ, R38 ;  /* 0x000000ffff087224 */ /* 0x001fc600078e0026 */
[----:B------:R-:W-:Y:S01]  /*cba0*/  STL [R1+0xc0], R7 ;  /* 0x0000c00701007387 */ /* 0x000fe20000100800 */
[----:B------:R-:W-:Y:S02]  /*cbb0*/  @!P6 IMAD.MOV R8, RZ, RZ, -R8 ;  /* 0x000000ffff08e224 */ /* 0x000fe400078e0a08 */
[----:B------:R-:W-:Y:S01]  /*cbc0*/  @!P4 IMAD.MOV R2, RZ, RZ, -R2 ;  /* 0x000000ffff02c224 */ /* 0x000fe200078e0a02 */
[----:B------:R-:W2:Y:S01]  /*cbd0*/  LDL.LU R51, [R1+0x544] ;  /* 0x0005440001337983 */ /* 0x000ea20000300800 */
[----:B------:R-:W-:Y:S01]  /*cbe0*/  @!P5 IMAD.MOV R4, RZ, RZ, -R4 ;  /* 0x000000ffff04d224 */ /* 0x000fe200078e0a04 */
[----:B---3--:R-:W-:-:S05]  /*cbf0*/  IABS R5, R50 ;  /* 0x0000003200057213 */ /* 0x008fca0000000000 */
[----:B------:R-:W-:Y:S01]  /*cc00*/  IMAD.HI.U32 R41, R44, R5, RZ ;  /* 0x000000052c297227 */ /* 0x000fe200078e00ff */
[----:B------:R-:W-:-:S03]  /*cc10*/  IABS R37, R52 ;  /* 0x0000003400257213 */ /* 0x000fc60000000000 */
[----:B------:R-:W-:-:S04]  /*cc20*/  IMAD.MOV R41, RZ, RZ, -R41 ;  /* 0x000000ffff297224 */ /* 0x000fc800078e0a29 */
[----:B------:R-:W-:Y:S02]  /*cc30*/  IMAD R5, R56, R41, R5 ;  /* 0x0000002938057224 */ /* 0x000fe400078e0205 */
[----:B------:R-:W-:-:S03]  /*cc40*/  IMAD.HI.U32 R42, R44, R37, RZ ;  /* 0x000000252c2a7227 */ /* 0x000fc600078e00ff */
[----:B------:R-:W-:Y:S01]  /*cc50*/  ISETP.GT.U32.AND P2, PT, R56, R5, PT ;  /* 0x000000053800720c */ /* 0x000fe20003f44070 */
[----:B------:R-:W-:-:S04]  /*cc60*/  IMAD.MOV R42, RZ, RZ, -R42 ;  /* 0x000000ffff2a7224 */ /* 0x000fc800078e0a2a */
[----:B------:R-:W-:-:S05]  /*cc70*/  IMAD R37, R56, R42, R37 ;  /* 0x0000002a38257224 */ /* 0x000fca00078e0225 */
[----:B------:R-:W-:-:S03]  /*cc80*/  ISETP.GT.U32.AND P0, PT, R56, R37, PT ;  /* 0x000000253800720c */ /* 0x000fc60003f04070 */
[----:B------:R-:W-:-:S04]  /*cc90*/  @!P2 IADD3 R5, PT, PT, R5, -R56, RZ ;  /* 0x800000380505a210 */ /* 0x000fc80007ffe0ff */
[----:B------:R-:W-:-:S06]  /*cca0*/  ISETP.GT.U32.AND P3, PT, R56, R5, PT ;  /* 0x000000053800720c */ /* 0x000fcc0003f64070 */
[--C-:B------:R-:W-:Y:S01]  /*ccb0*/  @!P0 IMAD.IADD R37, R37, 0x1, -R56.reuse ;  /* 0x0000000125258824 */ /* 0x100fe200078e0a38 */
[----:B------:R-:W-:Y:S02]  /*ccc0*/  ISETP.GE.AND P0, PT, R52, RZ, PT ;  /* 0x000000ff3400720c */ /* 0x000fe40003f06270 */
[----:B------:R-:W3:Y:S04]  /*ccd0*/  LDL.LU R52, [R1+0x548] ;  /* 0x0005480001347983 */ /* 0x000ee80000300800 */
[----:B------:R-:W-:Y:S01]  /*cce0*/  STL [R1+0xbc], R0 ;  /* 0x0000bc0001007387 */ /* 0x000fe20000100800 */
[----:B------:R-:W-:-:S03]  /*ccf0*/  @!P3 IMAD.IADD R5, R5, 0x1, -R56 ;  /* 0x000000010505b824 */ /* 0x000fc600078e0a38 */
[----:B------:R0:W-:Y:S04]  /*cd00*/  STL [R1+0xac], R8 ;  /* 0x0000ac0801007387 */ /* 0x0001e80000100800 */
[----:B------:R1:W-:Y:S01]  /*cd10*/  STL [R1+0xa8], R2 ;  /* 0x0000a80201007387 */ /* 0x0003e20000100800 */
[----:B----4-:R-:W-:-:S03]  /*cd20*/  IABS R6, R55 ;  /* 0x0000003700067213 */ /* 0x010fc60000000000 */
[----:B------:R4:W-:Y:S01]  /*cd30*/  STL [R1+0xa4], R4 ;  /* 0x0000a40401007387 */ /* 0x0009e20000100800 */
[----:B------:R-:W-:-:S03]  /*cd40*/  ISETP.GE.AND P3, PT, R55, RZ, PT ;  /* 0x000000ff3700720c */ /* 0x000fc60003f66270 */
[----:B------:R-:W3:Y:S01]  /*cd50*/  LDL.LU R55, [R1+0x54c] ;  /* 0x00054c0001377983 */ /* 0x000ee20000300800 */
[----:B------:R-:W-:-:S05]  /*cd60*/  IABS R40, R49 ;  /* 0x0000003100287213 */ /* 0x000fca0000000000 */
[----:B------:R-:W-:-:S04]  /*cd70*/  IMAD.HI.U32 R39, R44, R40, RZ ;  /* 0x000000282c277227 */ /* 0x000fc800078e00ff */
[----:B------:R-:W-:-:S04]  /*cd80*/  IMAD.MOV R39, RZ, RZ, -R39 ;  /* 0x000000ffff277224 */ /* 0x000fc800078e0a27 */
[----:B------:R-:W-:Y:S01]  /*cd90*/  IMAD R39, R56, R39, R40 ;  /* 0x0000002738277224 */ /* 0x000fe200078e0228 */
[----:B--2---:R-:W-:-:S04]  /*cda0*/  IABS R40, R53 ;  /* 0x0000003500287213 */ /* 0x004fc80000000000 */
[----:B------:R-:W-:Y:S01]  /*cdb0*/  ISETP.GT.U32.AND P1, PT, R56, R39, PT ;  /* 0x000000273800720c */ /* 0x000fe20003f24070 */
[----:B------:R-:W-:Y:S01]  /*cdc0*/  IMAD.HI.U32 R41, R44, R40, RZ ;  /* 0x000000282c297227 */ /* 0x000fe200078e00ff */
[----:B------:R-:W-:-:S03]  /*cdd0*/  ISETP.GT.U32.AND P6, PT, R56, R37, PT ;  /* 0x000000253800720c */ /* 0x000fc60003fc4070 */
[----:B------:R-:W-:-:S04]  /*cde0*/  IMAD.MOV R41, RZ, RZ, -R41 ;  /* 0x000000ffff297224 */ /* 0x000fc800078e0a29 */
[----:B------:R-:W-:-:S04]  /*cdf0*/  IMAD R40, R56, R41, R40 ;  /* 0x0000002938287224 */ /* 0x000fc800078e0228 */
[--C-:B------:R-:W-:Y:S01]  /*ce00*/  @!P1 IMAD.IADD R39, R39, 0x1, -R56.reuse ;  /* 0x0000000127279824 */ /* 0x100fe200078e0a38 */
[C---:B------:R-:W-:Y:S01]  /*ce10*/  ISETP.GT.U32.AND P4, PT, R56.reuse, R40, PT ;  /* 0x000000283800720c */ /* 0x040fe20003f84070 */
[----:B------:R-:W-:Y:S01]  /*ce20*/  @!P6 IMAD.IADD R37, R37, 0x1, -R56 ;  /* 0x000000012525e824 */ /* 0x000fe200078e0a38 */
[----:B------:R-:W-:Y:S02]  /*ce30*/  ISETP.GE.AND P6, PT, R53, RZ, PT ;  /* 0x000000ff3500720c */ /* 0x000fe40003fc6270 */
[----:B------:R-:W-:Y:S01]  /*ce40*/  ISETP.GT.U32.AND P2, PT, R56, R39, PT ;  /* 0x000000273800720c */ /* 0x000fe20003f44070 */
[----:B------:R-:W2:Y:S01]  /*ce50*/  LDL.LU R53, [R1+0x550] ;  /* 0x0005500001357983 */ /* 0x000ea20000300800 */
[----:B------:R-:W-:-:S07]  /*ce60*/  ISETP.GE.AND P1, PT, R49, RZ, PT ;  /* 0x000000ff3100720c */ /* 0x000fce0003f26270 */
[----:B------:R-:W-:-:S04]  /*ce70*/  @!P4 IMAD.IADD R40, R40, 0x1, -R56 ;  /* 0x000000012828c824 */ /* 0x000fc800078e0a38 */
[----:B------:R-:W-:-:S05]  /*ce80*/  @!P2 IMAD.IADD R39, R39, 0x1, -R56 ;  /* 0x000000012727a824 */ /* 0x000fca00078e0a38 */
[----:B0-----:R-:W-:-:S05]  /*ce90*/  MOV R8, R39 ;  /* 0x0000002700087202 */ /* 0x001fca0000000f00 */
[----:B------:R-:W-:Y:S01]  /*cea0*/  @!P1 IMAD.MOV R8, RZ, RZ, -R8 ;  /* 0x000000ffff089224 */ /* 0x000fe200078e0a08 */
[----:B------:R-:W-:-:S13]  /*ceb0*/  ISETP.GE.AND P5, PT, R50, RZ, PT ;  /* 0x000000ff3200720c */ /* 0x000fda0003fa6270 */
[----:B------:R-:W-:Y:S01]  /*cec0*/  @!P5 IMAD.MOV R5, RZ, RZ, -R5 ;  /* 0x000000ffff05d224 */ /* 0x000fe200078e0a05 */
[----:B------:R-:W-:Y:S02]  /*ced0*/  IABS R0, R54 ;  /* 0x0000003600007213 */ /* 0x000fe40000000000 */
[----:B------:R-:W-:Y:S02]  /*cee0*/  ISETP.GE.AND P4, PT, R54, RZ, PT ;  /* 0x000000ff3600720c */ /* 0x000fe40003f86270 */
[----:B------:R-:W2:Y:S01]  /*cef0*/  LDL.LU R54, [R1+0x554] ;  /* 0x0005540001367983 */ /* 0x000ea20000300800 */
[----:B-1----:R-:W-:-:S04]  /*cf00*/  IMAD.HI.U32 R2, R44, R0, RZ ;  /* 0x000000002c027227 */ /* 0x002fc800078e00ff */
[----:B----4-:R-:W-:Y:S01]  /*cf10*/  IMAD.MOV R4, RZ, RZ, -R2 ;  /* 0x000000ffff047224 */ /* 0x010fe200078e0a02 */
[----:B------:R0:W-:Y:S03]  /*cf20*/  STL [R1+0x9c], R8 ;  /* 0x00009c0801007387 */ /* 0x0001e60000100800 */
[----:B------:R-:W-:Y:S02]  /*cf30*/  IMAD R0, R56, R4, R0 ;  /* 0x0000000438007224 */ /* 0x000fe400078e0200 */
[----:B0-----:R-:W-:-:S04]  /*cf40*/  IMAD.MOV.U32 R8, RZ, RZ, R37 ;  /* 0x000000ffff087224 */ /* 0x001fc800078e0025 */
[----:B------:R-:W-:Y:S01]  /*cf50*/  @!P0 IMAD.MOV R8, RZ, RZ, -R8 ;  /* 0x000000ffff088224 */ /* 0x000fe200078e0a08 */
[----:B------:R-:W-:-:S04]  /*cf60*/  ISETP.GT.U32.AND P0, PT, R56, R0, PT ;  /* 0x000000003800720c */ /* 0x000fc80003f04070 */
[----:B------:R0:W-:Y:S04]  /*cf70*/  STL [R1+0x98], R8 ;  /* 0x0000980801007387 */ /* 0x0001e80000100800 */
[----:B------:R-:W-:Y:S05]  /*cf80*/  STL [R1+0x94], R5 ;  /* 0x0000940501007387 */ /* 0x000fea0000100800 */
[----:B------:R-:W-:Y:S01]  /*cf90*/  @!P0 IMAD.IADD R0, R0, 0x1, -R56 ;  /* 0x0000000100008824 */ /* 0x000fe200078e0a38 */
[----:B---3--:R-:W-:-:S02]  /*cfa0*/  IABS R37, R55 ;  /* 0x0000003700257213 */ /* 0x008fc40000000000 */
[----:B------:R-:W-:Y:S02]  /*cfb0*/  ISETP.GE.AND P0, PT, R55, RZ, PT ;  /* 0x000000ff3700720c */ /* 0x000fe40003f06270 */
[----:B------:R-:W3:Y:S01]  /*cfc0*/  LDL.LU R55, [R1+0x558] ;  /* 0x0005580001377983 */ /* 0x000ee20000300800 */
[----:B------:R-:W-:-:S04]  /*cfd0*/  IMAD.HI.U32 R7, R44, R6, RZ ;  /* 0x000000062c077227 */ /* 0x000fc800078e00ff */
[----:B------:R-:W-:-:S04]  /*cfe0*/  IMAD.MOV R7, RZ, RZ, -R7 ;  /* 0x000000ffff077224 */ /* 0x000fc800078e0a07 */
[----:B------:R-:W-:-:S05]  /*cff0*/  IMAD R6, R56, R7, R6 ;  /* 0x0000000738067224 */ /* 0x000fca00078e0206 */
[C---:B------:R-:W-:Y:S02]  /*d000*/  ISETP.GT.U32.AND P2, PT, R56.reuse, R6, PT ;  /* 0x000000063800720c */ /* 0x040fe40003f44070 */
[----:B------:R-:W-:Y:S02]  /*d010*/  ISETP.GT.U32.AND P1, PT, R56, R40, PT ;  /* 0x000000283800720c */ /* 0x000fe40003f24070 */
[----:B------:R-:W-:Y:S02]  /*d020*/  IABS R7, R51 ;  /* 0x0000003300077213 */ /* 0x000fe40000000000 */
[----:B------:R-:W-:Y:S02]  /*d030*/  ISETP.GE.AND P5, PT, R51, RZ, PT ;  /* 0x000000ff3300720c */ /* 0x000fe40003fa6270 */
[----:B------:R-:W4:Y:S05]  /*d040*/  LDL.LU R51, [R1+0x55c] ;  /* 0x00055c0001337983 */ /* 0x000f2a0000300800 */
[----:B------:R-:W-:-:S02]  /*d050*/  @!P2 IMAD.IADD R6, R6, 0x1, -R56 ;  /* 0x000000010606a824 */ /* 0x000fc400078e0a38 */
[----:B------:R-:W-:-:S03]  /*d060*/  @!P1 IMAD.IADD R40, R40, 0x1, -R56 ;  /* 0x0000000128289824 */ /* 0x000fc600078e0a38 */
[----:B------:R-:W-:Y:S01]  /*d070*/  ISETP.GT.U32.AND P2, PT, R56, R6, PT ;  /* 0x000000063800720c */ /* 0x000fe20003f44070 */
[----:B------:R-:W-:Y:S02]  /*d080*/  IMAD.MOV.U32 R4, RZ, RZ, R40 ;  /* 0x000000ffff047224 */ /* 0x000fe400078e0028 */
[----:B------:R-:W-:-:S04]  /*d090*/  IMAD.HI.U32 R2, R44, R7, RZ ;  /* 0x000000072c027227 */ /* 0x000fc800078e00ff */
[----:B------:R-:W-:Y:S01]  /*d0a0*/  @!P6 IMAD.MOV R4, RZ, RZ, -R4 ;  /* 0x000000ffff04e224 */ /* 0x000fe200078e0a04 */
[----:B------:R-:W-:Y:S01]  /*d0b0*/  ISETP.GT.U32.AND P6, PT, R56, R0, PT ;  /* 0x000000003800720c */ /* 0x000fe20003fc4070 */
[----:B------:R-:W-:Y:S01]  /*d0c0*/  IMAD.MOV R2, RZ, RZ, -R2 ;  /* 0x000000ffff027224 */ /* 0x000fe200078e0a02 */
[----:B------:R-:W-:Y:S02]  /*d0d0*/  IABS R38, R52 ;  /* 0x0000003400267213 */ /* 0x000fe40000000000 */
[----:B------:R1:W-:Y:S01]  /*d0e0*/  STL [R1+0x7c], R4 ;  /* 0x00007c0401007387 */ /* 0x0003e20000100800 */
[----:B------:R-:W-:Y:S02]  /*d0f0*/  @!P2 IADD3 R6, PT, PT, R6, -R56, RZ ;  /* 0x800000380606a210 */ /* 0x000fe40007ffe0ff */
[----:B------:R-:W-:Y:S02]  /*d100*/  ISETP.GE.AND P2, PT, R52, RZ, PT ;  /* 0x000000ff3400720c */ /* 0x000fe40003f46270 */
[----:B------:R-:W4:Y:S01]  /*d110*/  LDL.LU R52, [R1+0x560] ;  /* 0x0005600001347983 */ /* 0x000f220000300800 */
[----:B------:R-:W-:-:S03]  /*d120*/  IMAD R7, R56, R2, R7 ;  /* 0x0000000238077224 */ /* 0x000fc600078e0207 */
[----:B------:R-:W4:Y:S01]  /*d130*/  LDL.LU R48, [R1+0x564] ;  /* 0x0005640001307983 */ /* 0x000f220000300800 */
[----:B------:R-:W-:-:S04]  /*d140*/  IMAD.HI.U32 R2, R44, R38, RZ ;  /* 0x000000262c027227 */ /* 0x000fc800078e00ff */
[----:B------:R-:W-:Y:S02]  /*d150*/  IMAD.MOV R2, RZ, RZ, -R2 ;  /* 0x000000ffff027224 */ /* 0x000fe400078e0a02 */
[----:B------:R-:W-:Y:S02]  /*d160*/  @!P3 IMAD.MOV R6, RZ, RZ, -R6 ;  /* 0x000000ffff06b224 */ /* 0x000fe400078e0a06 */
[----:B------:R-:W-:Y:S01]  /*d170*/  @!P6 IMAD.IADD R0, R0, 0x1, -R56 ;  /* 0x000000010000e824 */ /* 0x000fe200078e0a38 */
[----:B--2---:R-:W-:Y:S01]  /*d180*/  ISETP.GE.AND P6, PT, R53, RZ, PT ;  /* 0x000000ff3500720c */ /* 0x004fe20003fc6270 */
[----:B------:R-:W-:Y:S01]  /*d190*/  IMAD R38, R56, R2, R38 ;  /* 0x0000000238267224 */ /* 0x000fe200078e0226 */
[----:B------:R-:W-:Y:S01]  /*d1a0*/  IABS R2, R53 ;  /* 0x0000003500027213 */ /* 0x000fe20000000000 */
[----:B------:R2:W-:Y:S01]  /*d1b0*/  STL [R1+0x84], R6 ;  /* 0x0000840601007387 */ /* 0x0005e20000100800 */
[----:B0-----:R-:W-:-:S03]  /*d1c0*/  IMAD.MOV.U32 R8, RZ, RZ, R0 ;  /* 0x000000ffff087224 */ /* 0x001fc600078e0000 */
[----:B------:R-:W4:Y:S01]  /*d1d0*/  LDL.LU R53, [R1+0x568] ;  /* 0x0005680001357983 */ /* 0x000f220000300800 */
[----:B------:R-:W-:Y:S01]  /*d1e0*/  @!P4 IMAD.MOV R8, RZ, RZ, -R8 ;  /* 0x000000ffff08c224 */ /* 0x000fe200078e0a08 */
[----:B------:R-:W-:-:S04]  /*d1f0*/  ISETP.GT.U32.AND P1, PT, R56, R7, PT ;  /* 0x000000073800720c */ /* 0x000fc80003f24070 */
[----:B------:R0:W-:Y:S09]  /*d200*/  STL [R1+0x88], R8 ;  /* 0x0000880801007387 */ /* 0x0001f20000100800 */
[----:B------:R-:W-:-:S05]  /*d210*/  @!P1 IMAD.IADD R7, R7, 0x1, -R56 ;  /* 0x0000000107079824 */ /* 0x000fca00078e0a38 */
[----:B------:R-:W-:Y:S01]  /*d220*/  ISETP.GT.U32.AND P1, PT, R56, R7, PT ;  /* 0x000000073800720c */ /* 0x000fe20003f24070 */
[----:B-1----:R-:W-:Y:S01]  /*d230*/  IMAD.HI.U32 R4, R44, R37, RZ ;  /* 0x000000252c047227 */ /* 0x002fe200078e00ff */
[----:B------:R-:W-:Y:S02]  /*d240*/  IABS R5, R54 ;  /* 0x0000003600057213 */ /* 0x000fe40000000000 */
[----:B------:R-:W-:Y:S02]  /*d250*/  ISETP.GE.AND P4, PT, R54, RZ, PT ;  /* 0x000000ff3600720c */ /* 0x000fe40003f86270 */
[----:B------:R-:W4:Y:S01]  /*d260*/  LDL.LU R54, [R1+0x56c] ;  /* 0x00056c0001367983 */ /* 0x000f220000300800 */
[----:B--2---:R-:W-:-:S06]  /*d270*/  IMAD.MOV R6, RZ, RZ, -R4 ;  /* 0x000000ffff067224 */ /* 0x004fcc00078e0a04 */
[----:B------:R-:W-:Y:S02]  /*d280*/  @!P1 IMAD.IADD R7, R7, 0x1, -R56 ;  /* 0x0000000107079824 */ /* 0x000fe400078e0a38 */
[----:B------:R-:W-:Y:S02]  /*d290*/  IMAD R6, R56, R6, R37 ;  /* 0x0000000638067224 */ /* 0x000fe400078e0225 */
[----:B------:R-:W-:-:S04]  /*d2a0*/  IMAD.HI.U32 R37, R44, R5, RZ ;  /* 0x000000052c257227 */ /* 0x000fc800078e00ff */
[----:B------:R-:W-:Y:S02]  /*d2b0*/  IMAD.MOV R0, RZ, RZ, -R37 ;  /* 0x000000ffff007224 */ /* 0x000fe400078e0a25 */
[----:B------:R-:W-:Y:S02]  /*d2c0*/  @!P5 IMAD.MOV R7, RZ, RZ, -R7 ;  /* 0x000000ffff07d224 */ /* 0x000fe400078e0a07 */
[----:B------:R-:W-:-:S03]  /*d2d0*/  IMAD R5, R56, R0, R5 ;  /* 0x0000000038057224 */ /* 0x000fc600078e0205 */
[----:B------:R1:W-:Y:S01]  /*d2e0*/  STL [R1+0x90], R7 ;  /* 0x0000900701007387 */ /* 0x0003e20000100800 */
[----:B------:R-:W-:Y:S02]  /*d2f0*/  ISETP.GT.U32.AND P3, PT, R56, R38, PT ;  /* 0x000000263800720c */ /* 0x000fe40003f64070 */
[----:B---3--:R-:W-:Y:S02]  /*d300*/  ISETP.GE.AND P5, PT, R55, RZ, PT ;  /* 0x000000ff3700720c */ /* 0x008fe40003fa6270 */
[----:B------:R-:W-:Y:S02]  /*d310*/  IABS R0, R55 ;  /* 0x0000003700007213 */ /* 0x000fe40000000000 */
[----:B------:R-:W2:Y:S07]  /*d320*/  LDL.LU R55, [R1+0x570] ;  /* 0x0005700001377983 */ /* 0x000eae0000300800 */
[----:B------:R-:W-:-:S05]  /*d330*/  @!P3 IMAD.IADD R38, R38, 0x1, -R56 ;  /* 0x000000012626b824 */ /* 0x000fca00078e0a38 */
[----:B------:R-:W-:Y:S01]  /*d340*/  ISETP.GT.U32.AND P3, PT, R56, R38, PT ;  /* 0x000000263800720c */ /* 0x000fe20003f64070 */
[----:B------:R-:W-:Y:S01]  /*d350*/  IMAD.HI.U32 R4, R44, R2, RZ ;  /* 0x000000022c047227 */ /* 0x000fe200078e00ff */
[----:B------:R-:W-:-:S04]  /*d360*/  ISETP.GT.U32.AND P1, PT, R56, R6, PT ;  /* 0x000000063800720c */ /* 0x000fc80003f24070 */
[----:B------:R-:W-:-:S07]  /*d370*/  IADD3 R4, PT, PT, -R4, RZ, RZ ;  /* 0x000000ff04047210 */ /* 0x000fce0007ffe1ff */
[----:B------:R-:W-:Y:S02]  /*d380*/  @!P3 IMAD.IADD R38, R38, 0x1, -R56 ;  /* 0x000000012626b824 */ /* 0x000fe400078e0a38 */
[----:B------:R-:W-:-:S03]  /*d390*/  IMAD R2, R56, R4, R2 ;  /* 0x0000000438027224 */ /* 0x000fc600078e0202 */
[----:B0-----:R-:W-:Y:S02]  /*d3a0*/  MOV R8, R38 ;  /* 0x0000002600087202 */ /* 0x001fe40000000f00 */
[----:B------:R-:W-:-:S03]  /*d3b0*/  ISETP.GT.U32.AND P3, PT, R56, R2, PT ;  /* 0x000000023800720c */ /* 0x000fc60003f64070 */
[----:B------:R-:W-:Y:S01]  /*d3c0*/  @!P2 IMAD.MOV R8, RZ, RZ, -R8 ;  /* 0x000000ffff08a224 */ /* 0x000fe200078e0a08 */
[----:B------:R-:W-:Y:S01]  /*d3d0*/  ISETP.GT.U32.AND P2, PT, R56, R5, PT ;  /* 0x000000053800720c */ /* 0x000fe20003f44070 */
[----:B------:R-:W-:-:S03]  /*d3e0*/  @!P1 IMAD.IADD R6, R6, 0x1, -R56 ;  /* 0x0000000106069824 */ /* 0x000fc600078e0a38 */
[----:B------:R0:W-:Y:S04]  /*d3f0*/  STL [R1+0x8c], R8 ;  /* 0x00008c0801007387 */ /* 0x0001e80000100800 */
[----:B------:R-:W3:Y:S01]  /*d400*/  LDL.LU R49, [R1+0x574] ;  /* 0x0005740001317983 */ /* 0x000ee20000300800 */
[----:B------:R-:W-:Y:S01]  /*d410*/  ISETP.GT.U32.AND P1, PT, R56, R6, PT ;  /* 0x000000063800720c */ /* 0x000fe20003f24070 */
[----:B------:R-:W-:Y:S01]  /*d420*/  @!P3 IMAD.IADD R2, R2, 0x1, -R56 ;  /* 0x000000010202b824 */ /* 0x000fe200078e0a38 */
[----:B----4-:R-:W-:Y:S01]  /*d430*/  IABS R4, R51 ;  /* 0x0000003300047213 */ /* 0x010fe20000000000 */
[----:B------:R-:W4:Y:S01]  /*d440*/  LDL.LU R50, [R1+0x578] ;  /* 0x0005780001327983 */ /* 0x000f220000300800 */
[----:B------:R-:W-:Y:S02]  /*d450*/  @!P2 IADD3 R5, PT, PT, R5, -R56, RZ ;  /* 0x800000380505a210 */ /* 0x000fe40007ffe0ff */
[----:B------:R-:W-:Y:S01]  /*d460*/  ISETP.GT.U32.AND P2, PT, R56, R2, PT ;  /* 0x000000023800720c */ /* 0x000fe20003f44070 */
[----:B------:R-:W-:-:S04]  /*d470*/  IMAD.HI.U32 R37, R44, R4, RZ ;  /* 0x000000042c257227 */ /* 0x000fc800078e00ff */
[----:B-1----:R-:W-:-:S04]  /*d480*/  IMAD.HI.U32 R7, R44, R0, RZ ;  /* 0x000000002c077227 */ /* 0x002fc800078e00ff */
[----:B------:R-:W-:Y:S02]  /*d490*/  IMAD.MOV R37, RZ, RZ, -R37 ;  /* 0x000000ffff257224 */ /* 0x000fe400078e0a25 */
[----:B------:R-:W-:Y:S02]  /*d4a0*/  @!P1 IMAD.IADD R6, R6, 0x1, -R56 ;  /* 0x0000000106069824 */ /* 0x000fe400078e0a38 */
[----:B------:R-:W-:Y:S02]  /*d4b0*/  IMAD.MOV R7, RZ, RZ, -R7 ;  /* 0x000000ffff077224 */ /* 0x000fe400078e0a07 */
[C---:B------:R-:W-:Y:S02]  /*d4c0*/  IMAD R4, R56.reuse, R37, R4 ;  /* 0x0000002538047224 */ /* 0x040fe400078e0204 */
[----:B0-----:R-:W-:Y:S02]  /*d4d0*/  IMAD.MOV.U32 R8, RZ, RZ, R6 ;  /* 0x000000ffff087224 */ /* 0x001fe400078e0006 */
[----:B------:R-:W-:-:S02]  /*d4e0*/  IMAD R0, R56, R7, R0 ;  /* 0x0000000738007224 */ /* 0x000fc400078e0200 */
[----:B------:R-:W-:Y:S02]  /*d4f0*/  @!P0 IMAD.MOV R8, RZ, RZ, -R8 ;  /* 0x000000ffff088224 */ /* 0x000fe400078e0a08 */
[----:B------:R-:W-:Y:S01]  /*d500*/  @!P2 IMAD.IADD R2, R2, 0x1, -R56 ;  /* 0x000000010202a824 */ /* 0x000fe200078e0a38 */
[C---:B------:R-:W-:Y:S02]  /*d510*/  ISETP.GT.U32.AND P2, PT, R56.reuse, R4, PT ;  /* 0x000000043800720c */ /* 0x040fe40003f44070 */
[----:B------:R-:W-:Y:S01]  /*d520*/  ISETP.GT.U32.AND P3, PT, R56, R0, PT ;  /* 0x000000003800720c */ /* 0x000fe20003f64070 */
[----:B------:R0:W-:Y:S01]  /*d530*/  STL [R1+0x80], R8 ;  /* 0x0000800801007387 */ /* 0x0001e20000100800 */
[----:B------:R-:W-:Y:S02]  /*d540*/  IABS R39, R48 ;  /* 0x0000003000277213 */ /* 0x000fe40000000000 */
[----:B------:R-:W-:Y:S02]  /*d550*/  ISETP.GE.AND P1, PT, R51, RZ, PT ;  /* 0x000000ff3300720c */ /* 0x000fe40003f26270 */
[----:B------:R-:W4:Y:S01]  /*d560*/  LDL.LU R51, [R1+0x57c] ;  /* 0x00057c0001337983 */ /* 0x000f220000300800 */
[----:B0-----:R-:W-:-:S02]  /*d570*/  IMAD.MOV.U32 R8, RZ, RZ, R2 ;  /* 0x000000ffff087224 */ /* 0x001fc400078e0002 */
[----:B------:R-:W-:Y:S02]  /*d580*/  IMAD.MOV.U32 R38, RZ, RZ, R39 ;  /* 0x000000ffff267224 */ /* 0x000fe400078e0027 */
[----:B------:R-:W-:Y:S01]  /*d590*/  @!P6 IMAD.MOV R8, RZ, RZ, -R8 ;  /* 0x000000ffff08e224 */ /* 0x000fe200078e0a08 */
[----:B------:R-:W-:Y:S01]  /*d5a0*/  IABS R40, R52 ;  /* 0x0000003400287213 */ /* 0x000fe20000000000 */
[----:B------:R-:W-:Y:S01]  /*d5b0*/  @!P2 IMAD.IADD R4, R4, 0x1, -R56 ;  /* 0x000000010404a824 */ /* 0x000fe200078e0a38 */
[----:B------:R-:W-:Y:S01]  /*d5c0*/  ISETP.GE.AND P2, PT, R52, RZ, PT ;  /* 0x000000ff3400720c */ /* 0x000fe20003f46270 */
[----:B------:R-:W-:Y:S01]  /*d5d0*/  IMAD.HI.U32 R7, R44, R38, RZ ;  /* 0x000000262c077227 */ /* 0x000fe200078e00ff */
[----:B------:R-:W-:Y:S01]  /*d5e0*/  STL [R1+0x78], R8 ;  /* 0x0000780801007387 */ /* 0x000fe20000100800 */
[----:B------:R-:W-:-:S03]  /*d5f0*/  IABS R37, R53 ;  /* 0x0000003500257213 */ /* 0x000fc60000000000 */
[----:B------:R-:W4:Y:S01]  /*d600*/  LDL.LU R52, [R1+0x580] ;  /* 0x0005800001347983 */ /* 0x000f220000300800 */
[----:B------:R-:W-:Y:S01]  /*d610*/  @!P3 IMAD.IADD R0, R0, 0x1, -R56 ;  /* 0x000000010000b824 */ /* 0x000fe200078e0a38 */
[----:B------:R-:W-:Y:S01]  /*d620*/  ISETP.GT.U32.AND P3, PT, R56, R5, PT ;  /* 0x000000053800720c */ /* 0x000fe20003f64070 */
[----:B------:R-:W-:-:S03]  /*d630*/  IMAD.MOV R7, RZ, RZ, -R7 ;  /* 0x000000ffff077224 */ /* 0x000fc600078e0a07 */
[C---:B------:R-:W-:Y:S01]  /*d640*/  ISETP.GT.U32.AND P0, PT, R56.reuse, R0, PT ;  /* 0x000000003800720c */ /* 0x040fe20003f04070 */
[----:B------:R-:W-:Y:S02]  /*d650*/  IMAD R38, R56, R7, R38 ;  /* 0x0000000738267224 */ /* 0x000fe400078e0226 */
[----:B------:R-:W-:-:S04]  /*d660*/  IMAD.HI.U32 R7, R44, R37, RZ ;  /* 0x000000252c077227 */ /* 0x000fc800078e00ff */
[----:B------:R-:W-:Y:S01]  /*d670*/  IMAD.MOV R7, RZ, RZ, -R7 ;  /* 0x000000ffff077224 */ /* 0x000fe200078e0a07 */
[----:B------:R-:W-:-:S03]  /*d680*/  IABS R41, R54 ;  /* 0x0000003600297213 */ /* 0x000fc60000000000 */
[C---:B------:R-:W-:Y:S02]  /*d690*/  IMAD R37, R56.reuse, R7, R37 ;  /* 0x0000000738257224 */ /* 0x040fe400078e0225 */
[--C-:B------:R-:W-:Y:S01]  /*d6a0*/  @!P3 IMAD.IADD R5, R5, 0x1, -R56.reuse ;  /* 0x000000010505b824 */ /* 0x100fe200078e0a38 */
[----:B------:R-:W-:Y:S01]  /*d6b0*/  ISETP.GT.U32.AND P3, PT, R56, R38, PT ;  /* 0x000000263800720c */ /* 0x000fe20003f64070 */
[----:B------:R-:W-:Y:S02]  /*d6c0*/  IMAD.MOV.U32 R6, RZ, RZ, R41 ;  /* 0x000000ffff067224 */ /* 0x000fe400078e0029 */
[----:B------:R-:W-:Y:S01]  /*d6d0*/  @!P0 IMAD.IADD R0, R0, 0x1, -R56 ;  /* 0x0000000100008824 */ /* 0x000fe200078e0a38 */
[----:B------:R-:W-:Y:S01]  /*d6e0*/  ISETP.GT.U32.AND P0, PT, R56, R37, PT ;  /* 0x000000253800720c */ /* 0x000fe20003f04070 */
[----:B------:R-:W-:-:S04]  /*d6f0*/  IMAD.HI.U32 R41, R44, R6, RZ ;  /* 0x000000062c297227 */ /* 0x000fc800078e00ff */
[----:B------:R-:W-:Y:S01]  /*d700*/  IMAD.HI.U32 R39, R44, R40, RZ ;  /* 0x000000282c277227 */ /* 0x000fe200078e00ff */
[----:B------:R-:W-:-:S03]  /*d710*/  IADD3 R41, PT, PT, -R41, RZ, RZ ;  /* 0x000000ff29297210 */ /* 0x000fc60007ffe1ff */
[----:B------:R-:W-:Y:S02]  /*d720*/  @!P4 IMAD.MOV R5, RZ, RZ, -R5 ;  /* 0x000000ffff05c224 */ /* 0x000fe400078e0a05 */
[----:B------:R-:W-:Y:S02]  /*d730*/  IMAD.MOV R39, RZ, RZ, -R39 ;  /* 0x000000ffff277224 */ /* 0x000fe400078e0a27 */
[----:B------:R-:W-:Y:S01]  /*d740*/  @!P3 IMAD.IADD R38, R38, 0x1, -R56 ;  /* 0x000000012626b824 */ /* 0x000fe200078e0a38 */
[----:B------:R0:W-:Y:S01]  /*d750*/  STL [R1+0x70], R5 ;  /* 0x0000700501007387 */ /* 0x0001e20000100800 */
[C---:B------:R-:W-:Y:S02]  /*d760*/  IMAD R40, R56.reuse, R39, R40 ;  /* 0x0000002738287224 */ /* 0x040fe400078e0228 */
[----:B------:R-:W-:Y:S02]  /*d770*/  IMAD R6, R56, R41, R6 ;  /* 0x0000002938067224 */ /* 0x000fe400078e0206 */
[----:B------:R-:W-:Y:S01]  /*d780*/  @!P0 IMAD.IADD R37, R37, 0x1, -R56 ;  /* 0x0000000125258824 */ /* 0x000fe200078e0a38 */
[----:B0-----:R-:W-:-:S02]  /*d790*/  MOV R5, R0 ;  /* 0x0000000000057202 */ /* 0x001fc40000000f00 */
[C---:B------:R-:W-:Y:S02]  /*d7a0*/  ISETP.GT.U32.AND P0, PT, R56.reuse, R38, PT ;  /* 0x000000263800720c */ /* 0x040fe40003f04070 */
[C---:B------:R-:W-:Y:S01]  /*d7b0*/  ISETP.GT.U32.AND P6, PT, R56.reuse, R40, PT ;  /* 0x000000283800720c */ /* 0x040fe20003fc4070 */
[----:B------:R-:W-:Y:S01]  /*d7c0*/  @!P5 IMAD.MOV R5, RZ, RZ, -R5 ;  /* 0x000000ffff05d224 */ /* 0x000fe200078e0a05 */
[----:B------:R-:W-:-:S04]  /*d7d0*/  ISETP.GT.U32.AND P5, PT, R56, R6, PT ;  /* 0x000000063800720c */ /* 0x000fc80003fa4070 */
[----:B------:R-:W-:Y:S05]  /*d7e0*/  STL [R1+0x74], R5 ;  /* 0x0000740501007387 */ /* 0x000fea0000100800 */
[--C-:B------:R-:W-:Y:S01]  /*d7f0*/  @!P0 IMAD.IADD R38, R38, 0x1, -R56.reuse ;  /* 0x0000000126268824 */ /* 0x100fe200078e0a38 */
[----:B------:R-:W-:Y:S01]  /*d800*/  ISETP.GE.AND P0, PT, R53, RZ, PT ;  /* 0x000000ff3500720c */ /* 0x000fe20003f06270 */
[--C-:B------:R-:W-:Y:S01]  /*d810*/  @!P6 IMAD.IADD R40, R40, 0x1, -R56.reuse ;  /* 0x000000012828e824 */ /* 0x100fe200078e0a38 */
[----:B------:R-:W4:Y:S01]  /*d820*/  LDL.LU R53, [R1+0x584] ;  /* 0x0005840001357983 */ /* 0x000f220000300800 */
[----:B------:R-:W-:Y:S01]  /*d830*/  @!P5 IMAD.IADD R6, R6, 0x1, -R56 ;  /* 0x000000010606d824 */ /* 0x000fe200078e0a38 */
[----:B------:R-:W-:-:S02]  /*d840*/  ISETP.GE.AND P5, PT, R54, RZ, PT ;  /* 0x000000ff3600720c */ /* 0x000fc40003fa6270 */
[----:B------:R-:W4:Y:S01]  /*d850*/  LDL.LU R54, [R1+0x588] ;  /* 0x0005880001367983 */ /* 0x000f220000300800 */
[----:B------:R-:W-:-:S13]  /*d860*/  ISETP.GT.U32.AND P3, PT, R56, R40, PT ;  /* 0x000000283800720c */ /* 0x000fda0003f64070 */
[----:B------:R-:W-:Y:S01]  /*d870*/  @!P3 IMAD.IADD R40, R40, 0x1, -R56 ;  /* 0x000000012828b824 */ /* 0x000fe200078e0a38 */
[----:B--2---:R-:W-:-:S05]  /*d880*/  IABS R39, R55 ;  /* 0x0000003700277213 */ /* 0x004fca0000000000 */
[----:B------:R-:W-:-:S04]  /*d890*/  IMAD.HI.U32 R2, R44, R39, RZ ;  /* 0x000000272c027227 */ /* 0x000fc800078e00ff */
[----:B------:R-:W-:-:S04]  /*d8a0*/  IMAD.MOV R2, RZ, RZ, -R2 ;  /* 0x000000ffff027224 */ /* 0x000fc800078e0a02 */
[----:B------:R-:W-:-:S05]  /*d8b0*/  IMAD R39, R56, R2, R39 ;  /* 0x0000000238277224 */ /* 0x000fca00078e0227 */
[----:B------:R-:W-:-:S13]  /*d8c0*/  ISETP.GT.U32.AND P3, PT, R56, R39, PT ;  /* 0x000000273800720c */ /* 0x000fda0003f64070 */
[----:B------:R-:W-:Y:S02]  /*d8d0*/  @!P3 IADD3 R39, PT, PT, R39, -R56, RZ ;  /* 0x800000382727b210 */ /* 0x000fe40007ffe0ff */
[----:B------:R-:W-:Y:S02]  /*d8e0*/  ISETP.GE.AND P3, PT, R55, RZ, PT ;  /* 0x000000ff3700720c */ /* 0x000fe40003f66270 */
[----:B------:R-:W2:Y:S01]  /*d8f0*/  LDL.LU R55, [R1+0x58c] ;  /* 0x00058c0001377983 */ /* 0x000ea20000300800 */
[C---:B------:R-:W-:Y:S02]  /*d900*/  ISETP.GT.U32.AND P6, PT, R56.reuse, R4, PT ;  /* 0x000000043800720c */ /* 0x040fe40003fc4070 */
[----:B---3--:R-:W-:Y:S02]  /*d910*/  IABS R7, R49 ;  /* 0x0000003100077213 */ /* 0x008fe40000000000 */
[----:B------:R-:W-:-:S03]  /*d920*/  ISETP.GT.U32.AND P4, PT, R56, R37, PT ;  /* 0x000000253800720c */ /* 0x000fc60003f84070 */
[----:B------:R-:W-:Y:S01]  /*d930*/  IMAD.HI.U32 R2, R44, R7, RZ ;  /* 0x000000072c027227 */ /* 0x000fe200078e00ff */
[----:B----4-:R-:W-:-:S05]  /*d940*/  IABS R0, R50 ;  /* 0x0000003200007213 */ /* 0x010fca0000000000 */
[----:B------:R-:W-:Y:S02]  /*d950*/  @!P6 IMAD.IADD R4, R4, 0x1, -R56 ;  /* 0x000000010404e824 */ /* 0x000fe400078e0a38 */
[----:B------:R-:W-:Y:S02]  /*d960*/  IMAD.MOV R2, RZ, RZ, -R2 ;  /* 0x000000ffff027224 */ /* 0x000fe400078e0a02 */
[----:B------:R-:W-:Y:S01]  /*d970*/  IMAD.MOV.U32 R9, RZ, RZ, R4 ;  /* 0x000000ffff097224 */ /* 0x000fe200078e0004 */
[----:B------:R-:W-:Y:S01]  /*d980*/  ISETP.GE.AND P6, PT, R48, RZ, PT ;  /* 0x000000ff3000720c */ /* 0x000fe20003fc6270 */
[----:B------:R-:W-:Y:S02]  /*d990*/  IMAD.MOV.U32 R8, RZ, RZ, R40 ;  /* 0x000000ffff087224 */ /* 0x000fe400078e0028 */
[----:B------:R-:W-:Y:S02]  /*d9a0*/  IMAD R7, R56, R2, R7 ;  /* 0x0000000238077224 */ /* 0x000fe400078e0207 */
[----:B------:R-:W-:-:S02]  /*d9b0*/  @!P1 IMAD.MOV R9, RZ, RZ, -R9 ;  /* 0x000000ffff099224 */ /* 0x000fc400078e0a09 */
[----:B------:R-:W-:-:S04]  /*d9c0*/  IMAD.HI.U32 R41, R44, R0, RZ ;  /* 0x000000002c297227 */ /* 0x000fc800078e00ff */
[----:B------:R-:W-:Y:S01]  /*d9d0*/  @!P2 IMAD.MOV R8, RZ, RZ, -R8 ;  /* 0x000000ffff08a224 */ /* 0x000fe200078e0a08 */
[----:B------:R0:W-:Y:S01]  /*d9e0*/  STL [R1+0x54], R9 ;  /* 0x0000540901007387 */ /* 0x0001e20000100800 */
[----:B------:R-:W-:Y:S01]  /*d9f0*/  @!P4 IMAD.IADD R37, R37, 0x1, -R56 ;  /* 0x000000012525c824 */ /* 0x000fe200078e0a38 */
[C---:B------:R-:W-:Y:S01]  /*da00*/  ISETP.GT.U32.AND P4, PT, R56.reuse, R7, PT ;  /* 0x000000073800720c */ /* 0x040fe20003f84070 */
[----:B------:R-:W-:Y:S01]  /*da10*/  IMAD.MOV R41, RZ, RZ, -R41 ;  /* 0x000000ffff297224 */ /* 0x000fe200078e0a29 */
[C---:B------:R-:W-:Y:S01]  /*da20*/  ISETP.GT.U32.AND P1, PT, R56.reuse, R6, PT ;  /* 0x000000063800720c */ /* 0x040fe20003f24070 */
[----:B------:R1:W-:Y:S02]  /*da30*/  STL [R1+0x58], R8 ;  /* 0x0000580801007387 */ /* 0x0003e40000100800 */
[----:B------:R-:W-:Y:S02]  /*da40*/  IMAD R0, R56, R41, R0 ;  /* 0x0000002938007224 */ /* 0x000fe400078e0200 */
[----:B0-----:R-:W-:-:S02]  /*da50*/  IMAD.MOV.U32 R9, RZ, RZ, R38 ;  /* 0x000000ffff097224 */ /* 0x001fc400078e0026 */
[----:B-1----:R-:W-:-:S03]  /*da60*/  IMAD.MOV.U32 R8, RZ, RZ, R37 ;  /* 0x000000ffff087224 */ /* 0x002fc600078e0025 */
[----:B------:R-:W-:Y:S01]  /*da70*/  @!P6 IADD3 R9, PT, PT, -R9, RZ, RZ ;  /* 0x000000ff0909e210 */ /* 0x000fe20007ffe1ff */
[----:B------:R-:W-:Y:S01]  /*da80*/  @!P0 IMAD.MOV R8, RZ, RZ, -R8 ;  /* 0x000000ffff088224 */ /* 0x000fe200078e0a08 */
[----:B------:R-:W-:-:S03]  /*da90*/  ISETP.GT.U32.AND P6, PT, R56, R0, PT ;  /* 0x000000003800720c */ /* 0x000fc60003fc4070 */
[----:B------:R-:W-:Y:S01]  /*daa0*/  STL [R1+0x60], R9 ;  /* 0x0000600901007387 */ /* 0x000fe20000100800 */
[----:B------:R-:W-:Y:S01]  /*dab0*/  ISETP.GE.AND P0, PT, R49, RZ, PT ;  /* 0x000000ff3100720c */ /* 0x000fe20003f06270 */
[--C-:B------:R-:W-:Y:S01]  /*dac0*/  @!P4 IMAD.IADD R7, R7, 0x1, -R56.reuse ;  /* 0x000000010707c824 */ /* 0x100fe200078e0a38 */
[----:B------:R-:W-:Y:S01]  /*dad0*/  ISETP.GT.U32.AND P2, PT, R56, R39, PT ;  /* 0x000000273800720c */ /* 0x000fe20003f44070 */
[----:B------:R0:W-:Y:S01]  /*dae0*/  STL [R1+0x6c], R8 ;  /* 0x00006c0801007387 */ /* 0x0001e20000100800 */
[----:B------:R-:W-:-:S03]  /*daf0*/  @!P1 IMAD.IADD R6, R6, 0x1, -R56 ;  /* 0x0000000106069824 */ /* 0x000fc600078e0a38 */
[----:B------:R-:W3:Y:S01]  /*db00*/  LDL.LU R49, [R1+0x590] ;  /* 0x0005900001317983 */ /* 0x000ee20000300800 */
[----:B------:R-:W-:Y:S01]  /*db10*/  ISETP.GT.U32.AND P4, PT, R56, R7, PT ;  /* 0x000000073800720c */ /* 0x000fe20003f84070 */
[----:B0-----:R-:W-:Y:S01]  /*db20*/  IMAD.MOV.U32 R8, RZ, RZ, R6 ;  /* 0x000000ffff087224 */ /* 0x001fe200078e0006 */
[----:B------:R-:W-:Y:S01]  /*db30*/  IABS R5, R52 ;  /* 0x0000003400057213 */ /* 0x000fe20000000000 */
[--C-:B------:R-:W-:Y:S01]  /*db40*/  @!P6 IMAD.IADD R0, R0, 0x1, -R56.reuse ;  /* 0x000000010000e824 */ /* 0x100fe200078e0a38 */
[----:B------:R-:W-:Y:S02]  /*db50*/  ISETP.GE.AND P6, PT, R52, RZ, PT ;  /* 0x000000ff3400720c */ /* 0x000fe40003fc6270 */
[----:B------:R-:W-:Y:S01]  /*db60*/  IABS R2, R51 ;  /* 0x0000003300027213 */ /* 0x000fe20000000000 */
[----:B------:R-:W4:Y:S01]  /*db70*/  LDL.LU R52, [R1+0x594] ;  /* 0x0005940001347983 */ /* 0x000f220000300800 */
[----:B------:R-:W-:Y:S01]  /*db80*/  @!P5 IADD3 R8, PT, PT, -R8, RZ, RZ ;  /* 0x000000ff0808d210 */ /* 0x000fe20007ffe1ff */
[--C-:B------:R-:W-:Y:S01]  /*db90*/  @!P2 IMAD.IADD R39, R39, 0x1, -R56.reuse ;  /* 0x000000012727a824 */ /* 0x100fe200078e0a38 */
[----:B------:R-:W-:Y:S01]  /*dba0*/  ISETP.GE.AND P1, PT, R50, RZ, PT ;  /* 0x000000ff3200720c */ /* 0x000fe20003f26270 */
[----:B------:R-:W-:Y:S01]  /*dbb0*/  IMAD.HI.U32 R4, R44, R2, RZ ;  /* 0x000000022c047227 */ /* 0x000fe200078e00ff */
[----:B------:R-:W4:Y:S04]  /*dbc0*/  LDL.LU R50, [R1+0x598] ;  /* 0x0005980001327983 */ /* 0x000f280000300800 */
[----:B------:R0:W-:Y:S01]  /*dbd0*/  STL [R1+0x64], R8 ;  /* 0x0000640801007387 */ /* 0x0001e20000100800 */
[----:B------:R-:W-:-:S02]  /*dbe0*/  @!P4 IMAD.IADD R7, R7, 0x1, -R56 ;  /* 0x000000010707c824 */ /* 0x000fc400078e0a38 */
[----:B------:R-:W-:Y:S02]  /*dbf0*/  IMAD.MOV R4, RZ, RZ, -R4 ;  /* 0x000000ffff047224 */ /* 0x000fe400078e0a04 */
[----:B------:R-:W-:Y:S02]  /*dc00*/  @!P0 IMAD.MOV R7, RZ, RZ, -R7 ;  /* 0x000000ffff078224 */ /* 0x000fe400078e0a07 */
[----:B0-----:R-:W-:-:S04]  /*dc10*/  IMAD.MOV.U32 R8, RZ, RZ, R39 ;  /* 0x000000ffff087224 */ /* 0x001fc800078e0027 */
[----:B------:R-:W-:Y:S02]  /*dc20*/  @!P3 IMAD.MOV R8, RZ, RZ, -R8 ;  /* 0x000000ffff08b224 */ /* 0x000fe400078e0a08 */
[----:B------:R-:W-:-:S03]  /*dc30*/  IMAD R2, R56, R4, R2 ;  /* 0x0000000438027224 */ /* 0x000fc600078e0202 */
[----:B------:R0:W-:Y:S02]  /*dc40*/  STL [R1+0x5c], R8 ;  /* 0x00005c0801007387 */ /* 0x0001e40000100800 */
[----:B------:R-:W-:Y:S02]  /*dc50*/  ISETP.GT.U32.AND P2, PT, R56, R2, PT ;  /* 0x000000023800720c */ /* 0x000fe40003f44070 */
[----:B------:R1:W-:Y:S04]  /*dc60*/  STL [R1+0x294], R7 ;  /* 0x0002940701007387 */ /* 0x0003e80000100800 */
[----:B------:R-:W4:Y:S01]  /*dc70*/  LDL.LU R48, [R1+0x59c] ;  /* 0x00059c0001307983 */ /* 0x000f220000300800 */
[----:B------:R-:W-:-:S03]  /*dc80*/  ISETP.GE.AND P4, PT, R51, RZ, PT ;  /* 0x000000ff3300720c */ /* 0x000fc60003f86270 */
[----:B------:R-:W4:Y:S03]  /*dc90*/  LDL.LU R51, [R1+0x5a0] ;  /* 0x0005a00001337983 */ /* 0x000f260000300800 */
[----:B------:R-:W-:-:S05]  /*dca0*/  @!P2 IMAD.IADD R2, R2, 0x1, -R56 ;  /* 0x000000010202a824 */ /* 0x000fca00078e0a38 */
[----:B------:R-:W-:Y:S01]  /*dcb0*/  ISETP.GT.U32.AND P5, PT, R56, R2, PT ;  /* 0x000000023800720c */ /* 0x000fe20003fa4070 */
[----:B------:R-:W-:-:S04]  /*dcc0*/  IMAD.HI.U32 R37, R44, R5, RZ ;  /* 0x000000052c257227 */ /* 0x000fc800078e00ff */
[----:B------:R-:W-:Y:S01]  /*dcd0*/  IMAD.MOV R37, RZ, RZ, -R37 ;  /* 0x000000ffff257224 */ /* 0x000fe200078e0a25 */
[----:B------:R-:W-:-:S03]  /*dce0*/  IABS R4, R53 ;  /* 0x0000003500047213 */ /* 0x000fc60000000000 */
[----:B------:R-:W-:Y:S01]  /*dcf0*/  IMAD R5, R56, R37, R5 ;  /* 0x0000002538057224 */ /* 0x000fe200078e0205 */
[----:B------:R-:W-:Y:S02]  /*dd00*/  ISETP.GE.AND P0, PT, R53, RZ, PT ;  /* 0x000000ff3500720c */ /* 0x000fe40003f06270 */
[----:B------:R-:W-:Y:S01]  /*dd10*/  IABS R37, R54 ;  /* 0x0000003600257213 */ /* 0x000fe20000000000 */
[----:B------:R-:W-:Y:S01]  /*dd20*/  @!P5 IMAD.IADD R2, R2, 0x1, -R56 ;  /* 0x000000010202d824 */ /* 0x000fe200078e0a38 */
[----:B------:R-:W-:Y:S01]  /*dd30*/  ISETP.GE.AND P5, PT, R54, RZ, PT ;  /* 0x000000ff3600720c */ /* 0x000fe20003fa6270 */
[----:B------:R-:W4:Y:S04]  /*dd40*/  LDL.LU R53, [R1+0x5a4] ;  /* 0x0005a40001357983 */ /* 0x000f280000300800 */
[----:B------:R-:W4:Y:S01]  /*dd50*/  LDL.LU R54, [R1+0x5a8] ;  /* 0x0005a80001367983 */ /* 0x000f220000300800 */
[----:B------:R-:W-:-:S02]  /*dd60*/  ISETP.GT.U32.AND P2, PT, R56, R0, PT ;  /* 0x000000003800720c */ /* 0x000fc40003f44070 */
[----:B------:R-:W-:-:S11]  /*dd70*/  ISETP.GT.U32.AND P3, PT, R56, R5, PT ;  /* 0x000000053800720c */ /* 0x000fd60003f64070 */
[----:B------:R-:W-:-:S04]  /*dd80*/  @!P2 IMAD.IADD R0, R0, 0x1, -R56 ;  /* 0x000000010000a824 */ /* 0x000fc800078e0a38 */
[----:B0-----:R-:W-:-:S04]  /*dd90*/  IMAD.MOV.U32 R8, RZ, RZ, R0 ;  /* 0x000000ffff087224 */ /* 0x001fc800078e0000 */
[----:B------:R-:W-:Y:S01]  /*dda0*/  @!P1 IMAD.MOV R8, RZ, RZ, -R8 ;  /* 0x000000ffff089224 */ /* 0x000fe200078e0a08 */
[----:B------:R-:W-:-:S04]  /*ddb0*/  @!P3 IADD3 R5, PT, PT, R5, -R56, RZ ;  /* 0x800000380505b210 */ /* 0x000fc80007ffe0ff */
[----:B------:R-:W-:Y:S01]  /*ddc0*/  STL [R1+0x28c], R8 ;  /* 0x00028c0801007387 */ /* 0x000fe20000100800 */
[----:B--2---:R-:W-:Y:S02]  /*ddd0*/  IABS R38, R55 ;  /* 0x0000003700267213 */ /* 0x004fe40000000000 */
[----:B------:R-:W-:Y:S02]  /*dde0*/  ISETP.GE.AND P3, PT, R55, RZ, PT ;  /* 0x000000ff3700720c */ /* 0x000fe40003f66270 */
[----:B------:R-:W2:Y:S01]  /*ddf0*/  LDL.LU R55, [R1+0x5ac] ;  /* 0x0005ac0001377983 */ /* 0x000ea20000300800 */
[----:B------:R-:W-:-:S04]  /*de00*/  IMAD.HI.U32 R6, R44, R4, RZ ;  /* 0x000000042c067227 */ /* 0x000fc800078e00ff */
[----:B------:R-:W-:-:S04]  /*de10*/  IMAD.MOV R6, RZ, RZ, -R6 ;  /* 0x000000ffff067224 */ /* 0x000fc800078e0a06 */
[----:B------:R-:W-:-:S05]  /*de20*/  IMAD R4, R56, R6, R4 ;  /* 0x0000000638047224 */ /* 0x000fca00078e0204 */
[----:B------:R-:W-:Y:S01]  /*de30*/  ISETP.GT.U32.AND P2, PT, R56, R4, PT ;  /* 0x000000043800720c */ /* 0x000fe20003f44070 */
[----:B-1----:R-:W-:-:S04]  /*de40*/  IMAD.HI.U32 R7, R44, R37, RZ ;  /* 0x000000252c077227 */ /* 0x002fc800078e00ff */
[----:B------:R-:W-:-:S04]  /*de50*/  IMAD.HI.U32 R6, R44, R38, RZ ;  /* 0x000000262c067227 */ /* 0x000fc800078e00ff */
[----:B------:R-:W-:-:S04]  /*de60*/  IMAD.MOV R7, RZ, RZ, -R7 ;  /* 0x000000ffff077224 */ /* 0x000fc800078e0a07 */
[----:B------:R-:W-:Y:S01]  /*de70*/  @!P2 IMAD.IADD R4, R4, 0x1, -R56 ;  /* 0x000000010404a824 */ /* 0x000fe200078e0a38 */
[C---:B------:R-:W-:Y:S01]  /*de80*/  ISETP.GT.U32.AND P2, PT, R56.reuse, R5, PT ;  /* 0x000000053800720c */ /* 0x040fe20003f44070 */
[----:B------:R-:W-:Y:S02]  /*de90*/  IMAD.MOV R6, RZ, RZ, -R6 ;  /* 0x000000ffff067224 */ /* 0x000fe400078e0a06 */
[C---:B------:R-:W-:Y:S01]  /*dea0*/  IMAD R37, R56.reuse, R7, R37 ;  /* 0x0000000738257224 */ /* 0x040fe200078e0225 */
[C---:B------:R-:W-:Y:S01]  /*deb0*/  ISETP.GT.U32.AND P1, PT, R56.reuse, R4, PT ;  /* 0x000000043800720c */ /* 0x040fe20003f24070 */
[C---:B------:R-:W-:Y:S02]  /*dec0*/  IMAD R38, R56.reuse, R6, R38 ;  /* 0x0000000638267224 */ /* 0x040fe400078e0226 */
[----:B------:R-:W-:Y:S01]  /*ded0*/  @!P4 IMAD.MOV R2, RZ, RZ, -R2 ;  /* 0x000000ffff02c224 */ /* 0x000fe200078e0a02 */
[----:B------:R-:W-:-:S05]  /*dee0*/  ISETP.GT.U32.AND P4, PT, R56, R37, PT ;  /* 0x000000253800720c */ /* 0x000fca0003f84070 */
[----:B------:R-:W-:Y:S01]  /*def0*/  @!P2 IMAD.IADD R5, R5, 0x1, -R56 ;  /* 0x000000010505a824 */ /* 0x000fe200078e0a38 */
[----:B------:R-:W-:Y:S02]  /*df00*/  ISETP.GT.U32.AND P2, PT, R56, R38, PT ;  /* 0x000000263800720c */ /* 0x000fe40003f44070 */
[----:B---3--:R-:W-:-:S05]  /*df10*/  IABS R39, R49 ;  /* 0x0000003100277213 */ /* 0x008fca0000000000 */
[----:B------:R-:W-:-:S04]  /*df20*/  IMAD.HI.U32 R0, R44, R39, RZ ;  /* 0x000000272c007227 */ /* 0x000fc800078e00ff */
[----:B------:R-:W-:Y:S01]  /*df30*/  IMAD.MOV R0, RZ, RZ, -R0 ;  /* 0x000000ffff007224 */ /* 0x000fe200078e0a00 */
[----:B----4-:R-:W-:-:S03]  /*df40*/  IABS R6, R52 ;  /* 0x0000003400067213 */ /* 0x010fc60000000000 */
[----:B------:R-:W-:Y:S01]  /*df50*/  IMAD R39, R56, R0, R39 ;  /* 0x0000000038277224 */ /* 0x000fe200078e0227 */
[----:B------:R-:W-:Y:S01]  /*df60*/  @!P1 IADD3 R4, PT, PT, R4, -R56, RZ ;  /* 0x8000003804049210 */ /* 0x000fe20007ffe0ff */
[----:B------:R-:W-:-:S03]  /*df70*/  IMAD.HI.U32 R7, R44, R6, RZ ;  /* 0x000000062c077227 */ /* 0x000fc600078e00ff */
[----:B------:R-:W-:Y:S02]  /*df80*/  ISETP.GT.U32.AND P1, PT, R56, R39, PT ;  /* 0x000000273800720c */ /* 0x000fe40003f24070 */
[----:B------:R-:W-:Y:S01]  /*df90*/  IABS R40, R50 ;  /* 0x0000003200287213 */ /* 0x000fe20000000000 */
[--C-:B------:R-:W-:Y:S02]  /*dfa0*/  @!P4 IMAD.IADD R37, R37, 0x1, -R56.reuse ;  /* 0x000000012525c824 */ /* 0x100fe400078e0a38 */
[----:B------:R-:W-:Y:S01]  /*dfb0*/  IMAD.MOV R7, RZ, RZ, -R7 ;  /* 0x000000ffff077224 */ /* 0x000fe200078e0a07 */
[----:B------:R0:W-:Y:S01]  /*dfc0*/  STL [R1+0x284], R2 ;  /* 0x0002840201007387 */ /* 0x0001e20000100800 */
[----:B------:R-:W-:Y:S01]  /*dfd0*/  @!P2 IMAD.IADD R38, R38, 0x1, -R56 ;  /* 0x000000012626a824 */ /* 0x000fe200078e0a38 */
[C---:B------:R-:W-:Y:S01]  /*dfe0*/  ISETP.GT.U32.AND P2, PT, R56.reuse, R37, PT ;  /* 0x000000253800720c */ /* 0x040fe20003f44070 */
[----:B------:R-:W-:Y:S02]  /*dff0*/  IMAD R6, R56, R7, R6 ;  /* 0x0000000738067224 */ /* 0x000fe400078e0206 */
[----:B0-----:R-:W-:-:S03]  /*e000*/  IMAD.HI.U32 R2, R44, R40, RZ ;  /* 0x000000282c027227 */ /* 0x001fc600078e00ff */
[C---:B------:R-:W-:Y:S01]  /*e010*/  ISETP.GT.U32.AND P4, PT, R56.reuse, R6, PT ;  /* 0x000000063800720c */ /* 0x040fe20003f84070 */
[----:B------:R-:W-:Y:S02]  /*e020*/  IMAD.MOV R2, RZ, RZ, -R2 ;  /* 0x000000ffff027224 */ /* 0x000fe400078e0a02 */
[----:B------:R-:W-:Y:S01]  /*e030*/  @!P1 IMAD.IADD R39, R39, 0x1, -R56 ;  /* 0x0000000127279824 */ /* 0x000fe200078e0a38 */
[C---:B------:R-:W-:Y:S01]  /*e040*/  ISETP.GT.U32.AND P1, PT, R56.reuse, R38, PT ;  /* 0x000000263800720c */ /* 0x040fe20003f24070 */
[----:B------:R-:W-:Y:S01]  /*e050*/  IMAD R40, R56, R2, R40 ;  /* 0x0000000238287224 */ /* 0x000fe200078e0228 */
[----:B------:R-:W-:Y:S01]  /*e060*/  IABS R0, R48 ;  /* 0x0000003000007213 */ /* 0x000fe20000000000 */
[----:B------:R-:W-:-:S04]  /*e070*/  @!P2 IMAD.IADD R37, R37, 0x1, -R56 ;  /* 0x000000012525a824 */ /* 0x000fc800078e0a38 */
[----:B------:R-:W-:Y:S01]  /*e080*/  IMAD.HI.U32 R41, R44, R0, RZ ;  /* 0x000000002c297227 */ /* 0x000fe200078e00ff */
[----:B------:R-:W-:-:S03]  /*e090*/  ISETP.GT.U32.AND P2, PT, R56, R40, PT ;  /* 0x000000283800720c */ /* 0x000fc60003f44070 */
[----:B------:R-:W-:Y:S01]  /*e0a0*/  IMAD.MOV R41, RZ, RZ, -R41 ;  /* 0x000000ffff297224 */ /* 0x000fe200078e0a29 */
[----:B------:R-:W-:Y:S01]  /*e0b0*/  IABS R7, R51 ;  /* 0x0000003300077213 */ /* 0x000fe20000000000 */
[----:B------:R-:W-:Y:S02]  /*e0c0*/  IMAD.MOV.U32 R8, RZ, RZ, R5 ;  /* 0x000000ffff087224 */ /* 0x000fe400078e0005 */
[----:B------:R-:W-:Y:S02]  /*e0d0*/  IMAD R0, R56, R41, R0 ;  /* 0x0000002938007224 */ /* 0x000fe400078e0200 */
[----:B------:R-:W-:Y:S02]  /*e0e0*/  @!P4 IMAD.IADD R6, R6, 0x1, -R56 ;  /* 0x000000010606c824 */ /* 0x000fe400078e0a38 */
[----:B------:R-:W-:Y:S01]  /*e0f0*/  @!P6 IMAD.MOV R8, RZ, RZ, -R8 ;  /* 0x000000ffff08e224 */ /* 0x000fe200078e0a08 */
[----:B------:R-:W-:Y:S01]  /*e100*/  ISETP.GT.U32.AND P6, PT, R56, R39, PT ;  /* 0x000000273800720c */ /* 0x000fe20003fc4070 */
[--C-:B------:R-:W-:Y:S01]  /*e110*/  @!P1 IMAD.IADD R38, R38, 0x1, -R56.reuse ;  /* 0x0000000126269824 */ /* 0x100fe200078e0a38 */
[----:B------:R-:W-:Y:S01]  /*e120*/  ISETP.GT.U32.AND P1, PT, R56, R0, PT ;  /* 0x000000003800720c */ /* 0x000fe20003f24070 */
[----:B------:R-:W-:Y:S01]  /*e130*/  IMAD.HI.U32 R41, R44, R7, RZ ;  /* 0x000000072c297227 */ /* 0x000fe200078e00ff */
[----:B------:R-:W-:Y:S01]  /*e140*/  ISETP.GT.U32.AND P4, PT, R56, R6, PT ;  /* 0x000000063800720c */ /* 0x000fe20003f84070 */
[----:B------:R0:W-:Y:S02]  /*e150*/  STL [R1+0x274], R8 ;  /* 0x0002740801007387 */ /* 0x0001e40000100800 */
[----:B------:R-:W-:Y:S01]  /*e160*/  @!P2 IMAD.IADD R40, R40, 0x1, -R56 ;  /* 0x000000012828a824 */ /* 0x000fe200078e0a38 */
[----:B------:R-:W-:-:S02]  /*e170*/  IADD3 R41, PT, PT, -R41, RZ, RZ ;  /* 0x000000ff29297210 */ /* 0x000fc40007ffe1ff */
[----:B------:R-:W-:Y:S02]  /*e180*/  ISETP.GE.AND P2, PT, R52, RZ, PT ;  /* 0x000000ff3400720c */ /* 0x000fe40003f46270 */
[----:B------:R-:W3:Y:S01]  /*e190*/  LDL R52, [R1+0x940] ;  /* 0x0009400001347983 */ /* 0x000ee20000100800 */
[----:B------:R-:W-:Y:S02]  /*e1a0*/  IMAD R7, R56, R41, R7 ;  /* 0x0000002938077224 */ /* 0x000fe400078e0207 */
[--C-:B------:R-:W-:Y:S01]  /*e1b0*/  @!P6 IMAD.IADD R39, R39, 0x1, -R56.reuse ;  /* 0x000000012727e824 */ /* 0x100fe200078e0a38 */
[----:B------:R-:W-:Y:S01]  /*e1c0*/  ISETP.GE.AND P6, PT, R49, RZ, PT ;  /* 0x000000ff3100720c */ /* 0x000fe20003fc6270 */
[--C-:B------:R-:W-:Y:S01]  /*e1d0*/  @!P1 IMAD.IADD R0, R0, 0x1, -R56.reuse ;  /* 0x0000000100009824 */ /* 0x100fe200078e0a38 */
[----:B------:R-:W-:Y:S01]  /*e1e0*/  ISETP.GE.AND P1, PT, R50, RZ, PT ;  /* 0x000000ff3200720c */ /* 0x000fe20003f26270 */
[----:B------:R-:W-:Y:S01]  /*e1f0*/  @!P4 IMAD.IADD R6, R6, 0x1, -R56 ;  /* 0x000000010606c824 */ /* 0x000fe200078e0a38 */
[----:B------:R-:W4:Y:S01]  /*e200*/  LDL.LU R49, [R1+0x5b0] ;  /* 0x0005b00001317983 */ /* 0x000f220000300800 */
[----:B------:R-:W-:-:S02]  /*e210*/  ISETP.GT.U32.AND P4, PT, R56, R7, PT ;  /* 0x000000073800720c */ /* 0x000fc40003f84070 */
[----:B------:R-:W-:Y:S01]  /*e220*/  IABS R5, R54 ;  /* 0x0000003600057213 */ /* 0x000fe20000000000 */
[----:B------:R-:W4:Y:S04]  /*e230*/  LDL.LU R50, [R1+0x5b4] ;  /* 0x0005b40001327983 */ /* 0x000f280000300800 */
[----:B------:R-:W-:Y:S01]  /*e240*/  IMAD.HI.U32 R41, R44, R5, RZ ;  /* 0x000000052c297227 */ /* 0x000fe200078e00ff */
[----:B0-----:R-:W-:-:S03]  /*e250*/  MOV R8, R37 ;  /* 0x0000002500087202 */ /* 0x001fc60000000f00 */
[----:B------:R-:W-:Y:S02]  /*e260*/  IMAD.MOV R41, RZ, RZ, -R41 ;  /* 0x000000ffff297224 */ /* 0x000fe400078e0a29 */
[----:B------:R-:W-:Y:S02]  /*e270*/  IMAD.MOV.U32 R9, RZ, RZ, R4 ;  /* 0x000000ffff097224 */ /* 0x000fe400078e0004 */
[----:B------:R-:W-:Y:S02]  /*e280*/  @!P4 IMAD.IADD R7, R7, 0x1, -R56 ;  /* 0x000000010707c824 */ /* 0x000fe400078e0a38 */
[C---:B------:R-:W-:Y:S02]  /*e290*/  IMAD R5, R56.reuse, R41, R5 ;  /* 0x0000002938057224 */ /* 0x040fe400078e0205 */
[----:B------:R-:W-:Y:S02]  /*e2a0*/  @!P0 IMAD.MOV R9, RZ, RZ, -R9 ;  /* 0x000000ffff098224 */ /* 0x000fe400078e0a09 */
[----:B------:R-:W-:Y:S01]  /*e2b0*/  @!P5 IMAD.MOV R8, RZ, RZ, -R8 ;  /* 0x000000ffff08d224 */ /* 0x000fe200078e0a08 */
[C---:B------:R-:W-:Y:S01]  /*e2c0*/  ISETP.GT.U32.AND P5, PT, R56.reuse, R7, PT ;  /* 0x000000073800720c */ /* 0x040fe20003fa4070 */
[----:B------:R-:W-:Y:S01]  /*e2d0*/  @!P2 IMAD.MOV R6, RZ, RZ, -R6 ;  /* 0x000000ffff06a224 */ /* 0x000fe200078e0a06 */
[----:B------:R-:W-:Y:S01]  /*e2e0*/  ISETP.GT.U32.AND P2, PT, R56, R5, PT ;  /* 0x000000053800720c */ /* 0x000fe20003f44070 */
[----:B------:R0:W-:Y:S04]  /*e2f0*/  STL [R1+0x260], R9 ;  /* 0x0002600901007387 */ /* 0x0001e80000100800 */
[----:B------:R1:W-:Y:S01]  /*e300*/  STL [R1+0x25c], R8 ;  /* 0x00025c0801007387 */ /* 0x0003e20000100800 */
[----:B0-----:R-:W-:-:S02]  /*e310*/  IMAD.MOV.U32 R9, RZ, RZ, R38 ;  /* 0x000000ffff097224 */ /* 0x001fc400078e0026 */
[----:B-1----:R-:W-:Y:S02]  /*e320*/  IMAD.MOV.U32 R8, RZ, RZ, R39 ;  /* 0x000000ffff087224 */ /* 0x002fe400078e0027 */
[----:B------:R-:W-:Y:S02]  /*e330*/  @!P3 IMAD.MOV R9, RZ, RZ, -R9 ;  /* 0x000000ffff09b224 */ /* 0x000fe400078e0a09 */
[----:B------:R-:W-:Y:S02]  /*e340*/  @!P6 IMAD.MOV R8, RZ, RZ, -R8 ;  /* 0x000000ffff08e224 */ /* 0x000fe400078e0a08 */
[--C-:B------:R-:W-:Y:S01]  /*e350*/  @!P5 IMAD.IADD R7, R7, 0x1, -R56.reuse ;  /* 0x000000010707d824 */ /* 0x100fe200078e0a38 */
[----:B------:R-:W-:Y:S01]  /*e360*/  STL [R1+0x258], R9 ;  /* 0x0002580901007387 */ /* 0x000fe20000100800 */
[----:B------:R-:W-:Y:S01]  /*e370*/  ISETP.GE.AND P5, PT, R54, RZ, PT ;  /* 0x000000ff3600720c */ /* 0x000fe20003fa6270 */
[----:B------:R-:W-:Y:S02]  /*e380*/  @!P2 IMAD.IADD R5, R5, 0x1, -R56 ;  /* 0x000000010505a824 */ /* 0x000fe400078e0a38 */
[----:B------:R0:W-:Y:S04]  /*e390*/  STL [R1+0x254], R8 ;  /* 0x0002540801007387 */ /* 0x0001e80000100800 */
[----:B------:R-:W-:Y:S04]  /*e3a0*/  STL [R1+0x250], R6 ;  /* 0x0002500601007387 */ /* 0x000fe80000100800 */
[----:B------:R-:W4:Y:S01]  /*e3b0*/  LDL.LU R54, [R1+0x5b8] ;  /* 0x0005b80001367983 */ /* 0x000f220000300800 */
[----:B--2---:R-:W-:Y:S01]  /*e3c0*/  IABS R42, R55 ;  /* 0x00000037002a7213 */ /* 0x004fe20000000000 */
[----:B0-----:R-:W0:Y:S01]  /*e3d0*/  LDC R8, c[0x0][0x3ac] ;  /* 0x0000eb00ff087b82 */ /* 0x001e220000000800 */
[----:B------:R-:W-:-:S02]  /*e3e0*/  ISETP.GE.AND P2, PT, R55, RZ, PT ;  /* 0x000000ff3700720c */ /* 0x000fc40003f46270 */
[----:B------:R-:W2:Y:S01]  /*e3f0*/  LDL.LU R55, [R1+0x5bc] ;  /* 0x0005bc0001377983 */ /* 0x000ea20000300800 */
[----:B------:R-:W-:-:S05]  /*e400*/  IABS R2, R53 ;  /* 0x0000003500027213 */ /* 0x000fca0000000000 */
[----:B------:R-:W-:Y:S01]  /*e410*/  IMAD.HI.U32 R43, R44, R2, RZ ;  /* 0x000000022c2b7227 */ /* 0x000fe200078e00ff */
[----:B------:R-:W-:-:S03]  /*e420*/  ISETP.GT.U32.AND P0, PT, R56, R40, PT ;  /* 0x000000283800720c */ /* 0x000fc60003f04070 */
[----:B------:R-:W-:-:S04]  /*e430*/  IMAD.MOV R43, RZ, RZ, -R43 ;  /* 0x000000ffff2b7224 */ /* 0x000fc800078e0a2b */
[----:B------:R-:W-:Y:S02]  /*e440*/  IMAD R2, R56, R43, R2 ;  /* 0x0000002b38027224 */ /* 0x000fe400078e0202 */
[----:B------:R-:W-:-:S03]  /*e450*/  IMAD.HI.U32 R4, R44, R42, RZ ;  /* 0x0000002a2c047227 */ /* 0x000fc600078e00ff */
[----:B------:R-:W-:Y:S01]  /*e460*/  ISETP.GT.U32.AND P3, PT, R56, R2, PT ;  /* 0x000000023800720c */ /* 0x000fe20003f64070 */
[----:B------:R-:W-:Y:S01]  /*e470*/  @!P0 IMAD.IADD R40, R40, 0x1, -R56 ;  /* 0x0000000128288824 */ /* 0x000fe200078e0a38 */
[----:B------:R-:W-:Y:S02]  /*e480*/  IADD3 R4, PT, PT, -R4, RZ, RZ ;  /* 0x000000ff04047210 */ /* 0x000fe40007ffe1ff */
[----:B------:R-:W-:Y:S02]  /*e490*/  ISETP.GE.AND P0, PT, R51, RZ, PT ;  /* 0x000000ff3300720c */ /* 0x000fe40003f06270 */
[----:B------:R-:W1:Y:S01]  /*e4a0*/  S2R R51, SR_TID.X ;  /* 0x0000000000337919 */ /* 0x000e620000002100 */
[C---:B------:R-:W-:Y:S01]  /*e4b0*/  ISETP.GT.U32.AND P4, PT, R56.reuse, R0, PT ;  /* 0x000000003800720c */ /* 0x040fe20003f84070 */
[----:B------:R-:W-:Y:S01]  /*e4c0*/  IMAD R42, R56, R4, R42 ;  /* 0x00000004382a7224 */ /* 0x000fe200078e022a */
[----:B------:R-:W-:-:S04]  /*e4d0*/  ISETP.GE.AND P6, PT, R48, RZ, PT ;  /* 0x000000ff3000720c */ /* 0x000fc80003fc6270 */
[----:B------:R-:W-:Y:S01]  /*e4e0*/  @!P3 IMAD.IADD R2, R2, 0x1, -R56 ;  /* 0x000000010202b824 */ /* 0x000fe200078e0a38 */
[----:B------:R-:W-:Y:S01]  /*e4f0*/  ISETP.GT.U32.AND P3, PT, R56, R42, PT ;  /* 0x0000002a3800720c */ /* 0x000fe20003f64070 */
[----:B------:R-:W-:-:S05]  /*e500*/  IMAD.MOV.U32 R9, RZ, RZ, R40 ;  /* 0x000000ffff097224 */ /* 0x000fca00078e0028 */
[----:B------:R-:W-:Y:S01]  /*e510*/  @!P4 IMAD.IADD R0, R0, 0x1, -R56 ;  /* 0x000000010000c824 */ /* 0x000fe200078e0a38 */
[----:B------:R-:W-:Y:S02]  /*e520*/  @!P1 IADD3 R9, PT, PT, -R9, RZ, RZ ;  /* 0x000000ff09099210 */ /* 0x000fe40007ffe1ff */
[----:B------:R-:W-:Y:S01]  /*e530*/  ISETP.GT.U32.AND P1, PT, R56, R2, PT ;  /* 0x000000023800720c */ /* 0x000fe20003f24070 */
[----:B------:R-:W-:Y:S01]  /*e540*/  @!P6 IMAD.MOV R0, RZ, RZ, -R0 ;  /* 0x000000ffff00e224 */ /* 0x000fe200078e0a00 */
[----:B------:R-:W-:Y:S02]  /*e550*/  ISETP.GE.AND P4, PT, R53, RZ, PT ;  /* 0x000000ff3500720c */ /* 0x000fe40003f86270 */
[----:B------:R-:W-:Y:S01]  /*e560*/  @!P3 IMAD.IADD R42, R42, 0x1, -R56 ;  /* 0x000000012a2ab824 */ /* 0x000fe200078e0a38 */
[----:B------:R-:W-:Y:S01]  /*e570*/  STL [R1+0x248], R9 ;  /* 0x0002480901007387 */ /* 0x000fe20000100800 */
[----:B------:R-:W-:-:S03]  /*e580*/  ISETP.GT.U32.AND P6, PT, R56, R5, PT ;  /* 0x000000053800720c */ /* 0x000fc60003fc4070 */
[----:B------:R-:W2:Y:S01]  /*e590*/  LDL.LU R53, [R1+0x5c0] ;  /* 0x0005c00001357983 */ /* 0x000ea20000300800 */
[----:B------:R-:W-:-:S03]  /*e5a0*/  ISETP.GT.U32.AND P3, PT, R56, R42, PT ;  /* 0x0000002a3800720c */ /* 0x000fc60003f64070 */
[----:B------:R-:W-:Y:S01]  /*e5b0*/  STL [R1+0x23c], R0 ;  /* 0x00023c0001007387 */ /* 0x000fe20000100800 */
[----:B------:R-:W-:Y:S02]  /*e5c0*/  @!P0 IMAD.MOV R7, RZ, RZ, -R7 ;  /* 0x000000ffff078224 */ /* 0x000fe400078e0a07 */
[--C-:B------:R-:W-:Y:S01]  /*e5d0*/  @!P1 IMAD.IADD R2, R2, 0x1, -R56.reuse ;  /* 0x0000000102029824 */ /* 0x100fe200078e0a38 */
[----:B-1----:R-:W-:Y:S02]  /*e5e0*/  LOP3.LUT R51, R51, 0x1f, RZ, 0xc0, !PT ;  /* 0x0000001f33337812 */ /* 0x002fe400078ec0ff */
[----:B------:R0:W-:Y:S01]  /*e5f0*/  STL [R1+0x238], R7 ;  /* 0x0002380701007387 */ /* 0x0001e20000100800 */
[----:B------:R-:W-:-:S03]  /*e600*/  @!P6 IMAD.IADD R5, R5, 0x1, -R56 ;  /* 0x000000010505e824 */ /* 0x000fc600078e0a38 */
[----:B------:R-:W-:Y:S02]  /*e610*/  @!P3 IMAD.IADD R42, R42, 0x1, -R56 ;  /* 0x000000012a2ab824 */ /* 0x000fe400078e0a38 */
[----:B0-----:R-:W-:Y:S01]  /*e620*/  IMAD R7, R51, R8, RZ ;  /* 0x0000000833077224 */ /* 0x001fe200078e02ff */
[----:B---3--:R-:W-:-:S05]  /*e630*/  IABS R38, R52 ;  /* 0x0000003400267213 */ /* 0x008fca0000000000 */
[----:B------:R-:W-:-:S04]  /*e640*/  IMAD.HI.U32 R6, R44, R38, RZ ;  /* 0x000000262c067227 */ /* 0x000fc800078e00ff */
[----:B------:R-:W-:Y:S01]  /*e650*/  IMAD.MOV R6, RZ, RZ, -R6 ;  /* 0x000000ffff067224 */ /* 0x000fe200078e0a06 */
[----:B----4-:R-:W-:-:S03]  /*e660*/  IABS R4, R50 ;  /* 0x0000003200047213 */ /* 0x010fc60000000000 */
[----:B------:R-:W-:Y:S01]  /*e670*/  IMAD R38, R56, R6, R38 ;  /* 0x0000000638267224 */ /* 0x000fe200078e0226 */
[----:B------:R-:W-:Y:S01]  /*e680*/  IABS R37, R49 ;  /* 0x0000003100257213 */ /* 0x000fe20000000000 */
[----:B------:R-:W-:-:S03]  /*e690*/  IMAD.HI.U32 R0, R44, R4, RZ ;  /* 0x000000042c007227 */ /* 0x000fc600078e00ff */
[----:B------:R-:W-:Y:S01]  /*e6a0*/  ISETP.GT.U32.AND P0, PT, R56, R38, PT ;  /* 0x000000263800720c */ /* 0x000fe20003f04070 */
[----:B------:R-:W-:Y:S02]  /*e6b0*/  IMAD.MOV R0, RZ, RZ, -R0 ;  /* 0x000000ffff007224 */ /* 0x000fe400078e0a00 */
[----:B------:R-:W-:-:S04]  /*e6c0*/  IMAD.HI.U32 R6, R44, R37, RZ ;  /* 0x000000252c067227 */ /* 0x000fc800078e00ff */
[----:B------:R-:W-:Y:S02]  /*e6d0*/  IMAD R0, R56, R0, R4 ;  /* 0x0000000038007224 */ /* 0x000fe400078e0204 */
[----:B------:R-:W-:Y:S02]  /*e6e0*/  IMAD.MOV.U32 R4, RZ, RZ, R2 ;  /* 0x000000ffff047224 */ /* 0x000fe400078e0002 */
[----:B------:R-:W-:Y:S02]  /*e6f0*/  IMAD.MOV R6, RZ, RZ, -R6 ;  /* 0x000000ffff067224 */ /* 0x000fe400078e0a06 */
[----:B------:R-:W-:Y:S01]  /*e700*/  @!P4 IMAD.MOV R4, RZ, RZ, -R4 ;  /* 0x000000ffff04c224 */ /* 0x000fe200078e0a04 */
[----:B------:R-:W-:Y:S01]  /*e710*/  LEA R2, R8, R7, 0x5 ;  /* 0x0000000708027211 */ /* 0x000fe200078e28ff */
[----:B------:R-:W-:Y:S02]  /*e720*/  IMAD R37, R56, R6, R37 ;  /* 0x0000000638257224 */ /* 0x000fe400078e0225 */
[----:B------:R-:W-:Y:S01]  /*e730*/  IMAD.MOV.U32 R6, RZ, RZ, R42 ;  /* 0x000000ffff067224 */ /* 0x000fe200078e002a */
[----:B------:R0:W-:Y:S01]  /*e740*/  STL [R1+0x234], R4 ;  /* 0x0002340401007387 */ /* 0x0001e20000100800 */
[----:B------:R-:W-:-:S02]  /*e750*/  @!P0 IMAD.IADD R38, R38, 0x1, -R56 ;  /* 0x0000000126268824 */ /* 0x000fc400078e0a38 */
[----:B------:R-:W-:Y:S02]  /*e760*/  IMAD.MOV.U32 R8, RZ, RZ, R5 ;  /* 0x000000ffff087224 */ /* 0x000fe400078e0005 */
[----:B------:R-:W-:Y:S02]  /*e770*/  @!P2 IMAD.MOV R6, RZ, RZ, -R6 ;  /* 0x000000ffff06a224 */ /* 0x000fe400078e0a06 */
[----:B------:R-:W-:Y:S01]  /*e780*/  @!P5 IMAD.MOV R8, RZ, RZ, -R8 ;  /* 0x000000ffff08d224 */ /* 0x000fe200078e0a08 */
[C---:B0-----:R-:W-:Y:S02]  /*e790*/  LEA R4, P0, R7.reuse, UR14, 0x1 ;  /* 0x0000000e07047c11 */ /* 0x041fe4000f8008ff */
[----:B------:R0:W-:Y:S02]  /*e7a0*/  STL [R1+0x22c], R6 ;  /* 0x00022c0601007387 */ /* 0x0001e40000100800 */
[----:B------:R-:W-:Y:S02]  /*e7b0*/  LEA.HI.X.SX32 R5, R7, UR15, 0x1, P0 ;  /* 0x0000000f07057c11 */ /* 0x000fe400080f0eff */
[----:B------:R-:W-:Y:S04]  /*e7c0*/  STL [R1+0x230], R8 ;  /* 0x0002300801007387 */ /* 0x000fe80000100800 */
[----:B------:R1:W-:Y:S01]  /*e7d0*/  STL.64 [R1+0x22c0], R4 ;  /* 0x0022c00401007387 */ /* 0x0003e20000100a00 */
[----:B0-----:R-:W-:-:S02]  /*e7e0*/  LEA R6, P2, R2, UR14, 0x1 ;  /* 0x0000000e02067c11 */ /* 0x001fc4000f8408ff */
[----:B------:R-:W-:Y:S02]  /*e7f0*/  ISETP.GE.AND P3, PT, R54, RZ, PT ;  /* 0x000000ff3600720c */ /* 0x000fe40003f66270 */
[----:B------:R-:W-:Y:S02]  /*e800*/  IABS R41, R54 ;  /* 0x0000003600297213 */ /* 0x000fe40000000000 */
[----:B------:R-:W3:Y:S01]  /*e810*/  LDL.LU R54, [R1+0x5c4] ;  /* 0x0005c40001367983 */ /* 0x000ee20000300800 */
[----:B------:R-:W-:Y:S02]  /*e820*/  LEA.HI.X.SX32 R7, R2, UR15, 0x1, P2 ;  /* 0x0000000f02077c11 */ /* 0x000fe400090f0eff */
[----:B--2---:R-:W-:Y:S02]  /*e830*/  ISETP.GE.AND P0, PT, R55, RZ, PT ;  /* 0x000000ff3700720c */ /* 0x004fe40003f06270 */
[----:B------:R-:W-:Y:S02]  /*e840*/  IABS R39, R55 ;  /* 0x0000003700277213 */ /* 0x000fe40000000000 */
[----:B------:R-:W2:Y:S04]  /*e850*/  LDL.LU R55, [R1+0x5c8] ;  /* 0x0005c80001377983 */ /* 0x000ea80000300800 */
[----:B------:R-:W-:Y:S04]  /*e860*/  STL [R1+0x234c], R6 ;  /* 0x00234c0601007387 */ /* 0x000fe80000100800 */
[----:B------:R-:W-:Y:S04]  /*e870*/  STL [R1+0x2348], R7 ;  /* 0x0023480701007387 */ /* 0x000fe80000100800 */
[----:B------:R-:W4:Y:S01]  /*e880*/  LDL.LU R60, [R1+0x5cc] ;  /* 0x0005cc00013c7983 */ /* 0x000f220000300800 */
[----:B------:R-:W-:-:S03]  /*e890*/  ISETP.GT.U32.AND P4, PT, R56, R38, PT ;  /* 0x000000263800720c */ /* 0x000fc60003f84070 */
[----:B------:R-:W4:Y:S01]  /*e8a0*/  LDL.LU R61, [R1+0x600] ;  /* 0x00060000013d7983 */ /* 0x000f220000300800 */
[----:B------:R-:W-:Y:S02]  /*e8b0*/  ISETP.GE.AND P2, PT, R52, RZ, PT ;  /* 0x000000ff3400720c */ /* 0x000fe40003f46270 */
[----:B------:R-:W-:Y:S01]  /*e8c0*/  ISETP.GT.U32.AND P5, PT, R56, R37, PT ;  /* 0x000000253800720c */ /* 0x000fe20003fa4070 */
[----:B------:R-:W4:Y:S01]  /*e8d0*/  LDL.LU R51, [R1+0x604] ;  /* 0x0006040001337983 */ /* 0x000f220000300800 */
[----:B------:R-:W-:-:S03]  /*e8e0*/  ISETP.GE.AND P1, PT, R49, RZ, PT ;  /* 0x000000ff3100720c */ /* 0x000fc60003f26270 */
[----:B------:R-:W4:Y:S02]  /*e8f0*/  LDL.LU R52, [R1+0x608] ;  /* 0x0006080001347983 */ /* 0x000f240000300800 */
[----:B------:R-:W-:Y:S01]  /*e900*/  @!P4 IMAD.IADD R38, R38, 0x1, -R56 ;  /* 0x000000012626c824 */ /* 0x000fe200078e0a38 */
[----:B------:R-:W-:-:S04]  /*e910*/  ISETP.GT.U32.AND P4, PT, R56, R0, PT ;  /* 0x000000003800720c */ /* 0x000fc80003f84070 */
[----:B-1----:R-:W-:Y:S01]  /*e920*/  MOV R4, R38 ;  /* 0x0000002600047202 */ /* 0x002fe20000000f00 */
[----:B------:R-:W-:-:S04]  /*e930*/  @!P5 IMAD.IADD R37, R37, 0x1, -R56 ;  /* 0x000000012525d824 */ /* 0x000fc800078e0a38 */
[----:B------:R-:W-:-:S04]  /*e940*/  @!P2 IMAD.MOV R4, RZ, RZ, -R4 ;  /* 0x000000ffff04a224 */ /* 0x000fc800078e0a04 */
[----:B------:R-:W-:Y:S01]  /*e950*/  @!P4 IMAD.IADD R0, R0, 0x1, -R56 ;  /* 0x000000010000c824 */ /* 0x000fe200078e0a38 */
[----:B------:R-:W-:-:S04]  /*e960*/  IABS R40, R53 ;  /* 0x0000003500287213 */ /* 0x000fc80000000000 */
[----:B------:R-:W-:Y:S01]  /*e970*/  ISETP.GT.U32.AND P4, PT, R56, R0, PT ;  /* 0x000000003800720c */ /* 0x000fe20003f84070 */
[----:B------:R-:W-:Y:S01]  /*e980*/  IMAD.HI.U32 R2, R44, R40, RZ ;  /* 0x000000282c027227 */ /* 0x000fe200078e00ff */
[----:B------:R0:W-:Y:S01]  /*e990*/  STL [R1+0x228], R4 ;  /* 0x0002280401007387 */ /* 0x0001e20000100800 */
[C---:B------:R-:W-:Y:S02]  /*e9a0*/  ISETP.GT.U32.AND P5, PT, R56.reuse, R37, PT ;  /* 0x000000253800720c */ /* 0x040fe40003fa4070 */
[----:B------:R-:W-:Y:S01]  /*e9b0*/  IMAD.MOV R2, RZ, RZ, -R2 ;  /* 0x000000ffff027224 */ /* 0x000fe200078e0a02 */
[----:B------:R-:W4:Y:S03]  /*e9c0*/  LDL.LU R49, [R1+0x60c] ;  /* 0x00060c0001317983 */ /* 0x000f260000300800 */
[----:B------:R-:W-:Y:S01]  /*e9d0*/  IMAD R40, R56, R2, R40 ;  /* 0x0000000238287224 */ /* 0x000fe200078e0228 */
[----:B------:R-:W-:-:S03]  /*e9e0*/  ISETP.GE.AND P2, PT, R53, RZ, PT ;  /* 0x000000ff3500720c */ /* 0x000fc60003f46270 */
[----:B------:R-:W-:Y:S01]  /*e9f0*/  @!P4 IMAD.IADD R0, R0, 0x1, -R56 ;  /* 0x000000010000c824 */ /* 0x000fe200078e0a38 */
[----:B------:R-:W4:Y:S01]  /*ea00*/  LDL.LU R53, [R1+0x610] ;  /* 0x0006100001357983 */ /* 0x000f220000300800 */
[----:B------:R-:W-:Y:S01]  /*ea10*/  IMAD.HI.U32 R43, R44, R41, RZ ;  /* 0x000000292c2b7227 */ /* 0x000fe200078e00ff */
[----:B------:R-:W-:-:S03]  /*ea20*/  ISETP.GT.U32.AND P4, PT, R56, R40, PT ;  /* 0x000000283800720c */ /* 0x000fc60003f84070 */
[----:B------:R-:W-:Y:S02]  /*ea30*/  IMAD.MOV R38, RZ, RZ, -R43 ;  /* 0x000000ffff267224 */ /* 0x000fe400078e0a2b */
[--C-:B------:R-:W-:Y:S01]  /*ea40*/  @!P5 IMAD.IADD R37, R37, 0x1, -R56.reuse ;  /* 0x000000012525d824 */ /* 0x100fe200078e0a38 */
[----:B------:R-:W-:Y:S02]  /*ea50*/  ISETP.GE.AND P6, PT, R50, RZ, PT ;  /* 0x000000ff3200720c */ /* 0x000fe40003fc6270 */
[----:B------:R-:W4:Y:S01]  /*ea60*/  LDL.LU R50, [R1+0x614] ;  /* 0x0006140001327983 */ /* 0x000f220000300800 */
[----:B------:R-:W-:Y:S02]  /*ea70*/  IMAD.MOV.U32 R5, RZ, RZ, R37 ;  /* 0x000000ffff057224 */ /* 0x000fe400078e0025 */
[----:B------:R-:W-:Y:S02]  /*ea80*/  IMAD R38, R56, R38, R41 ;  /* 0x0000002638267224 */ /* 0x000fe400078e0229 */
[----:B------:R-:W-:-:S05]  /*ea90*/  @!P4 IMAD.IADD R40, R40, 0x1, -R56 ;  /* 0x000000012828c824 */ /* 0x000fca00078e0a38 */
[C---:B------:R-:W-:Y:S02]  /*eaa0*/  ISETP.GT.U32.AND P4, PT, R56.reuse, R40, PT ;  /* 0x000000283800720c */ /* 0x040fe40003f84070 */
[----:B------:R-:W-:-:S11]  /*eab0*/  ISETP.GT.U32.AND P5, PT, R56, R38, PT ;  /* 0x000000263800720c */ /* 0x000fd60003fa4070 */
[--C-:B------:R-:W-:Y:S02]  /*eac0*/  @!P4 IMAD.IADD R40, R40, 0x1, -R56.reuse ;  /* 0x000000012828c824 */ /* 0x100fe400078e0a38 */
[----:B------:R-:W-:Y:S01]  /*ead0*/  @!P5 IMAD.IADD R38, R38, 0x1, -R56 ;  /* 0x000000012626d824 */ /* 0x000fe200078e0a38 */
[----:B---3--:R-:W-:Y:S02]  /*eae0*/  IABS R2, R54 ;  /* 0x0000003600027213 */ /* 0x008fe40000000000 */
[----:B------:R-:W-:Y:S02]  /*eaf0*/  ISETP.GE.AND P5, PT, R54, RZ, PT ;  /* 0x000000ff3600720c */ /* 0x000fe40003fa6270 */
[----:B------:R-:W3:Y:S01]  /*eb00*/  LDL.LU R54, [R1+0x618] ;  /* 0x0006180001367983 */ /* 0x000ee20000300800 */
[----:B--2---:R-:W-:-:S05]  /*eb10*/  IABS R43, R55 ;  /* 0x00000037002b7213 */ /* 0x004fca0000000000 */
[----:B------:R-:W-:-:S04]  /*eb20*/  IMAD.HI.U32 R37, R44, R43, RZ ;  /* 0x0000002b2c257227 */ /* 0x000fc800078e00ff */
[----:B------:R-:W-:Y:S01]  /*eb30*/  IMAD.MOV R37, RZ, RZ, -R37 ;  /* 0x000000ffff257224 */ /* 0x000fe200078e0a25 */
[----:B----4-:R-:W-:-:S03]  /*eb40*/  IABS R41, R60 ;  /* 0x0000003c00297213 */ /* 0x010fc60000000000 */
[----:B------:R-:W-:Y:S02]  /*eb50*/  IMAD R43, R56, R37, R43 ;  /* 0x00000025382b7224 */ /* 0x000fe400078e022b */
[----:B------:R-:W-:-:S04]  /*eb60*/  IMAD.HI.U32 R37, R44, R41, RZ ;  /* 0x000000292c257227 */ /* 0x000fc800078e00ff */
[----:B------:R-:W-:-:S04]  /*eb70*/  IMAD.MOV R37, RZ, RZ, -R37 ;  /* 0x000000ffff257224 */ /* 0x000fc800078e0a25 */
[----:B------:R-:W-:-:S05]  /*eb80*/  IMAD R41, R56, R37, R41 ;  /* 0x0000002538297224 */ /* 0x000fca00078e0229 */
[----:B------:R-:W-:-:S13]  /*eb90*/  ISETP.GT.U32.AND P4, PT, R56, R41, PT ;  /* 0x000000293800720c */ /* 0x000fda0003f84070 */
[----:B------:R-:W-:Y:S01]  /*eba0*/  @!P4 IMAD.IADD R41, R41, 0x1, -R56 ;  /* 0x000000012929c824 */ /* 0x000fe200078e0a38 */
[----:B------:R-:W-:Y:S02]  /*ebb0*/  ISETP.GE.AND P4, PT, R55, RZ, PT ;  /* 0x000000ff3700720c */ /* 0x000fe40003f86270 */
[----:B------:R-:W2:Y:S01]  /*ebc0*/  LDL.LU R55, [R1+0x61c] ;  /* 0x00061c0001377983 */ /* 0x000ea20000300800 */
[----:B------:R-:W-:-:S04]  /*ebd0*/  IMAD.HI.U32 R42, R44, R39, RZ ;  /* 0x000000272c2a7227 */ /* 0x000fc800078e00ff */
[----:B------:R-:W-:-:S04]  /*ebe0*/  IMAD.MOV R42, RZ, RZ, -R42 ;  /* 0x000000ffff2a7224 */ /* 0x000fc800078e0a2a */
[----:B------:R-:W-:Y:S02]  /*ebf0*/  IMAD R39, R56, R42, R39 ;  /* 0x0000002a38277224 */ /* 0x000fe400078e0227 */
[----:B------:R-:W-:-:S03]  /*ec00*/  @!P1 IMAD.MOV R5, RZ, RZ, -R5 ;  /* 0x000000ffff059224 */ /* 0x000fc600078e0a05 */
[----:B------:R-:W-:Y:S01]  /*ec10*/  ISETP.GT.U32.AND P1, PT, R56, R39, PT ;  /* 0x000000273800720c */ /* 0x000fe20003f24070 */
[----:B------:R-:W-:Y:S01]  /*ec20*/  IMAD.HI.U32 R45, R44, R2, RZ ;  /* 0x000000022c2d7227 */ /* 0x000fe200078e00ff */
[----:B------:R-:W-:-:S04]  /*ec30*/  IABS R42, R61 ;  /* 0x0000003d002a7213 */ /* 0x000fc80000000000 */
[----:B------:R-:W-:-:S07]  /*ec40*/  IADD3 R45, PT, PT, -R45, RZ, RZ ;  /* 0x000000ff2d2d7210 */ /* 0x000fce0007ffe1ff */
[----:B------:R-:W-:Y:S01]  /*ec50*/  @!P1 IMAD.IADD R39, R39, 0x1, -R56 ;  /* 0x0000000127279824 */ /* 0x000fe200078e0a38 */
[C---:B------:R-:W-:Y:S01]  /*ec60*/  ISETP.GT.U32.AND P1, PT, R56.reuse, R38, PT ;  /* 0x000000263800720c */ /* 0x040fe20003f24070 */
[----:B------:R-:W-:Y:S02]  /*ec70*/  IMAD R2, R56, R45, R2 ;  /* 0x0000002d38027224 */ /* 0x000fe400078e0202 */
[----:B------:R-:W-:-:S04]  /*ec80*/  IMAD.HI.U32 R45, R44, R42, RZ ;  /* 0x0000002a2c2d7227 */ /* 0x000fc800078e00ff */
[----:B0-----:R-:W-:Y:S01]  /*ec90*/  IMAD.MOV.U32 R4, RZ, RZ, R0 ;  /* 0x000000ffff047224 */ /* 0x001fe200078e0000 */
[----:B------:R-:W-:-:S05]  /*eca0*/  IADD3 R45, PT, PT, -R45, RZ, RZ ;  /* 0x000000ff2d2d7210 */ /* 0x000fca0007ffe1ff */
[----:B------:R-:W-:Y:S01]  /*ecb0*/  @!P1 IMAD.IADD R38, R38, 0x1, -R56 ;  /* 0x0000000126269824 */ /* 0x000fe200078e0a38 */
[C---:B------:R-:W-:Y:S01]  /*ecc0*/  ISETP.GT.U32.AND P1, PT, R56.reuse, R2, PT ;  /* 0x000000023800720c */ /* 0x040fe20003f24070 */
[----:B------:R-:W-:Y:S01]  /*ecd0*/  @!P6 IMAD.MOV R4, RZ, RZ, -R4 ;  /* 0x000000ffff04e224 */ /* 0x000fe200078e0a04 */
[C---:B------:R-:W-:Y:S01]  /*ece0*/  ISETP.GT.U32.AND P6, PT, R56.reuse, R39, PT ;  /* 0x000000273800720c */ /* 0x040fe20003fc4070 */
[----:B------:R-:W-:Y:S01]  /*ecf0*/  IMAD R42, R56, R45, R42 ;  /* 0x0000002d382a7224 */ /* 0x000fe200078e022a */
[----:B------:R-:W-:-:S09]  /*ed00*/  IABS R0, R51 ;  /* 0x0000003300007213 */ /* 0x000fd20000000000 */
[--C-:B------:R-:W-:Y:S01]  /*ed10*/  @!P1 IMAD.IADD R2, R2, 0x1, -R56.reuse ;  /* 0x0000000102029824 */ /* 0x100fe200078e0a38 */
[C---:B------:R-:W-:Y:S01]  /*ed20*/  ISETP.GT.U32.AND P1, PT, R56.reuse, R42, PT ;  /* 0x0000002a3800720c */ /* 0x040fe20003f24070 */
[----:B------:R-:W-:Y:S01]  /*ed30*/  @!P6 IMAD.IADD R39, R39, 0x1, -R56 ;  /* 0x000000012727e824 */ /* 0x000fe200078e0a38 */
[----:B------:R-:W-:Y:S01]  /*ed40*/  ISETP.GT.U32.AND P6, PT, R56, R43, PT ;  /* 0x0000002b3800720c */ /* 0x000fe20003fc4070 */
[----:B------:R-:W-:Y:S01]  /*ed50*/  IMAD.HI.U32 R48, R44, R0, RZ ;  /* 0x000000002c307227 */ /* 0x000fe200078e00ff */
[----:B------:R-:W-:Y:S02]  /*ed60*/  IABS R37, R52 ;  /* 0x0000003400257213 */ /* 0x000fe40000000000 */
[----:B------:R-:W-:Y:S01]  /*ed70*/  IABS R45, R49 ;  /* 0x00000031002d7213 */ /* 0x000fe20000000000 */
[----:B------:R-:W-:Y:S02]  /*ed80*/  IMAD.MOV R48, RZ, RZ, -R48 ;  /* 0x000000ffff307224 */ /* 0x000fe400078e0a30 */
[----:B------:R-:W-:-:S02]  /*ed90*/  IMAD.MOV.U32 R7, RZ, RZ, R39 ;  /* 0x000000ffff077224 */ /* 0x000fc400078e0027 */
[----:B------:R-:W-:-:S04]  /*eda0*/  IMAD.HI.U32 R46, R44, R37, RZ ;  /* 0x000000252c2e7227 */ /* 0x000fc800078e00ff */
[----:B------:R-:W-:Y:S01]  /*edb0*/  @!P1 IMAD.IADD R42, R42, 0x1, -R56 ;  /* 0x000000012a2a9824 */ /* 0x000fe200078e0a38 */
[C---:B------:R-:W-:Y:S01]  /*edc0*/  ISETP.GT.U32.AND P1, PT, R56.reuse, R2, PT ;  /* 0x000000023800720c */ /* 0x040fe20003f24070 */
[C---:B------:R-:W-:Y:S02]  /*edd0*/  IMAD R0, R56.reuse, R48, R0 ;  /* 0x0000003038007224 */ /* 0x040fe400078e0200 */
[----:B------:R-:W-:Y:S01]  /*ede0*/  @!P0 IMAD.MOV R7, RZ, RZ, -R7 ;  /* 0x000000ffff078224 */ /* 0x000fe200078e0a07 */
[----:B------:R-:W-:Y:S01]  /*edf0*/  ISETP.GT.U32.AND P0, PT, R56, R41, PT ;  /* 0x000000293800720c */ /* 0x000fe20003f04070 */
[----:B------:R-:W-:Y:S01]  /*ee00*/  IMAD.HI.U32 R48, R44, R45, RZ ;  /* 0x0000002d2c307227 */ /* 0x000fe200078e00ff */
[----:B------:R-:W-:-:S03]  /*ee10*/  MOV R6, R38 ;  /* 0x0000002600067202 */ /* 0x000fc60000000f00 */
[----:B------:R-:W-:Y:S02]  /*ee20*/  IMAD.MOV R46, RZ, RZ, -R46 ;  /* 0x000000ffff2e7224 */ /* 0x000fe400078e0a2e */
[----:B------:R-:W-:Y:S01]  /*ee30*/  @!P6 IMAD.IADD R43, R43, 0x1, -R56 ;  /* 0x000000012b2be824 */ /* 0x000fe200078e0a38 */
[C---:B------:R-:W-:Y:S01]  /*ee40*/  ISETP.GT.U32.AND P6, PT, R56.reuse, R0, PT ;  /* 0x000000003800720c */ /* 0x040fe20003fc4070 */
[----:B------:R-:W-:Y:S01]  /*ee50*/  IMAD.MOV R48, RZ, RZ, -R48 ;  /* 0x000000ffff307224 */ /* 0x000fe200078e0a30 */
[----:B------:R-:W-:Y:S01]  /*ee60*/  IABS R47, R53 ;  /* 0x00000035002f7213 */ /* 0x000fe20000000000 */
[C---:B------:R-:W-:Y:S02]  /*ee70*/  IMAD R37, R56.reuse, R46, R37 ;  /* 0x0000002e38257224 */ /* 0x040fe400078e0225 */
[----:B------:R-:W-:Y:S01]  /*ee80*/  @!P3 IMAD.MOV R6, RZ, RZ, -R6 ;  /* 0x000000ffff06b224 */ /* 0x000fe200078e0a06 */
[C---:B------:R-:W-:Y:S01]  /*ee90*/  ISETP.GT.U32.AND P3, PT, R56.reuse, R43, PT ;  /* 0x0000002b3800720c */ /* 0x040fe20003f64070 */
[----:B------:R-:W-:-:S02]  /*eea0*/  IMAD R45, R56, R48, R45 ;  /* 0x00000030382d7224 */ /* 0x000fc400078e022d */
[----:B------:R-:W-:-:S04]  /*eeb0*/  IMAD.HI.U32 R38, R44, R47, RZ ;  /* 0x0000002f2c267227 */ /* 0x000fc800078e00ff */
[--C-:B------:R-:W-:Y:S01]  /*eec0*/  @!P1 IMAD.IADD R2, R2, 0x1, -R56.reuse ;  /* 0x0000000102029824 */ /* 0x100fe200078e0a38 */
[C---:B------:R-:W-:Y:S01]  /*eed0*/  ISETP.GT.U32.AND P1, PT, R56.reuse, R37, PT ;  /* 0x000000253800720c */ /* 0x040fe20003f24070 */
[--C-:B------:R-:W-:Y:S01]  /*eee0*/  @!P0 IMAD.IADD R41, R41, 0x1, -R56.reuse ;  /* 0x0000000129298824 */ /* 0x100fe200078e0a38 */
[----:B------:R-:W-:Y:S01]  /*eef0*/  ISETP.GT.U32.AND P0, PT, R56, R45, PT ;  /* 0x0000002d3800720c */ /* 0x000fe20003f04070 */
[----:B------:R0:W-:Y:S01]  /*ef00*/  STL [R1+0x1d8], R6 ;  /* 0x0001d80601007387 */ /* 0x0001e20000100800 */
[----:B------:R-:W-:Y:S01]  /*ef10*/  IADD3 R38, PT, PT, -R38, RZ, RZ ;  /* 0x000000ff26267210 */ /* 0x000fe20007ffe1ff */
[----:B------:R-:W-:Y:S01]  /*ef20*/  @!P6 IMAD.IADD R0, R0, 0x1, -R56 ;  /* 0x000000010000e824 */ /* 0x000fe200078e0a38 */
[----:B------:R-:W-:Y:S02]  /*ef30*/  IABS R39, R50 ;  /* 0x0000003200277213 */ /* 0x000fe40000000000 */
[C---:B------:R-:W-:Y:S01]  /*ef40*/  ISETP.GT.U32.AND P6, PT, R56.reuse, R42, PT ;  /* 0x0000002a3800720c */ /* 0x040fe20003fc4070 */
[----:B------:R-:W-:-:S02]  /*ef50*/  IMAD R47, R56, R38, R47 ;  /* 0x00000026382f7224 */ /* 0x000fc400078e022f */
[----:B0-----:R-:W-:Y:S02]  /*ef60*/  IMAD.MOV.U32 R6, RZ, RZ, R40 ;  /* 0x000000ffff067224 */ /* 0x001fe400078e0028 */
[----:B------:R-:W-:Y:S02]  /*ef70*/  IMAD.MOV.U32 R38, RZ, RZ, R39 ;  /* 0x000000ffff267224 */ /* 0x000fe400078e0027 */
[----:B------:R-:W-:Y:S02]  /*ef80*/  @!P2 IMAD.MOV R6, RZ, RZ, -R6 ;  /* 0x000000ffff06a224 */ /* 0x000fe400078e0a06 */
[----:B------:R-:W-:Y:S01]  /*ef90*/  @!P3 IMAD.IADD R43, R43, 0x1, -R56 ;  /* 0x000000012b2bb824 */ /* 0x000fe200078e0a38 */
[----:B------:R-:W-:Y:S01]  /*efa0*/  ISETP.GE.AND P3, PT, R60, RZ, PT ;  /* 0x000000ff3c00720c */ /* 0x000fe20003f66270 */
[----:B------:R-:W-:Y:S01]  /*efb0*/  STL [R1+0x1d4], R7 ;  /* 0x0001d40701007387 */ /* 0x000fe20000100800 */
[----:B------:R-:W-:Y:S01]  /*efc0*/  IMAD.HI.U32 R40, R44, R38, RZ ;  /* 0x000000262c287227 */ /* 0x000fe200078e00ff */
[----:B------:R-:W-:-:S02]  /*efd0*/  @!P0 IADD3 R45, PT, PT, R45, -R56, RZ ;  /* 0x800000382d2d8210 */ /* 0x000fc40007ffe0ff */
[----:B------:R0:W-:Y:S01]  /*efe0*/  STL [R1+0x1d0], R6 ;  /* 0x0001d00601007387 */ /* 0x0001e20000100800 */
[----:B------:R-:W-:Y:S01]  /*eff0*/  @!P1 IMAD.IADD R37, R37, 0x1, -R56 ;  /* 0x0000000125259824 */ /* 0x000fe200078e0a38 */
[----:B------:R-:W-:Y:S02]  /*f000*/  ISETP.GE.AND P1, PT, R51, RZ, PT ;  /* 0x000000ff3300720c */ /* 0x000fe40003f26270 */
[----:B------:R-:W4:Y:S01]  /*f010*/  LDL.LU R51, [R1+0x620] ;  /* 0x0006200001337983 */ /* 0x000f220000300800 */
[----:B------:R-:W-:Y:S01]  /*f020*/  ISETP.GE.AND P0, PT, R52, RZ, PT ;  /* 0x000000ff3400720c */ /* 0x000fe20003f06270 */
[----:B------:R-:W-:Y:S01]  /*f030*/  IMAD.MOV R40, RZ, RZ, -R40 ;  /* 0x000000ffff287224 */ /* 0x000fe200078e0a28 */
[----:B------:R-:W-:Y:S01]  /*f040*/  ISETP.GT.U32.AND P2, PT, R56, R0, PT ;  /* 0x000000003800720c */ /* 0x000fe20003f44070 */
[----:B------:R-:W4:Y:S01]  /*f050*/  LDL.LU R52, [R1+0x624] ;  /* 0x0006240001347983 */ /* 0x000f220000300800 */
[----:B------:R-:W-:Y:S01]  /*f060*/  @!P6 IMAD.IADD R42, R42, 0x1, -R56 ;  /* 0x000000012a2ae824 */ /* 0x000fe200078e0a38 */
[----:B------:R-:W-:Y:S01]  /*f070*/  ISETP.GE.AND P6, PT, R61, RZ, PT ;  /* 0x000000ff3d00720c */ /* 0x000fe20003fc6270 */
[----:B------:R-:W-:-:S02]  /*f080*/  IMAD R38, R56, R40, R38 ;  /* 0x0000002838267224 */ /* 0x000fc400078e0226 */
[----:B0-----:R-:W-:Y:S02]  /*f090*/  IMAD.MOV.U32 R6, RZ, RZ, R41 ;  /* 0x000000ffff067224 */ /* 0x001fe400078e0029 */
[----:B------:R-:W-:Y:S02]  /*f0a0*/  @!P5 IMAD.MOV R2, RZ, RZ, -R2 ;  /* 0x000000ffff02d224 */ /* 0x000fe400078e0a02 */
[----:B------:R-:W-:Y:S01]  /*f0b0*/  @!P3 IMAD.MOV R6, RZ, RZ, -R6 ;  /* 0x000000ffff06b224 */ /* 0x000fe200078e0a06 */
[----:B------:R-:W-:Y:S01]  /*f0c0*/  ISETP.GT.U32.AND P3, PT, R56, R38, PT ;  /* 0x000000263800720c */ /* 0x000fe20003f64070 */
[----:B------:R-:W-:Y:S01]  /*f0d0*/  IMAD.MOV.U32 R7, RZ, RZ, R43 ;  /* 0x000000ffff077224 */ /* 0x000fe200078e002b */
[----:B------:R0:W-:Y:S01]  /*f0e0*/  STL [R1+0x1a8], R2 ;  /* 0x0001a80201007387 */ /* 0x0001e20000100800 */
[----:B------:R-:W-:Y:S02]  /*f0f0*/  @!P2 IMAD.IADD R0, R0, 0x1, -R56 ;  /* 0x000000010000a824 */ /* 0x000fe400078e0a38 */
[----:B------:R-:W-:-:S02]  /*f100*/  @!P4 IMAD.MOV R7, RZ, RZ, -R7 ;  /* 0x000000ffff07c224 */ /* 0x000fc400078e0a07 */
[----:B0-----:R-:W-:-:S03]  /*f110*/  IMAD.MOV.U32 R2, RZ, RZ, R42 ;  /* 0x000000ffff027224 */ /* 0x001fc600078e002a */
[----:B------:R-:W-:Y:S01]  /*f120*/  STL [R1+0x1a4], R7 ;  /* 0x0001a40701007387 */ /* 0x000fe20000100800 */
[----:B------:R-:W-:Y:S01]  /*f130*/  @!P1 IMAD.MOV R0, RZ, RZ, -R0 ;  /* 0x000000ffff009224 */ /* 0x000fe200078e0a00 */
[----:B------:R-:W-:Y:S02]  /*f140*/  @!P6 IADD3 R2, PT, PT, -R2, RZ, RZ ;  /* 0x000000ff0202e210 */ /* 0x000fe40007ffe1ff */
[----:B------:R0:W-:Y:S01]  /*f150*/  STL [R1+0x1a0], R6 ;  /* 0x0001a00601007387 */ /* 0x0001e20000100800 */
[----:B------:R-:W-:Y:S01]  /*f160*/  ISETP.GE.AND P1, PT, R53, RZ, PT ;  /* 0x000000ff3500720c */ /* 0x000fe20003f26270 */
[----:B------:R-:W-:Y:S02]  /*f170*/  @!P3 IMAD.IADD R38, R38, 0x1, -R56 ;  /* 0x000000012626b824 */ /* 0x000fe400078e0a38 */
[----:B------:R-:W-:Y:S04]  /*f180*/  STL [R1+0x19c], R2 ;  /* 0x00019c0201007387 */ /* 0x000fe80000100800 */
[----:B------:R-:W4:Y:S04]  /*f190*/  LDL.LU R53, [R1+0x628] ;  /* 0x0006280001357983 */ /* 0x000f280000300800 */
[----:B------:R-:W-:Y:S01]  /*f1a0*/  STL [R1+0x198], R0 ;  /* 0x0001980001007387 */ /* 0x000fe20000100800 */
[----:B--2---:R-:W-:-:S02]  /*f1b0*/  IABS R46, R55 ;  /* 0x00000037002e7213 */ /* 0x004fc40000000000 */
[----:B------:R-:W-:Y:S02]  /*f1c0*/  ISETP.GE.AND P3, PT, R55, RZ, PT ;  /* 0x000000ff3700720c */ /* 0x000fe40003f66270 */
[----:B------:R-:W2:Y:S01]  /*f1d0*/  LDL.LU R55, [R1+0x62c] ;  /* 0x00062c0001377983 */ /* 0x000ea20000300800 */
[----:B------:R-:W-:-:S13]  /*f1e0*/  ISETP.GT.U32.AND P2, PT, R56, R47, PT ;  /* 0x0000002f3800720c */ /* 0x000fda0003f44070 */
[----:B------:R-:W-:Y:S01]  /*f1f0*/  @!P2 IMAD.IADD R47, R47, 0x1, -R56 ;  /* 0x000000012f2fa824 */ /* 0x000fe200078e0a38 */
[----:B------:R-:W-:-:S04]  /*f200*/  ISETP.GT.U32.AND P2, PT, R56, R37, PT ;  /* 0x000000253800720c */ /* 0x000fc80003f44070 */
[----:B------:R-:W-:Y:S02]  /*f210*/  ISETP.GT.U32.AND P5, PT, R56, R47, PT ;  /* 0x0000002f3800720c */ /* 0x000fe40003fa4070 */
[----:B---3--:R-:W-:-:S07]  /*f220*/  IABS R39, R54 ;  /* 0x0000003600277213 */ /* 0x008fce0000000000 */
[----:B------:R-:W-:-:S04]  /*f230*/  @!P2 IMAD.IADD R37, R37, 0x1, -R56 ;  /* 0x000000012525a824 */ /* 0x000fc800078e0a38 */
[----:B0-----:R-:W-:Y:S01]  /*f240*/  IMAD.MOV.U32 R6, RZ, RZ, R37 ;  /* 0x000000ffff067224 */ /* 0x001fe200078e0025 */
[----:B------:R-:W-:Y:S01]  /*f250*/  ISETP.GT.U32.AND P4, PT, R56, R45, PT ;  /* 0x0000002d3800720c */ /* 0x000fe20003f84070 */
[----:B------:R-:W-:-:S04]  /*f260*/  IMAD.HI.U32 R48, R44, R39, RZ ;  /* 0x000000272c307227 */ /* 0x000fc800078e00ff */
[----:B------:R-:W-:Y:S02]  /*f270*/  @!P0 IMAD.MOV R6, RZ, RZ, -R6 ;  /* 0x000000ffff068224 */ /* 0x000fe400078e0a06 */
[----:B------:R-:W-:Y:S01]  /*f280*/  @!P5 IMAD.IADD R47, R47, 0x1, -R56 ;  /* 0x000000012f2fd824 */ /* 0x000fe200078e0a38 */
[----:B------:R-:W-:Y:S01]  /*f290*/  ISETP.GE.AND P5, PT, R54, RZ, PT ;  /* 0x000000ff3600720c */ /* 0x000fe20003fa6270 */
[----:B------:R-:W-:Y:S01]  /*f2a0*/  IMAD.MOV R48, RZ, RZ, -R48 ;  /* 0x000000ffff307224 */ /* 0x000fe200078e0a30 */
[----:B------:R0:W-:Y:S04]  /*f2b0*/  STL [R1+0x190], R6 ;  /* 0x0001900601007387 */ /* 0x0001e80000100800 */
[----:B------:R-:W3:Y:S01]  /*f2c0*/  LDL.LU R54, [R1+0x630] ;  /* 0x0006300001367983 */ /* 0x000ee20000300800 */
[----:B------:R-:W-:Y:S01]  /*f2d0*/  ISETP.GE.AND P6, PT, R49, RZ, PT ;  /* 0x000000ff3100720c */ /* 0x000fe20003fc6270 */
[----:B------:R-:W-:-:S02]  /*f2e0*/  IMAD R39, R56, R48, R39 ;  /* 0x0000003038277224 */ /* 0x000fc400078e0227 */
[----:B------:R-:W-:-:S04]  /*f2f0*/  IMAD.HI.U32 R40, R44, R46, RZ ;  /* 0x0000002e2c287227 */ /* 0x000fc800078e00ff */
[----:B------:R-:W-:Y:S01]  /*f300*/  @!P4 IMAD.IADD R45, R45, 0x1, -R56 ;  /* 0x000000012d2dc824 */ /* 0x000fe200078e0a38 */
[C---:B------:R-:W-:Y:S01]  /*f310*/  ISETP.GT.U32.AND P2, PT, R56.reuse, R39, PT ;  /* 0x000000273800720c */ /* 0x040fe20003f44070 */
[----:B------:R-:W-:Y:S01]  /*f320*/  IMAD.MOV R40, RZ, RZ, -R40 ;  /* 0x000000ffff287224 */ /* 0x000fe200078e0a28 */
[C---:B------:R-:W-:Y:S01]  /*f330*/  ISETP.GT.U32.AND P0, PT, R56.reuse, R38, PT ;  /* 0x000000263800720c */ /* 0x040fe20003f04070 */
[----:B0-----:R-:W-:Y:S01]  /*f340*/  IMAD.MOV.U32 R6, RZ, RZ, R45 ;  /* 0x000000ffff067224 */ /* 0x001fe200078e002d */
[----:B------:R-:W3:Y:S01]  /*f350*/  LDL.LU R49, [R1+0x634] ;  /* 0x0006340001317983 */ /* 0x000ee20000300800 */
[----:B------:R-:W-:Y:S02]  /*f360*/  IMAD R46, R56, R40, R46 ;  /* 0x00000028382e7224 */ /* 0x000fe400078e022e */
[----:B------:R-:W-:-:S03]  /*f370*/  @!P6 IMAD.MOV R6, RZ, RZ, -R6 ;  /* 0x000000ffff06e224 */ /* 0x000fc600078e0a06 */
[----:B------:R-:W-:-:S03]  /*f380*/  ISETP.GT.U32.AND P6, PT, R56, R46, PT ;  /* 0x0000002e3800720c */ /* 0x000fc60003fc4070 */
[----:B------:R-:W-:-:S05]  /*f390*/  @!P2 IMAD.IADD R39, R39, 0x1, -R56 ;  /* 0x000000012727a824 */ /* 0x000fca00078e0a38 */
[----:B------:R-:W-:Y:S02]  /*f3a0*/  ISETP.GT.U32.AND P2, PT, R56, R39, PT ;  /* 0x000000273800720c */ /* 0x000fe40003f44070 */
[----:B------:R-:W-:-:S03]  /*f3b0*/  ISETP.GE.AND P4, PT, R50, RZ, PT ;  /* 0x000000ff3200720c */ /* 0x000fc60003f86270 */
[--C-:B------:R-:W-:Y:S02]  /*f3c0*/  @!P6 IMAD.IADD R46, R46, 0x1, -R56.reuse ;  /* 0x000000012e2ee824 */ /* 0x100fe400078e0a38 */
[----:B------:R-:W-:-:S03]  /*f3d0*/  @!P0 IMAD.IADD R38, R38, 0x1, -R56 ;  /* 0x0000000126268824 */ /* 0x000fc600078e0a38 */
[----:B------:R-:W-:Y:S01]  /*f3e0*/  ISETP.GT.U32.AND P6, PT, R56, R46, PT ;  /* 0x0000002e3800720c */ /* 0x000fe20003fc4070 */
[----:B------:R-:W-:Y:S02]  /*f3f0*/  IMAD.MOV.U32 R7, RZ, RZ, R38 ;  /* 0x000000ffff077224 */ /* 0x000fe400078e0026 */
[----:B------:R-:W-:Y:S01]  /*f400*/  @!P2 IMAD.IADD R39, R39, 0x1, -R56 ;  /* 0x000000012727a824 */ /* 0x000fe200078e0a38 */
[----:B------:R0:W-:Y:S01]  /*f410*/  STL [R1+0x188], R6 ;  /* 0x0001880601007387 */ /* 0x0001e20000100800 */
[----:B------:R-:W-:Y:S02]  /*f420*/  @!P4 IMAD.MOV R7, RZ, RZ, -R7 ;  /* 0x000000ffff07c224 */ /* 0x000fe400078e0a07 */
[----:B0-----:R-:W-:-:S06]  /*f430*/  IMAD.MOV.U32 R6, RZ, RZ, R39 ;  /* 0x000000ffff067224 */ /* 0x001fcc00078e0027 */
[----:B------:R-:W-:Y:S01]  /*f440*/  @!P6 IADD3 R46, PT, PT, R46, -R56, RZ ;  /* 0x800000382e2ee210 */ /* 0x000fe20007ffe0ff */
[----:B------:R-:W-:Y:S01]  /*f450*/  @!P5 IMAD.MOV R6, RZ, RZ, -R6 ;  /* 0x000000ffff06d224 */ /* 0x000fe200078e0a06 */
[----:B----4-:R-:W-:Y:S02]  /*f460*/  IABS R0, R51 ;  /* 0x0000003300007213 */ /* 0x010fe40000000000 */
[----:B------:R-:W-:-:S03]  /*f470*/  IABS R2, R52 ;  /* 0x0000003400027213 */ /* 0x000fc60000000000 */
[----:B------:R-:W-:Y:S01]  /*f480*/  IMAD.MOV.U32 R37, RZ, RZ, R0 ;  /* 0x000000ffff257224 */ /* 0x000fe200078e0000 */
[----:B------:R-:W-:Y:S01]  /*f490*/  MOV R0, R2 ;  /* 0x0000000200007202 */ /* 0x000fe20000000f00 */
[----:B------:R-:W-:-:S04]  /*f4a0*/  IMAD.MOV.U32 R2, RZ, RZ, R47 ;  /* 0x000000ffff027224 */ /* 0x000fc800078e002f */
[----:B------:R-:W-:Y:S01]  /*f4b0*/  @!P1 IMAD.MOV R2, RZ, RZ, -R2 ;  /* 0x000000ffff029224 */ /* 0x000fe200078e0a02 */
[----:B------:R-:W-:-:S04]  /*f4c0*/  ISETP.GE.AND P1, PT, R51, RZ, PT ;  /* 0x000000ff3300720c */ /* 0x000fc80003f26270 */
[----:B------:R-:W-:Y:S04]  /*f4d0*/  STL [R1+0x180], R2 ;  /* 0x0001800201007387 */ /* 0x000fe80000100800 */
[----:B------:R-:W-:Y:S04]  /*f4e0*/  STL [R1+0x158], R7 ;  /* 0x0001580701007387 */ /* 0x000fe80000100800 */
[----:B------:R-:W4:Y:S04]  /*f4f0*/  LDL.LU R50, [R1+0x638] ;  /* 0x0006380001327983 */ /* 0x000f280000300800 */
[----:B------:R-:W4:Y:S04]  /*f500*/  LDL.LU R51, [R1+0x63c] ;  /* 0x00063c0001337983 */ /* 0x000f280000300800 */
[----:B------:R0:W-:Y:S02]  /*f510*/  STL [R1+0x150], R6 ;  /* 0x0001500601007387 */ /* 0x0001e40000100800 */
[----:B0-----:R-:W-:-:S04]  /*f520*/  IMAD.MOV.U32 R6, RZ, RZ, R46 ;  /* 0x000000ffff067224 */ /* 0x001fc800078e002e */
[----:B------:R-:W-:Y:S01]  /*f530*/  @!P3 IMAD.MOV R6, RZ, RZ, -R6 ;  /* 0x000000ffff06b224 */ /* 0x000fe200078e0a06 */
[----:B--2---:R-:W-:Y:S02]  /*f540*/  IABS R41, R55 ;  /* 0x0000003700297213 */ /* 0x004fe40000000000 */
[----:B------:R-:W-:Y:S02]  /*f550*/  ISETP.GE.AND P3, PT, R55, RZ, PT ;  /* 0x000000ff3700720c */ /* 0x000fe40003f66270 */
[----:B------:R-:W2:Y:S01]  /*f560*/  LDL.LU R55, [R1+0x640] ;  /* 0x0006400001377983 */ /* 0x000ea20000300800 */
[----:B------:R-:W-:-:S04]  /*f570*/  IMAD.HI.U32 R40, R44, R37, RZ ;  /* 0x000000252c287227 */ /* 0x000fc800078e00ff */
[----:B------:R-:W-:Y:S02]  /*f580*/  IMAD.MOV R40, RZ, RZ, -R40 ;  /* 0x000000ffff287224 */ /* 0x000fe400078e0a28 */
[----:B------:R-:W-:-:S04]  /*f590*/  IMAD.HI.U32 R2, R44, R0, RZ ;  /* 0x000000002c027227 */ /* 0x000fc800078e00ff */
[----:B------:R-:W-:Y:S01]  /*f5a0*/  IMAD R37, R56, R40, R37 ;  /* 0x0000002838257224 */ /* 0x000fe200078e0225 */
[----:B------:R-:W-:-:S04]  /*f5b0*/  IADD3 R40, PT, PT, -R2, RZ, RZ ;  /* 0x000000ff02287210 */ /* 0x000fc80007ffe1ff */
[C---:B------:R-:W-:Y:S01]  /*f5c0*/  ISETP.GT.U32.AND P2, PT, R56.reuse, R37, PT ;  /* 0x000000253800720c */ /* 0x040fe20003f44070 */
[----:B------:R-:W-:-:S05]  /*f5d0*/  IMAD R0, R56, R40, R0 ;  /* 0x0000002838007224 */ /* 0x000fca00078e0200 */
[----:B------:R-:W-:Y:S02]  /*f5e0*/  ISETP.GT.U32.AND P4, PT, R56, R0, PT ;  /* 0x000000003800720c */ /* 0x000fe40003f84070 */
[----:B------:R-:W-:-:S05]  /*f5f0*/  IABS R42, R53 ;  /* 0x00000035002a7213 */ /* 0x000fca0000000000 */
[----:B------:R-:W-:Y:S02]  /*f600*/  @!P2 IMAD.IADD R37, R37, 0x1, -R56 ;  /* 0x000000012525a824 */ /* 0x000fe400078e0a38 */
[----:B------:R-:W-:-:S03]  /*f610*/  IMAD.HI.U32 R2, R44, R42, RZ ;  /* 0x0000002a2c027227 */ /* 0x000fc600078e00ff */
[----:B------:R-:W-:Y:S01]  /*f620*/  ISETP.GT.U32.AND P2, PT, R56, R37, PT ;  /* 0x000000253800720c */ /* 0x000fe20003f44070 */
[----:B------:R-:W-:Y:S02]  /*f630*/  @!P4 IMAD.IADD R0, R0, 0x1, -R56 ;  /* 0x000000010000c824 */ /* 0x000fe400078e0a38 */
[----:B------:R-:W-:Y:S02]  /*f640*/  IMAD.MOV R2, RZ, RZ, -R2 ;  /* 0x000000ffff027224 */ /* 0x000fe400078e0a02 */
[----:B------:R-:W-:Y:S01]  /*f650*/  IMAD.HI.U32 R43, R44, R41, RZ ;  /* 0x000000292c2b7227 */ /* 0x000fe200078e00ff */
[----:B------:R-:W-:-:S03]  /*f660*/  ISETP.GT.U32.AND P4, PT, R56, R0, PT ;  /* 0x000000003800720c */ /* 0x000fc60003f84070 */
[----:B------:R-:W-:Y:S01]  /*f670*/  IMAD R42, R56, R2, R42 ;  /* 0x00000002382a7224 */ /* 0x000fe200078e022a */
[----:B---3--:R-:W-:Y:S01]  /*f680*/  IABS R40, R54 ;  /* 0x0000003600287213 */ /* 0x008fe20000000000 */
[----:B------:R-:W-:-:S03]  /*f690*/  IMAD.MOV R43, RZ, RZ, -R43 ;  /* 0x000000ffff2b7224 */ /* 0x000fc600078e0a2b */
[----:B------:R-:W-:Y:S01]  /*f6a0*/  ISETP.GT.U32.AND P6, PT, R56, R42, PT ;  /* 0x0000002a3800720c */ /* 0x000fe20003fc4070 */
[----:B------:R-:W-:Y:S01]  /*f6b0*/  IMAD.HI.U32 R38, R44, R40, RZ ;  /* 0x000000282c267227 */ /* 0x000fe200078e00ff */
[----:B------:R-:W-:-:S03]  /*f6c0*/  ISETP.GE.AND P0, PT, R52, RZ, PT ;  /* 0x000000ff3400720c */ /* 0x000fc60003f06270 */
[----:B------:R-:W-:Y:S02]  /*f6d0*/  @!P2 IMAD.IADD R37, R37, 0x1, -R56 ;  /* 0x000000012525a824 */ /* 0x000fe400078e0a38 */
[----:B------:R-:W-:Y:S02]  /*f6e0*/  IMAD.MOV R38, RZ, RZ, -R38 ;  /* 0x000000ffff267224 */ /* 0x000fe400078e0a26 */
[----:B------:R-:W-:Y:S01]  /*f6f0*/  IMAD R41, R56, R43, R41 ;  /* 0x0000002b38297224 */ /* 0x000fe200078e0229 */
[----:B------:R-:W-:Y:S01]  /*f700*/  @!P4 IADD3 R0, PT, PT, R0, -R56, RZ ;  /* 0x800000380000c210 */ /* 0x000fe20007ffe0ff */
[C---:B------:R-:W-:Y:S01]  /*f710*/  IMAD R40, R56.reuse, R38, R40 ;  /* 0x0000002638287224 */ /* 0x040fe200078e0228 */
[----:B------:R0:W-:Y:S01]  /*f720*/  STL [R1+0x148], R6 ;  /* 0x0001480601007387 */ /* 0x0001e20000100800 */
[----:B------:R-:W-:Y:S01]  /*f730*/  IMAD.MOV.U32 R7, RZ, RZ, R37 ;  /* 0x000000ffff077224 */ /* 0x000fe200078e0025 */
[C---:B------:R-:W-:Y:S02]  /*f740*/  ISETP.GT.U32.AND P4, PT, R56.reuse, R41, PT ;  /* 0x000000293800720c */ /* 0x040fe40003f84070 */
[----:B------:R-:W3:Y:S01]  /*f750*/  LDL.LU R52, [R1+0x644] ;  /* 0x0006440001347983 */ /* 0x000ee20000300800 */
[----:B------:R-:W-:Y:S01]  /*f760*/  @!P1 IMAD.MOV R7, RZ, RZ, -R7 ;  /* 0x000000ffff079224 */ /* 0x000fe200078e0a07 */
[----:B------:R-:W-:Y:S01]  /*f770*/  ISETP.GT.U32.AND P1, PT, R56, R40, PT ;  /* 0x000000283800720c */ /* 0x000fe20003f24070 */
[----:B------:R-:W-:-:S02]  /*f780*/  @!P6 IMAD.IADD R42, R42, 0x1, -R56 ;  /* 0x000000012a2ae824 */ /* 0x000fc400078e0a38 */
[----:B0-----:R-:W-:Y:S01]  /*f790*/  IMAD.MOV.U32 R6, RZ, RZ, R0 ;  /* 0x000000ffff067224 */ /* 0x001fe200078e0000 */
[----:B------:R-:W-:Y:S02]  /*f7a0*/  ISETP.GE.AND P5, PT, R53, RZ, PT ;  /* 0x000000ff3500720c */ /* 0x000fe40003fa6270 */
[----:B------:R-:W-:Y:S01]  /*f7b0*/  ISETP.GT.U32.AND P6, PT, R56, R42, PT ;  /* 0x0000002a3800720c */ /* 0x000fe20003fc4070 */
[----:B------:R-:W-:Y:S01]  /*f7c0*/  @!P0 IMAD.MOV R6, RZ, RZ, -R6 ;  /* 0x000000ffff068224 */ /* 0x000fe200078e0a06 */
[----:B------:R-:W-:Y:S01]  /*f7d0*/  ISETP.GE.AND P2, PT, R54, RZ, PT ;  /* 0x000000ff3600720c */ /* 0x000fe20003f46270 */
[----:B------:R-:W3:Y:S01]  /*f7e0*/  LDL.LU R53, [R1+0x648] ;  /* 0x0006480001357983 */ /* 0x000ee20000300800 */
[----:B------:R-:W-:Y:S01]  /*f7f0*/  @!P4 IMAD.IADD R41, R41, 0x1, -R56 ;  /* 0x000000012929c824 */ /* 0x000fe200078e0a38 */
[----:B------:R-:W-:Y:S02]  /*f800*/  IABS R39, R49 ;  /* 0x0000003100277213 */ /* 0x000fe40000000000 */
[----:B------:R-:W3:Y:S01]  /*f810*/  LDL.LU R54, [R1+0x64c] ;  /* 0x00064c0001367983 */ /* 0x000ee20000300800 */
[----:B------:R-:W-:-:S03]  /*f820*/  ISETP.GE.AND P0, PT, R49, RZ, PT ;  /* 0x000000ff3100720c */ /* 0x000fc60003f06270 */
[----:B------:R-:W-:Y:S01]  /*f830*/  STL [R1+0x120], R7 ;  /* 0x0001200701007387 */ /* 0x000fe20000100800 */
[----:B------:R-:W-:-:S03]  /*f840*/  @!P1 IMAD.IADD R40, R40, 0x1, -R56 ;  /* 0x0000000128289824 */ /* 0x000fc600078e0a38 */
[----:B------:R0:W-:Y:S01]  /*f850*/  STL [R1+0x128], R6 ;  /* 0x0001280601007387 */ /* 0x0001e20000100800 */
[----:B------:R-:W-:-:S03]  /*f860*/  ISETP.GT.U32.AND P1, PT, R56, R41, PT ;  /* 0x000000293800720c */ /* 0x000fc60003f24070 */
[----:B------:R-:W3:Y:S01]  /*f870*/  LDL.LU R49, [R1+0x650] ;  /* 0x0006500001317983 */ /* 0x000ee20000300800 */
[----:B------:R-:W-:-:S04]  /*f880*/  @!P6 IMAD.IADD R42, R42, 0x1, -R56 ;  /* 0x000000012a2ae824 */ /* 0x000fc800078e0a38 */
[----:B0-----:R-:W-:-:S04]  /*f890*/  IMAD.MOV.U32 R6, RZ, RZ, R42 ;  /* 0x000000ffff067224 */ /* 0x001fc800078e002a */
[----:B------:R-:W-:Y:S02]  /*f8a0*/  @!P5 IMAD.MOV R6, RZ, RZ, -R6 ;  /* 0x000000ffff06d224 */ /* 0x000fe400078e0a06 */
[----:B------:R-:W-:-:S03]  /*f8b0*/  @!P1 IMAD.IADD R41, R41, 0x1, -R56 ;  /* 0x0000000129299824 */ /* 0x000fc600078e0a38 */
[----:B------:R0:W-:Y:S02]  /*f8c0*/  STL [R1+0x124], R6 ;  /* 0x0001240601007387 */ /* 0x0001e40000100800 */
[----:B0-----:R-:W-:-:S05]  /*f8d0*/  MOV R6, R41 ;  /* 0x0000002900067202 */ /* 0x001fca0000000f00 */
[----:B------:R-:W-:Y:S01]  /*f8e0*/  @!P3 IMAD.MOV R6, RZ, RZ, -R6 ;  /* 0x000000ffff06b224 */ /* 0x000fe200078e0a06 */
[----:B----4-:R-:W-:Y:S02]  /*f8f0*/  IABS R38, R50 ;  /* 0x0000003200267213 */ /* 0x010fe40000000000 */
[----:B------:R-:W-:Y:S02]  /*f900*/  ISETP.GE.AND P4, PT, R50, RZ, PT ;  /* 0x000000ff3200720c */ /* 0x000fe40003f86270 */
[----:B------:R-:W4:Y:S04]  /*f910*/  LDL.LU R50, [R1+0x654] ;  /* 0x0006540001327983 */ /* 0x000f280000300800 */
[----:B------:R0:W-:Y:S01]  /*f920*/  STL [R1+0xf0], R6 ;  /* 0x0000f00601007387 */ /* 0x0001e20000100800 */
[----:B--2---:R-:W-:-:S02]  /*f930*/  IABS R0, R55 ;  /* 0x0000003700007213 */ /* 0x004fc40000000000 */
[----:B------:R-:W-:Y:S02]  /*f940*/  ISETP.GE.AND P3, PT, R55, RZ, PT ;  /* 0x000000ff3700720c */ /* 0x000fe40003f66270 */
[----:B------:R-:W2:Y:S01]  /*f950*/  LDL.LU R55, [R1+0x658] ;  /* 0x0006580001377983 */ /* 0x000ea20000300800 */
[----:B------:R-:W-:-:S04]  /*f960*/  IMAD.HI.U32 R2, R44, R39, RZ ;  /* 0x000000272c027227 */ /* 0x000fc800078e00ff */
[----:B------:R-:W-:-:S04]  /*f970*/  IMAD.MOV R2, RZ, RZ, -R2 ;  /* 0x000000ffff027224 */ /* 0x000fc800078e0a02 */
[----:B------:R-:W-:-:S05]  /*f980*/  IMAD R39, R56, R2, R39 ;  /* 0x0000000238277224 */ /* 0x000fca00078e0227 */
[----:B------:R-:W-:Y:S01]  /*f990*/  ISETP.GT.U32.AND P6, PT, R56, R39, PT ;  /* 0x000000273800720c */ /* 0x000fe20003fc4070 */
[----:B------:R-:W-:Y:S01]  /*f9a0*/  IMAD.HI.U32 R43, R44, R38, RZ ;  /* 0x000000262c2b7227 */ /* 0x000fe200078e00ff */
[----:B------:R-:W-:-:S04]  /*f9b0*/  IABS R2, R51 ;  /* 0x0000003300027213 */ /* 0x000fc80000000000 */
[----:B------:R-:W-:Y:S01]  /*f9c0*/  IADD3 R43, PT, PT, -R43, RZ, RZ ;  /* 0x000000ff2b2b7210 */ /* 0x000fe20007ffe1ff */
[----:B------:R-:W-:-:S06]  /*f9d0*/  IMAD.HI.U32 R37, R44, R2, RZ ;  /* 0x000000022c257227 */ /* 0x000fcc00078e00ff */
[----:B------:R-:W-:Y:S01]  /*f9e0*/  @!P6 IMAD.IADD R39, R39, 0x1, -R56 ;  /* 0x000000012727e824 */ /* 0x000fe200078e0a38 */
[C---:B------:R-:W-:Y:S01]  /*f9f0*/  ISETP.GT.U32.AND P6, PT, R56.reuse, R40, PT ;  /* 0x000000283800720c */ /* 0x040fe20003fc4070 */
[----:B------:R-:W-:Y:S02]  /*fa00*/  IMAD.MOV R37, RZ, RZ, -R37 ;  /* 0x000000ffff257224 */ /* 0x000fe400078e0a25 */
[C---:B------:R-:W-:Y:S02]  /*fa10*/  IMAD R38, R56.reuse, R43, R38 ;  /* 0x0000002b38267224 */ /* 0x040fe400078e0226 */
[----:B------:R-:W-:-:S03]  /*fa20*/  IMAD R2, R56, R37, R2 ;  /* 0x0000002538027224 */ /* 0x000fc600078e0202 */
[----:B------:R-:W-:-:S05]  /*fa30*/  ISETP.GT.U32.AND P1, PT, R56, R38, PT ;  /* 0x000000263800720c */ /* 0x000fca0003f24070 */
[----:B------:R-:W-:Y:S01]  /*fa40*/  @!P6 IMAD.IADD R40, R40, 0x1, -R56 ;  /* 0x000000012828e824 */ /* 0x000fe200078e0a38 */
[----:B------:R-:W-:Y:S01]  /*fa50*/  ISETP.GT.U32.AND P6, PT, R56, R2, PT ;  /* 0x000000023800720c */ /* 0x000fe20003fc4070 */
[----:B------:R-:W-:Y:S01]  /*fa60*/  IMAD.HI.U32 R43, R44, R0, RZ ;  /* 0x000000002c2b7227 */ /* 0x000fe200078e00ff */
[----:B------:R-:W-:-:S05]  /*fa70*/  ISETP.GT.U32.AND P5, PT, R56, R39, PT ;  /* 0x000000273800720c */ /* 0x000fca0003fa4070 */
[----:B------:R-:W-:Y:S02]  /*fa80*/  @!P1 IMAD.IADD R38, R38, 0x1, -R56 ;  /* 0x0000000126269824 */ /* 0x000fe400078e0a38 */
[----:B------:R-:W-:-:S04]  /*fa90*/  IMAD.MOV R43, RZ, RZ, -R43 ;  /* 0x000000ffff2b7224 */ /* 0x000fc800078e0a2b */
[----:B------:R-:W-:Y:S01]  /*faa0*/  @!P6 IMAD.IADD R2, R2, 0x1, -R56 ;  /* 0x000000010202e824 */ /* 0x000fe200078e0a38 */
[C---:B------:R-:W-:Y:S01]  /*fab0*/  ISETP.GT.U32.AND P6, PT, R56.reuse, R38, PT ;  /* 0x000000263800720c */ /* 0x040fe20003fc4070 */
[----:B------:R-:W-:Y:S02]  /*fac0*/  IMAD R0, R56, R43, R0 ;  /* 0x0000002b38007224 */ /* 0x000fe400078e0200 */
[----:B0-----:R-:W-:-:S03]  /*fad0*/  IMAD.MOV.U32 R6, RZ, RZ, R40 ;  /* 0x000000ffff067224 */ /* 0x001fc600078e0028 */
[----:B------:R-:W-:Y:S01]  /*fae0*/  ISETP.GT.U32.AND P1, PT, R56, R0, PT ;  /* 0x000000003800720c */ /* 0x000fe20003f24070 */
[----:B------:R-:W-:Y:S01]  /*faf0*/  @!P2 IMAD.MOV R6, RZ, RZ, -R6 ;  /* 0x000000ffff06a224 */ /* 0x000fe200078e0a06 */
[----:B---3--:R-:W-:Y:S01]  /*fb00*/  IABS R37, R52 ;  /* 0x0000003400257213 */ /* 0x008fe20000000000 */
[----:B------:R-:W-:Y:S01]  /*fb10*/  @!P5 IMAD.IADD R39, R39, 0x1, -R56 ;  /* 0x000000012727d824 */ /* 0x000fe200078e0a38 */
[----:B------:R-:W-:Y:S02]  /*fb20*/  ISETP.GE.AND P5, PT, R51, RZ, PT ;  /* 0x000000ff3300720c */ /* 0x000fe40003fa6270 */
[----:B------:R-:W3:Y:S01]  /*fb30*/  LDL.LU R51, [R1+0x65c] ;  /* 0x00065c0001337983 */ /* 0x000ee20000300800 */
[----:B------:R-:W-:Y:S01]  /*fb40*/  @!P6 IADD3 R38, PT, PT, R38, -R56, RZ ;  /* 0x800000382626e210 */ /* 0x000fe20007ffe0ff */
[----:B------:R-:W-:Y:S02]  /*fb50*/  IMAD.MOV.U32 R7, RZ, RZ, R39 ;  /* 0x000000ffff077224 */ /* 0x000fe400078e0027 */
[----:B------:R0:W-:Y:S01]  /*fb60*/  STL [R1+0xd0], R6 ;  /* 0x0000d00601007387 */ /* 0x0001e20000100800 */
[----:B------:R-:W-:-:S04]  /*fb70*/  IMAD.HI.U32 R43, R44, R37, RZ ;  /* 0x000000252c2b7227 */ /* 0x000fc800078e00ff */
[----:B------:R-:W-:Y:S02]  /*fb80*/  @!P0 IMAD.MOV R7, RZ, RZ, -R7 ;  /* 0x000000ffff078224 */ /* 0x000fe400078e0a07 */
[----:B0-----:R-:W-:Y:S02]  /*fb90*/  IMAD.MOV.U32 R6, RZ, RZ, R38 ;  /* 0x000000ffff067224 */ /* 0x001fe400078e0026 */
[----:B------:R-:W-:Y:S02]  /*fba0*/  IMAD.MOV R43, RZ, RZ, -R43 ;  /* 0x000000ffff2b7224 */ /* 0x000fe400078e0a2b */
[----:B------:R-:W-:Y:S02]  /*fbb0*/  @!P1 IMAD.IADD R0, R0, 0x1, -R56 ;  /* 0x0000000100009824 */ /* 0x000fe400078e0a38 */
[----:B------:R-:W-:Y:S01]  /*fbc0*/  @!P4 IMAD.MOV R6, RZ, RZ, -R6 ;  /* 0x000000ffff06c224 */ /* 0x000fe200078e0a06 */
[----:B------:R-:W-:Y:S01]  /*fbd0*/  STL [R1+0xb8], R7 ;  /* 0x0000b80701007387 */ /* 0x000fe20000100800 */
[----:B------:R-:W-:Y:S01]  /*fbe0*/  IMAD R37, R56, R43, R37 ;  /* 0x0000002b38257224 */ /* 0x000fe200078e0225 */
[----:B------:R-:W-:-:S02]  /*fbf0*/  IABS R41, R49 ;  /* 0x0000003100297213 */ /* 0x000fc40000000000 */
[----:B------:R-:W-:Y:S01]  /*fc00*/  ISETP.GT.U32.AND P1, PT, R56, R0, PT ;  /* 0x000000003800720c */ /* 0x000fe20003f24070 */
[----:B------:R0:W-:Y:S01]  /*fc10*/  STL [R1+0xb4], R6 ;  /* 0x0000b40601007387 */ /* 0x0001e20000100800 */
[----:B------:R-:W-:-:S03]  /*fc20*/  ISETP.GE.AND P4, PT, R52, RZ, PT ;  /* 0x000000ff3400720c */ /* 0x000fc60003f86270 */
[----:B------:R-:W3:Y:S01]  /*fc30*/  LDL.LU R52, [R1+0x660] ;  /* 0x0006600001347983 */ /* 0x000ee20000300800 */
[----:B------:R-:W-:Y:S01]  /*fc40*/  ISETP.GT.U32.AND P6, PT, R56, R37, PT ;  /* 0x000000253800720c */ /* 0x000fe20003fc4070 */
[----:B------:R-:W-:Y:S01]  /*fc50*/  IMAD.HI.U32 R40, R44, R41, RZ ;  /* 0x000000292c287227 */ /* 0x000fe200078e00ff */
[----:B------:R-:W-:-:S03]  /*fc60*/  ISETP.GT.U32.AND P2, PT, R56, R2, PT ;  /* 0x000000023800720c */ /* 0x000fc60003f44070 */
[----:B------:R-:W-:Y:S02]  /*fc70*/  IMAD.MOV R40, RZ, RZ, -R40 ;  /* 0x000000ffff287224 */ /* 0x000fe400078e0a28 */
[----:B------:R-:W-:Y:S02]  /*fc80*/  @!P1 IMAD.IADD R0, R0, 0x1, -R56 ;  /* 0x0000000100009824 */ /* 0x000fe400078e0a38 */
[----:B------:R-:W-:Y:S01]  /*fc90*/  IMAD R40, R56, R40, R41 ;  /* 0x0000002838287224 */ /* 0x000fe200078e0229 */
[----:B------:R-:W-:Y:S01]  /*fca0*/  IABS R45, R53 ;  /* 0x00000035002d7213 */ /* 0x000fe20000000000 */
[----:B------:R-:W-:Y:S01]  /*fcb0*/  @!P3 IMAD.MOV R0, RZ, RZ, -R0 ;  /* 0x000000ffff00b224 */ /* 0x000fe200078e0a00 */
[----:B------:R-:W-:Y:S01]  /*fcc0*/  ISETP.GE.AND P1, PT, R53, RZ, PT ;  /* 0x000000ff3500720c */ /* 0x000fe20003f26270 */
[--C-:B------:R-:W-:Y:S01]  /*fcd0*/  @!P6 IMAD.IADD R37, R37, 0x1, -R56.reuse ;  /* 0x000000012525e824 */ /* 0x100fe200078e0a38 */
[----:B------:R-:W-:Y:S01]  /*fce0*/  IABS R42, R54 ;  /* 0x00000036002a7213 */ /* 0x000fe20000000000 */
[----:B------:R-:W-:Y:S01]  /*fcf0*/  @!P2 IMAD.IADD R2, R2, 0x1, -R56 ;  /* 0x000000010202a824 */ /* 0x000fe200078e0a38 */
[----:B------:R-:W-:Y:S01]  /*fd00*/  ISETP.GE.AND P6, PT, R54, RZ, PT ;  /* 0x000000ff3600720c */ /* 0x000fe20003fc6270 */
[----:B------:R-:W3:Y:S01]  /*fd10*/  LDL.LU R53, [R1+0x664] ;  /* 0x0006640001357983 */ /* 0x000ee20000300800 */
[----:B------:R-:W-:-:S03]  /*fd20*/  ISETP.GT.U32.AND P3, PT, R56, R40, PT ;  /* 0x000000283800720c */ /* 0x000fc60003f64070 */
[----:B------:R-:W3:Y:S01]  /*fd30*/  LDL.LU R54, [R1+0x668] ;  /* 0x0006680001367983 */ /* 0x000ee20000300800 */
[----:B0-----:R-:W-:Y:S02]  /*fd40*/  IMAD.MOV.U32 R6, RZ, RZ, R2 ;  /* 0x000000ffff067224 */ /* 0x001fe400078e0002 */
[----:B------:R-:W-:-:S04]  /*fd50*/  IMAD.HI.U32 R43, R44, R42, RZ ;  /* 0x0000002a2c2b7227 */ /* 0x000fc800078e00ff */
[----:B------:R-:W-:Y:S02]  /*fd60*/  @!P5 IMAD.MOV R6, RZ, RZ, -R6 ;  /* 0x000000ffff06d224 */ /* 0x000fe400078e0a06 */
[----:B------:R-:W-:Y:S02]  /*fd70*/  IMAD.MOV R43, RZ, RZ, -R43 ;  /* 0x000000ffff2b7224 */ /* 0x000fe400078e0a2b */
[----:B------:R-:W-:Y:S01]  /*fd80*/  @!P3 IMAD.IADD R40, R40, 0x1, -R56 ;  /* 0x000000012828b824 */ /* 0x000fe200078e0a38 */
[----:B------:R0:W-:Y:S01]  /*fd90*/  STL [R1+0xb0], R6 ;  /* 0x0000b00601007387 */ /* 0x0001e20000100800 */
[----:B------:R-:W-:-:S03]  /*fda0*/  IMAD R42, R56, R43, R42 ;  /* 0x0000002b382a7224 */ /* 0x000fc600078e022a */
[----:B------:R1:W-:Y:S01]  /*fdb0*/  STL [R1+0xa0], R0 ;  /* 0x0000a00001007387 */ /* 0x0003e20000100800 */
[----:B--2---:R-:W-:Y:S02]  /*fdc0*/  IABS R43, R55 ;  /* 0x00000037002b7213 */ /* 0x004fe40000000000 */
[----:B------:R-:W-:Y:S02]  /*fdd0*/  ISETP.GE.AND P3, PT, R55, RZ, PT ;  /* 0x000000ff3700720c */ /* 0x000fe40003f66270 */
[----:B------:R-:W2:Y:S04]  /*fde0*/  LDL.LU R55, [R1+0x66c] ;  /* 0x00066c0001377983 */ /* 0x000ea80000300800 */
[----:B------:R-:W2:Y:S01]  /*fdf0*/  LDL.LU R61, [R1+0x670] ;  /* 0x00067000013d7983 */ /* 0x000ea20000300800 */
[----:B------:R-:W-:Y:S01]  /*fe00*/  IMAD.HI.U32 R46, R44, R45, RZ ;  /* 0x0000002d2c2e7227 */ /* 0x000fe200078e00ff */
[----:B------:R-:W-:-:S03]  /*fe10*/  ISETP.GT.U32.AND P2, PT, R56, R42, PT ;  /* 0x0000002a3800720c */ /* 0x000fc60003f44070 */
[----:B------:R-:W-:Y:S01]  /*fe20*/  IMAD.MOV R46, RZ, RZ, -R46 ;  /* 0x000000ffff2e7224 */ /* 0x000fe200078e0a2e */
[----:B----4-:R-:W-:-:S03]  /*fe30*/  IABS R38, R50 ;  /* 0x0000003200267213 */ /* 0x010fc60000000000 */
[----:B------:R-:W-:Y:S01]  /*fe40*/  IMAD R45, R56, R46, R45 ;  /* 0x0000002e382d7224 */ /* 0x000fe200078e022d */
[----:B------:R-:W-:-:S04]  /*fe50*/  MOV R41, R38 ;  /* 0x0000002600297202 */ /* 0x000fc80000000f00 */
[----:B------:R-:W-:Y:S01]  /*fe60*/  ISETP.GT.U32.AND P0, PT, R56, R45, PT ;  /* 0x0000002d3800720c */ /* 0x000fe20003f04070 */
[----:B------:R-:W-:Y:S02]  /*fe70*/  @!P2 IMAD.IADD R42, R42, 0x1, -R56 ;  /* 0x000000012a2aa824 */ /* 0x000fe400078e0a38 */
[----:B------:R-:W-:-:S03]  /*fe80*/  IMAD.HI.U32 R2, R44, R41, RZ ;  /* 0x000000292c027227 */ /* 0x000fc600078e00ff */
[----:B------:R-:W-:Y:S01]  /*fe90*/  ISETP.GT.U32.AND P2, PT, R56, R42, PT ;  /* 0x0000002a3800720c */ /* 0x000fe20003f44070 */
[----:B------:R-:W-:-:S04]  /*fea0*/  IMAD.MOV R2, RZ, RZ, -R2 ;  /* 0x000000ffff027224 */ /* 0x000fc800078e0a02 */
[C---:B------:R-:W-:Y:S02]  /*feb0*/  IMAD R41, R56.reuse, R2, R41 ;  /* 0x0000000238297224 */ /* 0x040fe400078e0229 */
[----:B------:R-:W-:Y:S01]  /*fec0*/  @!P0 IMAD.IADD R45, R45, 0x1, -R56 ;  /* 0x000000012d2d8824 */ /* 0x000fe200078e0a38 */
[----:B------:R-:W-:-:S04]  /*fed0*/  ISETP.GT.U32.AND P0, PT, R56, R37, PT ;  /* 0x000000253800720c */ /* 0x000fc80003f04070 */
[----:B------:R-:W-:Y:S01]  /*fee0*/  ISETP.GT.U32.AND P5, PT, R56, R45, PT ;  /* 0x0000002d3800720c */ /* 0x000fe20003fa4070 */
[----:B------:R-:W-:Y:S01]  /*fef0*/  @!P2 IMAD.IADD R42, R42, 0x1, -R56 ;  /* 0x000000012a2aa824 */ /* 0x000fe200078e0a38 */
[----:B------:R-:W-:Y:S01]  /*ff00*/  ISETP.GT.U32.AND P2, PT, R56, R41, PT ;  /* 0x000000293800720c */ /* 0x000fe20003f44070 */
[----:B------:R-:W-:-:S04]  /*ff10*/  IMAD.HI.U32 R39, R44, R43, RZ ;  /* 0x0000002b2c277227 */ /* 0x000fc800078e00ff */
[----:B------:R-:W-:Y:S02]  /*ff20*/  IMAD.MOV R39, RZ, RZ, -R39 ;  /* 0x000000ffff277224 */ /* 0x000fe400078e0a27 */
[----:B------:R-:W-:-:S04]  /*ff30*/  @!P0 IMAD.IADD R37, R37, 0x1, -R56 ;  /* 0x0000000125258824 */ /* 0x000fc800078e0a38 */
[----:B------:R-:W-:Y:S02]  /*ff40*/  @!P5 IADD3 R45, PT, PT, R45, -R56, RZ ;  /* 0x800000382d2dd210 */ /* 0x000fe40007ffe0ff */
[----:B------:R-:W-:Y:S02]  /*ff50*/  @!P2 IMAD.IADD R41, R41, 0x1, -R56 ;  /* 0x000000012929a824 */ /* 0x000fe400078e0a38 */
[----:B------:R-:W-:Y:S02]  /*ff60*/  @!P4 IMAD.MOV R37, RZ, RZ, -R37 ;  /* 0x000000ffff25c224 */ /* 0x000fe400078e0a25 */
[----:B0-----:R-:W-:Y:S01]  /*ff70*/  IMAD.MOV.U32 R6, RZ, RZ, R45 ;  /* 0x000000ffff067224 */ /* 0x001fe200078e002d */
[C---:B------:R-:W-:Y:S01]  /*ff80*/  ISETP.GT.U32.AND P4, PT, R56.reuse, R41, PT ;  /* 0x000000293800720c */ /* 0x040fe20003f84070 */
[----:B------:R-:W-:-:S03]  /*ff90*/  IMAD R43, R56, R39, R43 ;  /* 0x00000027382b7224 */ /* 0x000fc600078e022b */
[----:B------:R-:W-:Y:S02]  /*ffa0*/  @!P1 IADD3 R6, PT, PT, -R6, RZ, RZ ;  /* 0x000000ff06069210 */ /* 0x000fe40007ffe1ff */
[----:B---3--:R-:W-:Y:S02]  /*ffb0*/  IABS R38, R51 ;  /* 0x0000003300267213 */ /* 0x008fe40000000000 */
[----:B------:R-:W-:Y:S02]  /*ffc0*/  ISETP.GE.AND P0, PT, R49, RZ, PT ;  /* 0x000000ff3100720c */ /* 0x000fe40003f06270 */
[----:B------:R-:W3:Y:S01]  /*ffd0*/  LDL.LU R49, [R1+0x674] ;  /* 0x0006740001317983 */ /* 0x000ee20000300800 */
[----:B-1----:R-:W-:-:S03]  /*ffe0*/  IMAD.MOV.U32 R0, RZ, RZ, R38 ;  /* 0x000000ffff007224 */ /* 0x002fc600078e0026 */
[----:B------:R0:W-:Y:S01]  /*fff0*/  STL [R1+0x38], R6 ;  /* 0x0000380601007387 */ /* 0x0001e20000100800 */
[----:B------:R-:W-:Y:S01]  /*10000*/  IMAD.HI.U32 R38, R44, R0, RZ ;  /* 0x000000002c267227 */ /* 0x000fe200078e00ff */
[----:B------:R-:W-:-:S03]  /*10010*/  ISETP.GT.U32.AND P2, PT, R56, R40, PT ;  /* 0x000000283800720c */ /* 0x000fc60003f44070 */
[----:B------:R-:W-:Y:S01]  /*10020*/  IMAD.MOV R38, RZ, RZ, -R38 ;  /* 0x000000ffff267224 */ /* 0x000fe200078e0a26 */
[----:B------:R-:W-:-:S05]  /*10030*/  IABS R2, R52 ;  /* 0x0000003400027213 */ /* 0x000fca0000000000 */
[----:B------:R-:W-:-:S04]  /*10040*/  IMAD.HI.U32 R39, R44, R2, RZ ;  /* 0x000000022c277227 */ /* 0x000fc800078e00ff */
[----:B------:R-:W-:Y:S02]  /*10050*/  IMAD.MOV R39, RZ, RZ, -R39 ;  /* 0x000000ffff277224 */ /* 0x000fe400078e0a27 */
[----:B0-----:R-:W-:Y:S02]  /*10060*/  IMAD.MOV.U32 R6, RZ, RZ, R42 ;  /* 0x000000ffff067224 */ /* 0x001fe400078e002a */
[C---:B------:R-:W-:Y:S02]  /*10070*/  IMAD R2, R56.reuse, R39, R2 ;  /* 0x0000002738027224 */ /* 0x040fe400078e0202 */
[----:B------:R-:W-:Y:S02]  /*10080*/  @!P6 IMAD.MOV R6, RZ, RZ, -R6 ;  /* 0x000000ffff06e224 */ /* 0x000fe400078e0a06 */
[----:B------:R-:W-:Y:S01]  /*10090*/  @!P4 IMAD.IADD R41, R41, 0x1, -R56 ;  /* 0x000000012929c824 */ /* 0x000fe200078e0a38 */
[C---:B------:R-:W-:Y:S01]  /*100a0*/  ISETP.GT.U32.AND P4, PT, R56.reuse, R2, PT ;  /* 0x000000023800720c */ /* 0x040fe20003f84070 */
[C---:B------:R-:W-:Y:S01]  /*100b0*/  IMAD R0, R56.reuse, R38, R0 ;  /* 0x0000002638007224 */ /* 0x040fe200078e0200 */
[----:B------:R-:W-:-:S02]  /*100c0*/  ISETP.GT.U32.AND P1, PT, R56, R43, PT ;  /* 0x0000002b3800720c */ /* 0x000fc40003f24070 */
[----:B------:R-:W-:Y:S01]  /*100d0*/  IABS R47, R54 ;  /* 0x00000036002f7213 */ /* 0x000fe20000000000 */
[----:B------:R0:W-:Y:S01]  /*100e0*/  STL [R1+0x68], R6 ;  /* 0x0000680601007387 */ /* 0x0001e20000100800 */
[----:B------:R-:W-:Y:S02]  /*100f0*/  ISETP.GE.AND P5, PT, R50, RZ, PT ;  /* 0x000000ff3200720c */ /* 0x000fe40003fa6270 */
[----:B------:R-:W-:Y:S01]  /*10100*/  IABS R38, R53 ;  /* 0x0000003500267213 */ /* 0x000fe20000000000 */
[----:B------:R-:W-:Y:S01]  /*10110*/  IMAD.HI.U32 R39, R44, R47, RZ ;  /* 0x0000002f2c277227 */ /* 0x000fe200078e00ff */
[----:B------:R-:W4:Y:S01]  /*10120*/  LDL.LU R50, [R1+0x678] ;  /* 0x0006780001327983 */ /* 0x000f220000300800 */
[----:B------:R-:W-:Y:S02]  /*10130*/  ISETP.GT.U32.AND P6, PT, R56, R0, PT ;  /* 0x000000003800720c */ /* 0x000fe40003fc4070 */
[----:B------:R-:W-:Y:S02]  /*10140*/  IMAD.MOV R39, RZ, RZ, -R39 ;  /* 0x000000ffff277224 */ /* 0x000fe400078e0a27 */
[----:B------:R-:W-:-:S04]  /*10150*/  IMAD.HI.U32 R42, R44, R38, RZ ;  /* 0x000000262c2a7227 */ /* 0x000fc800078e00ff */
[--C-:B------:R-:W-:Y:S02]  /*10160*/  @!P2 IMAD.IADD R40, R40, 0x1, -R56.reuse ;  /* 0x000000012828a824 */ /* 0x100fe400078e0a38 */
[----:B------:R-:W-:Y:S02]  /*10170*/  IMAD R47, R56, R39, R47 ;  /* 0x00000027382f7224 */ /* 0x000fe400078e022f */
[----:B------:R-:W-:Y:S02]  /*10180*/  @!P4 IMAD.IADD R2, R2, 0x1, -R56 ;  /* 0x000000010202c824 */ /* 0x000fe400078e0a38 */
[----:B------:R-:W-:Y:S02]  /*10190*/  IMAD.MOV R42, RZ, RZ, -R42 ;  /* 0x000000ffff2a7224 */ /* 0x000fe400078e0a2a */
[----:B------:R-:W-:Y:S02]  /*101a0*/  @!P1 IMAD.IADD R43, R43, 0x1, -R56 ;  /* 0x000000012b2b9824 */ /* 0x000fe400078e0a38 */
[----:B0-----:R-:W-:Y:S01]  /*101b0*/  IMAD.MOV.U32 R6, RZ, RZ, R40 ;  /* 0x000000ffff067224 */ /* 0x001fe200078e0028 */
[C---:B------:R-:W-:Y:S01]  /*101c0*/  ISETP.GT.U32.AND P4, PT, R56.reuse, R2, PT ;  /* 0x000000023800720c */ /* 0x040fe20003f84070 */
[----:B------:R-:W-:-:S02]  /*101d0*/  IMAD R38, R56, R42, R38 ;  /* 0x0000002a38267224 */ /* 0x000fc400078e0226 */
[----:B------:R-:W-:Y:S01]  /*101e0*/  @!P0 IMAD.MOV R6, RZ, RZ, -R6 ;  /* 0x000000ffff068224 */ /* 0x000fe200078e0a06 */
[----:B------:R-:W-:Y:S02]  /*101f0*/  ISETP.GT.U32.AND P0, PT, R56, R43, PT ;  /* 0x0000002b3800720c */ /* 0x000fe40003f04070 */
[----:B------:R-:W-:Y:S02]  /*10200*/  @!P6 IADD3 R0, PT, PT, R0, -R56, RZ ;  /* 0x800000380000e210 */ /* 0x000fe40007ffe0ff */
[----:B------:R0:W-:Y:S02]  /*10210*/  STL [R1+0x4c], R6 ;  /* 0x00004c0601007387 */ /* 0x0001e40000100800 */
[----:B------:R-:W-:Y:S02]  /*10220*/  ISETP.GT.U32.AND P6, PT, R56, R0, PT ;  /* 0x000000003800720c */ /* 0x000fe40003fc4070 */
[----:B------:R-:W-:Y:S01]  /*10230*/  ISETP.GE.AND P2, PT, R51, RZ, PT ;  /* 0x000000ff3300720c */ /* 0x000fe20003f46270 */
[----:B------:R-:W-:Y:S01]  /*10240*/  @!P4 IMAD.IADD R2, R2, 0x1, -R56 ;  /* 0x000000010202c824 */ /* 0x000fe200078e0a38 */
[----:B------:R-:W4:Y:S01]  /*10250*/  LDL.LU R51, [R1+0x67c] ;  /* 0x00067c0001337983 */ /* 0x000f220000300800 */
[----:B0-----:R-:W-:-:S04]  /*10260*/  IMAD.MOV.U32 R6, RZ, RZ, R41 ;  /* 0x000000ffff067224 */ /* 0x001fc800078e0029 */
[----:B------:R-:W-:Y:S01]  /*10270*/  @!P5 IMAD.MOV R6, RZ, RZ, -R6 ;  /* 0x000000ffff06d224 */ /* 0x000fe200078e0a06 */
[----:B------:R-:W-:Y:S01]  /*10280*/  ISETP.GT.U32.AND P5, PT, R56, R38, PT ;  /* 0x000000263800720c */ /* 0x000fe20003fa4070 */
[--C-:B------:R-:W-:Y:S01]  /*10290*/  @!P0 IMAD.IADD R43, R43, 0x1, -R56.reuse ;  /* 0x000000012b2b8824 */ /* 0x100fe200078e0a38 */
[----:B------:R-:W-:Y:S02]  /*102a0*/  ISETP.GE.AND P1, PT, R52, RZ, PT ;  /* 0x000000ff3400720c */ /* 0x000fe40003f26270 */
[----:B------:R0:W-:Y:S01]  /*102b0*/  STL [R1+0x50], R6 ;  /* 0x0000500601007387 */ /* 0x0001e20000100800 */
[----:B------:R-:W-:Y:S01]  /*102c0*/  ISETP.GT.U32.AND P0, PT, R56, R47, PT ;  /* 0x0000002f3800720c */ /* 0x000fe20003f04070 */
[----:B------:R-:W-:Y:S02]  /*102d0*/  @!P6 IMAD.IADD R0, R0, 0x1, -R56 ;  /* 0x000000010000e824 */ /* 0x000fe400078e0a38 */
[----:B------:R-:W4:Y:S01]  /*102e0*/  LDL.LU R52, [R1+0x680] ;  /* 0x0006800001347983 */ /* 0x000f220000300800 */
[----:B0-----:R-:W-:-:S02]  /*102f0*/  IMAD.MOV.U32 R6, RZ, RZ, R43 ;  /* 0x000000ffff067224 */ /* 0x001fc400078e002b */
[----:B------:R-:W-:Y:S02]  /*10300*/  @!P2 IMAD.MOV R0, RZ, RZ, -R0 ;  /* 0x000000ffff00a224 */ /* 0x000fe400078e0a00 */
[----:B------:R-:W-:Y:S01]  /*10310*/  @!P3 IMAD.MOV R6, RZ, RZ, -R6 ;  /* 0x000000ffff06b224 */ /* 0x000fe200078e0a06 */
[----:B------:R-:W-:Y:S02]  /*10320*/  ISETP.GE.AND P6, PT, R53, RZ, PT ;  /* 0x000000ff3500720c */ /* 0x000fe40003fc6270 */
[----:B------:R-:W4:Y:S01]  /*10330*/  LDL.LU R53, [R1+0x684] ;  /* 0x0006840001357983 */ /* 0x000f220000300800 */
[----:B------:R-:W-:Y:S02]  /*10340*/  @!P5 IADD3 R38, PT, PT, R38, -R56, RZ ;  /* 0x800000382626d210 */ /* 0x000fe40007ffe0ff */
[----:B------:R-:W-:Y:S01]  /*10350*/  ISETP.GE.AND P5, PT, R54, RZ, PT ;  /* 0x000000ff3600720c */ /* 0x000fe20003fa6270 */
[----:B------:R-:W-:Y:S01]  /*10360*/  STL [R1+0x34], R6 ;  /* 0x0000340601007387 */ /* 0x000fe20000100800 */
[----:B------:R-:W-:-:S03]  /*10370*/  @!P0 IMAD.IADD R47, R47, 0x1, -R56 ;  /* 0x000000012f2f8824 */ /* 0x000fc600078e0a38 */
[----:B------:R0:W-:Y:S04]  /*10380*/  STL [R1+0x30], R0 ;  /* 0x0000300001007387 */ /* 0x0001e80000100800 */
[----:B------:R-:W4:Y:S01]  /*10390*/  LDL.LU R54, [R1+0x688] ;  /* 0x0006880001367983 */ /* 0x000f220000300800 */
[----:B------:R-:W-:Y:S01]  /*103a0*/  ISETP.GT.U32.AND P2, PT, R56, R47, PT ;  /* 0x0000002f3800720c */ /* 0x000fe20003f44070 */
[----:B0-----:R-:W-:-:S04]  /*103b0*/  IMAD.MOV.U32 R0, RZ, RZ, R2 ;  /* 0x000000ffff007224 */ /* 0x001fc800078e0002 */
[----:B------:R-:W-:-:S08]  /*103c0*/  @!P1 IMAD.MOV R0, RZ, RZ, -R0 ;  /* 0x000000ffff009224 */ /* 0x000fd000078e0a00 */
[----:B------:R-:W-:-:S05]  /*103d0*/  @!P2 IMAD.IADD R47, R47, 0x1, -R56 ;  /* 0x000000012f2fa824 */ /* 0x000fca00078e0a38 */
[----:B------:R-:W-:-:S05]  /*103e0*/  MOV R6, R47 ;  /* 0x0000002f00067202 */ /* 0x000fca0000000f00 */
[----:B------:R-:W-:Y:S01]  /*103f0*/  @!P5 IMAD.MOV R6, RZ, RZ, -R6 ;  /* 0x000000ffff06d224 */ /* 0x000fe200078e0a06 */
[----:B--2---:R-:W-:-:S05]  /*10400*/  IABS R39, R55 ;  /* 0x0000003700277213 */ /* 0x004fca0000000000 */
[----:B------:R-:W-:-:S04]  /*10410*/  IMAD.HI.U32 R42, R44, R39, RZ ;  /* 0x000000272c2a7227 */ /* 0x000fc800078e00ff */
[----:B------:R-:W-:-:S04]  /*10420*/  IMAD.MOV R42, RZ, RZ, -R42 ;  /* 0x000000ffff2a7224 */ /* 0x000fc800078e0a2a */
[----:B------:R-:W-:-:S05]  /*10430*/  IMAD R39, R56, R42, R39 ;  /* 0x0000002a38277224 */ /* 0x000fca00078e0227 */
[----:B------:R-:W-:Y:S02]  /*10440*/  ISETP.GT.U32.AND P4, PT, R56, R39, PT ;  /* 0x000000273800720c */ /* 0x000fe40003f84070 */
[----:B------:R-:W-:Y:S02]  /*10450*/  ISETP.GE.AND P0, PT, R55, RZ, PT ;  /* 0x000000ff3700720c */ /* 0x000fe40003f06270 */
[----:B------:R-:W2:Y:S09]  /*10460*/  LDL.LU R55, [R1+0x68c] ;  /* 0x00068c0001377983 */ /* 0x000eb20000300800 */
[----:B------:R-:W-:-:S05]  /*10470*/  @!P4 IMAD.IADD R39, R39, 0x1, -R56 ;  /* 0x000000012727c824 */ /* 0x000fca00078e0a38 */
[----:B------:R-:W-:Y:S01]  /*10480*/  ISETP.GT.U32.AND P4, PT, R56, R39, PT ;  /* 0x000000273800720c */ /* 0x000fe20003f84070 */
[----:B------:R0:W-:Y:S01]  /*10490*/  STL [R1+0x2c], R0 ;  /* 0x00002c0001007387 */ /* 0x0001e20000100800 */
[----:B------:R-:W-:-:S11]  /*104a0*/  IABS R40, R61 ;  /* 0x0000003d00287213 */ /* 0x000fd60000000000 */
[----:B------:R-:W-:Y:S01]  /*104b0*/  @!P4 IMAD.IADD R39, R39, 0x1, -R56 ;  /* 0x000000012727c824 */ /* 0x000fe200078e0a38 */
[----:B------:R-:W-:Y:S02]  /*104c0*/  ISETP.GE.AND P4, PT, R61, RZ, PT ;  /* 0x000000ff3d00720c */ /* 0x000fe40003f86270 */
[----:B------:R-:W2:Y:S04]  /*104d0*/  LDL.LU R61, [R1+0x690] ;  /* 0x00069000013d7983 */ /* 0x000ea80000300800 */
[----:B------:R-:W2:Y:S04]  /*104e0*/  LDL.LU R13, [R1+0x694] ;  /* 0x00069400010d7983 */ /* 0x000ea80000300800 */
[----:B------:R1:W-:Y:S04]  /*104f0*/  STL [R1+0x24], R6 ;  /* 0x0000240601007387 */ /* 0x0003e80000100800 */
[----:B------:R-:W2:Y:S04]  /*10500*/  LDL.LU R11, [R1+0x698] ;  /* 0x00069800010b7983 */ /* 0x000ea80000300800 */
[----:B------:R-:W2:Y:S04]  /*10510*/  LDL.LU R10, [R1+0x69c] ;  /* 0x00069c00010a7983 */ /* 0x000ea80000300800 */
[----:B------:R-:W2:Y:S04]  /*10520*/  LDL.LU R9, [R1+0x6a0] ;  /* 0x0006a00001097983 */ /* 0x000ea80000300800 */
[----:B------:R-:W2:Y:S04]  /*10530*/  LDL.LU R59, [R1+0x6a4] ;  /* 0x0006a400013b7983 */ /* 0x000ea80000300800 */
[----:B------:R-:W2:Y:S04]  /*10540*/  LDL.LU R8, [R1+0x6a8] ;  /* 0x0006a80001087983 */ /* 0x000ea80000300800 */
[----:B------:R-:W2:Y:S04]  /*10550*/  LDL.LU R57, [R1+0x6ac] ;  /* 0x0006ac0001397983 */ /* 0x000ea80000300800 */
[----:B------:R-:W2:Y:S04]  /*10560*/  LDL.LU R58, [R1+0x6b0] ;  /* 0x0006b000013a7983 */ /* 0x000ea80000300800 */
[----:B------:R-:W2:Y:S01]  /*10570*/  LDL.LU R60, [R1+0x6b4] ;  /* 0x0006b400013c7983 */ /* 0x000ea20000300800 */
[----:B------:R-:W-:Y:S01]  /*10580*/  IMAD.HI.U32 R46, R44, R40, RZ ;  /* 0x000000282c2e7227 */ /* 0x000fe200078e00ff */
[----:B---3--:R-:W-:-:S02]  /*10590*/  IABS R41, R49 ;  /* 0x0000003100297213 */ /* 0x008fc40000000000 */
[----:B------:R-:W-:Y:S01]  /*105a0*/  ISETP.GT.U32.AND P3, PT, R56, R38, PT ;  /* 0x000000263800720c */ /* 0x000fe20003f64070 */
[----:B------:R-:W-:Y:S01]  /*105b0*/  IMAD.MOV R46, RZ, RZ, -R46 ;  /* 0x000000ffff2e7224 */ /* 0x000fe200078e0a2e */
[----:B------:R-:W3:Y:S01]  /*105c0*/  LDL.LU R14, [R1+0x3f0] ;  /* 0x0003f000010e7983 */ /* 0x000ee20000300800 */
[----:B------:R-:W-:-:S04]  /*105d0*/  IMAD.HI.U32 R45, R44, R41, RZ ;  /* 0x000000292c2d7227 */ /* 0x000fc800078e00ff */
[----:B------:R-:W-:Y:S02]  /*105e0*/  IMAD R40, R56, R46, R40 ;  /* 0x0000002e38287224 */ /* 0x000fe400078e0228 */
[----:B------:R-:W-:-:S04]  /*105f0*/  IMAD.MOV R45, RZ, RZ, -R45 ;  /* 0x000000ffff2d7224 */ /* 0x000fc800078e0a2d */
[----:B------:R-:W-:Y:S01]  /*10600*/  IMAD R41, R56, R45, R41 ;  /* 0x0000002d38297224 */ /* 0x000fe200078e0229 */
[----:B----4-:R-:W-:-:S05]  /*10610*/  IABS R42, R50 ;  /* 0x00000032002a7213 */ /* 0x010fca0000000000 */
[----:B------:R-:W-:-:S05]  /*10620*/  IMAD.HI.U32 R46, R44, R42, RZ ;  /* 0x0000002a2c2e7227 */ /* 0x000fca00078e00ff */
[----:B------:R-:W-:Y:S01]  /*10630*/  IADD3 R46, PT, PT, -R46, RZ, RZ ;  /* 0x000000ff2e2e7210 */ /* 0x000fe20007ffe1ff */
[----:B------:R-:W-:Y:S01]  /*10640*/  @!P3 IMAD.IADD R38, R38, 0x1, -R56 ;  /* 0x000000012626b824 */ /* 0x000fe200078e0a38 */
[C---:B------:R-:W-:Y:S02]  /*10650*/  ISETP.GT.U32.AND P1, PT, R56.reuse, R40, PT ;  /* 0x000000283800720c */ /* 0x040fe40003f24070 */
[C---:B------:R-:W-:Y:S01]  /*10660*/  ISETP.GT.U32.AND P3, PT, R56.reuse, R41, PT ;  /* 0x000000293800720c */ /* 0x040fe20003f64070 */
[----:B------:R-:W-:-:S05]  /*10670*/  IMAD R42, R56, R46, R42 ;  /* 0x0000002e382a7224 */ /* 0x000fca00078e022a */
[----:B------:R-:W-:-:S05]  /*10680*/  ISETP.GT.U32.AND P2, PT, R56, R42, PT ;  /* 0x0000002a3800720c */ /* 0x000fca0003f44070 */
[--C-:B------:R-:W-:Y:S02]  /*10690*/  @!P1 IMAD.IADD R40, R40, 0x1, -R56.reuse ;  /* 0x0000000128289824 */ /* 0x100fe400078e0a38 */
[----:B------:R-:W-:Y:S01]  /*106a0*/  @!P3 IMAD.IADD R41, R41, 0x1, -R56 ;  /* 0x000000012929b824 */ /* 0x000fe200078e0a38 */
[----:B------:R-:W-:-:S05]  /*106b0*/  IABS R43, R51 ;  /* 0x00000033002b7213 */ /* 0x000fca0000000000 */
[----:B------:R-:W-:Y:S01]  /*106c0*/  @!P2 IMAD.IADD R42, R42, 0x1, -R56 ;  /* 0x000000012a2aa824 */ /* 0x000fe200078e0a38 */
[C---:B------:R-:W-:Y:S02]  /*106d0*/  ISETP.GT.U32.AND P3, PT, R56.reuse, R40, PT ;  /* 0x000000283800720c */ /* 0x040fe40003f64070 */
[----:B------:R-:W-:Y:S01]  /*106e0*/  ISETP.GT.U32.AND P2, PT, R56, R41, PT ;  /* 0x000000293800720c */ /* 0x000fe20003f44070 */
[----:B------:R-:W-:-:S04]  /*106f0*/  IMAD.HI.U32 R46, R44, R43, RZ ;  /* 0x0000002b2c2e7227 */ /* 0x000fc800078e00ff */
[----:B------:R-:W-:Y:S01]  /*10700*/  IMAD.MOV R46, RZ, RZ, -R46 ;  /* 0x000000ffff2e7224 */ /* 0x000fe200078e0a2e */
[----:B------:R-:W-:-:S05]  /*10710*/  IABS R2, R52 ;  /* 0x0000003400027213 */ /* 0x000fca0000000000 */
[----:B0-----:R-:W-:-:S04]  /*10720*/  IMAD.HI.U32 R0, R44, R2, RZ ;  /* 0x000000022c007227 */ /* 0x001fc800078e00ff */
[----:B------:R-:W-:Y:S02]  /*10730*/  IMAD.MOV R0, RZ, RZ, -R0 ;  /* 0x000000ffff007224 */ /* 0x000fe400078e0a00 */
[C---:B------:R-:W-:Y:S01]  /*10740*/  IMAD R43, R56.reuse, R46, R43 ;  /* 0x0000002e382b7224 */ /* 0x040fe200078e022b */
[----:B------:R-:W-:Y:S01]  /*10750*/  IABS R45, R53 ;  /* 0x00000035002d7213 */ /* 0x000fe20000000000 */
[----:B------:R-:W-:Y:S01]  /*10760*/  IMAD R2, R56, R0, R2 ;  /* 0x0000000038027224 */ /* 0x000fe200078e0202 */
[----:B------:R-:W-:Y:S01]  /*10770*/  ISETP.GE.AND P1, PT, R49, RZ, PT ;  /* 0x000000ff3100720c */ /* 0x000fe20003f26270 */
[----:B------:R-:W-:Y:S02]  /*10780*/  @!P6 IMAD.MOV R38, RZ, RZ, -R38 ;  /* 0x000000ffff26e224 */ /* 0x000fe400078e0a26 */
[----:B------:R-:W-:Y:S01]  /*10790*/  IMAD.HI.U32 R0, R44, R45, RZ ;  /* 0x0000002d2c007227 */ /* 0x000fe200078e00ff */
[----:B------:R-:W-:Y:S02]  /*107a0*/  ISETP.GT.U32.AND P6, PT, R56, R42, PT ;  /* 0x0000002a3800720c */ /* 0x000fe40003fc4070 */
[----:B------:R-:W-:Y:S01]  /*107b0*/  IABS R46, R54 ;  /* 0x00000036002e7213 */ /* 0x000fe20000000000 */
[--C-:B------:R-:W-:Y:S01]  /*107c0*/  @!P3 IMAD.IADD R40, R40, 0x1, -R56.reuse ;  /* 0x000000012828b824 */ /* 0x100fe200078e0a38 */
[C---:B------:R-:W-:Y:S01]  /*107d0*/  ISETP.GT.U32.AND P3, PT, R56.reuse, R43, PT ;  /* 0x0000002b3800720c */ /* 0x040fe20003f64070 */
[----:B------:R-:W-:Y:S01]  /*107e0*/  @!P2 IMAD.IADD R41, R41, 0x1, -R56 ;  /* 0x000000012929a824 */ /* 0x000fe200078e0a38 */
[----:B------:R-:W-:Y:S01]  /*107f0*/  ISETP.GT.U32.AND P2, PT, R56, R2, PT ;  /* 0x000000023800720c */ /* 0x000fe20003f44070 */
[----:B------:R-:W-:-:S04]  /*10800*/  IMAD.HI.U32 R49, R44, R46, RZ ;  /* 0x0000002e2c317227 */ /* 0x000fc800078e00ff */
[----:B------:R-:W-:Y:S01]  /*10810*/  IMAD.MOV R0, RZ, RZ, -R0 ;  /* 0x000000ffff007224 */ /* 0x000fe200078e0a00 */
[----:B------:R-:W-:Y:S02]  /*10820*/  ISETP.GE.AND P5, PT, R50, RZ, PT ;  /* 0x000000ff3200720c */ /* 0x000fe40003fa6270 */
[----:B------:R-:W-:Y:S01]  /*10830*/  IADD3 R49, PT, PT, -R49, RZ, RZ ;  /* 0x000000ff31317210 */ /* 0x000fe20007ffe1ff */
[----:B------:R-:W-:-:S04]  /*10840*/  IMAD R45, R56, R0, R45 ;  /* 0x00000000382d7224 */ /* 0x000fc800078e022d */
[----:B------:R-:W-:Y:S02]  /*10850*/  IMAD R46, R56, R49, R46 ;  /* 0x00000031382e7224 */ /* 0x000fe400078e022e */
[--C-:B------:R-:W-:Y:S02]  /*10860*/  @!P6 IMAD.IADD R42, R42, 0x1, -R56.reuse ;  /* 0x000000012a2ae824 */ /* 0x100fe400078e0a38 */
[--C-:B------:R-:W-:Y:S01]  /*10870*/  @!P3 IMAD.IADD R43, R43, 0x1, -R56.reuse ;  /* 0x000000012b2bb824 */ /* 0x100fe200078e0a38 */
[----:B------:R-:W-:Y:S01]  /*10880*/  ISETP.GT.U32.AND P3, PT, R56, R45, PT ;  /* 0x0000002d3800720c */ /* 0x000fe20003f64070 */
[----:B------:R-:W-:Y:S02]  /*10890*/  @!P2 IMAD.IADD R2, R2, 0x1, -R56 ;  /* 0x000000010202a824 */ /* 0x000fe400078e0a38 */
[----:B------:R-:W-:Y:S01]  /*108a0*/  @!P1 IMAD.MOV R41, RZ, RZ, -R41 ;  /* 0x000000ffff299224 */ /* 0x000fe200078e0a29 */
[----:B------:R-:W-:Y:S01]  /*108b0*/  ISETP.GT.U32.AND P1, PT, R56, R46, PT ;  /* 0x0000002e3800720c */ /* 0x000fe20003f24070 */
[----:B------:R-:W-:Y:S01]  /*108c0*/  @!P4 IMAD.MOV R40, RZ, RZ, -R40 ;  /* 0x000000ffff28c224 */ /* 0x000fe200078e0a28 */
[----:B------:R-:W-:Y:S01]  /*108d0*/  @!P5 IADD3 R42, PT, PT, -R42, RZ, RZ ;  /* 0x000000ff2a2ad210 */ /* 0x000fe20007ffe1ff */
[----:B------:R-:W-:Y:S01]  /*108e0*/  @!P0 IMAD.MOV R39, RZ, RZ, -R39 ;  /* 0x000000ffff278224 */ /* 0x000fe200078e0a27 */
[----:B------:R-:W-:-:S02]  /*108f0*/  ISETP.GT.U32.AND P4, PT, R56, R2, PT ;  /* 0x000000023800720c */ /* 0x000fc40003f84070 */
[----:B------:R-:W-:Y:S02]  /*10900*/  ISETP.GT.U32.AND P0, PT, R56, R43, PT ;  /* 0x0000002b3800720c */ /* 0x000fe40003f04070 */
[----:B------:R-:W-:Y:S01]  /*10910*/  ISETP.GE.AND P6, PT, R51, RZ, PT ;  /* 0x000000ff3300720c */ /* 0x000fe20003fc6270 */
[----:B------:R-:W-:-:S04]  /*10920*/  @!P3 IMAD.IADD R45, R45, 0x1, -R56 ;  /* 0x000000012d2db824 */ /* 0x000fc800078e0a38 */
[----:B------:R-:W-:Y:S01]  /*10930*/  @!P1 IMAD.IADD R46, R46, 0x1, -R56 ;  /* 0x000000012e2e9824 */ /* 0x000fe200078e0a38 */
[----:B------:R-:W-:-:S03]  /*10940*/  ISETP.GT.U32.AND P3, PT, R56, R45, PT ;  /* 0x0000002d3800720c */ /* 0x000fc60003f64070 */
[--C-:B------:R-:W-:Y:S02]  /*10950*/  @!P4 IMAD.IADD R2, R2, 0x1, -R56.reuse ;  /* 0x000000010202c824 */ /* 0x100fe400078e0a38 */
[----:B------:R-:W-:-:S04]  /*10960*/  @!P0 IMAD.IADD R43, R43, 0x1, -R56 ;  /* 0x000000012b2b8824 */ /* 0x000fc800078e0a38 */
[----:B------:R-:W-:Y:S01]  /*10970*/  @!P6 IMAD.MOV R43, RZ, RZ, -R43 ;  /* 0x000000ffff2be224 */ /* 0x000fe200078e0a2b */
[----:B------:R-:W-:-:S03]  /*10980*/  ISETP.GE.AND P2, PT, R52, RZ, PT ;  /* 0x000000ff3400720c */ /* 0x000fc60003f46270 */
[----:B------:R-:W-:Y:S01]  /*10990*/  @!P3 IMAD.IADD R45, R45, 0x1, -R56 ;  /* 0x000000012d2db824 */ /* 0x000fe200078e0a38 */
[----:B------:R-:W-:Y:S02]  /*109a0*/  ISETP.GE.AND P3, PT, R54, RZ, PT ;  /* 0x000000ff3600720c */ /* 0x000fe40003f66270 */
[----:B------:R-:W-:Y:S02]  /*109b0*/  ISETP.GE.AND P0, PT, R53, RZ, PT ;  /* 0x000000ff3500720c */ /* 0x000fe40003f06270 */
[----:B--2---:R-:W-:-:S05]  /*109c0*/  IABS R47, R55 ;  /* 0x00000037002f7213 */ /* 0x004fca0000000000 */
[----:B------:R-:W-:-:S04]  /*109d0*/  IMAD.HI.U32 R0, R44, R47, RZ ;  /* 0x0000002f2c007227 */ /* 0x000fc800078e00ff */
[----:B------:R-:W-:-:S04]  /*109e0*/  IMAD.MOV R0, RZ, RZ, -R0 ;  /* 0x000000ffff007224 */ /* 0x000fc800078e0a00 */
[----:B------:R-:W-:-:S05]  /*109f0*/  IMAD R47, R56, R0, R47 ;  /* 0x00000000382f7224 */ /* 0x000fca00078e022f */
[----:B------:R-:W-:Y:S02]  /*10a00*/  ISETP.GT.U32.AND P5, PT, R56, R47, PT ;  /* 0x0000002f3800720c */ /* 0x000fe40003fa4070 */
[----:B------:R-:W-:Y:S02]  /*10a10*/  IABS R48, R61 ;  /* 0x0000003d00307213 */ /* 0x000fe40000000000 */
[----:B------:R-:W-:-:S03]  /*10a20*/  IABS R50, R13 ;  /* 0x0000000d00327213 */ /* 0x000fc60000000000 */
[----:B------:R-:W-:-:S04]  /*10a30*/  IMAD.HI.U32 R0, R44, R48, RZ ;  /* 0x000000302c007227 */ /* 0x000fc800078e00ff */
[----:B------:R-:W-:Y:S02]  /*10a40*/  IMAD.MOV R0, RZ, RZ, -R0 ;  /* 0x000000ffff007224 */ /* 0x000fe400078e0a00 */
[----:B------:R-:W-:Y:S02]  /*10a50*/  IMAD.MOV.U32 R49, RZ, RZ, R50 ;  /* 0x000000ffff317224 */ /* 0x000fe400078e0032 */
[----:B------:R-:W-:Y:S02]  /*10a60*/  IMAD R48, R56, R0, R48 ;  /* 0x0000000038307224 */ /* 0x000fe400078e0230 */
[----:B------:R-:W-:Y:S01]  /*10a70*/  IMAD.HI.U32 R0, R44, R49, RZ ;  /* 0x000000312c007227 */ /* 0x000fe200078e00ff */
[----:B------:R-:W-:-:S03]  /*10a80*/  IABS R50, R11 ;  /* 0x0000000b00327213 */ /* 0x000fc60000000000 */
[----:B------:R-:W-:Y:S01]  /*10a90*/  IMAD.MOV R0, RZ, RZ, -R0 ;  /* 0x000000ffff007224 */ /* 0x000fe200078e0a00 */
[C---:B------:R-:W-:Y:S01]  /*10aa0*/  ISETP.GT.U32.AND P4, PT, R56.reuse, R48, PT ;  /* 0x000000303800720c */ /* 0x040fe20003f84070 */
[----:B------:R-:W-:Y:S01]  /*10ab0*/  @!P5 IMAD.IADD R47, R47, 0x1, -R56 ;  /* 0x000000012f2fd824 */ /* 0x000fe200078e0a38 */
[C---:B------:R-:W-:Y:S01]  /*10ac0*/  ISETP.GT.U32.AND P5, PT, R56.reuse, R46, PT ;  /* 0x0000002e3800720c */ /* 0x040fe20003fa4070 */
[----:B------:R-:W-:Y:S02]  /*10ad0*/  IMAD R49, R56, R0, R49 ;  /* 0x0000000038317224 */ /* 0x000fe400078e0231 */
[----:B------:R-:W-:Y:S01]  /*10ae0*/  IMAD.HI.U32 R0, R44, R50, RZ ;  /* 0x000000322c007227 */ /* 0x000fe200078e00ff */
[----:B------:R-:W-:Y:S02]  /*10af0*/  IABS R51, R10 ;  /* 0x0000000a00337213 */ /* 0x000fe40000000000 */
[----:B------:R-:W-:Y:S02]  /*10b00*/  ISETP.GT.U32.AND P6, PT, R56, R47, PT ;  /* 0x0000002f3800720c */ /* 0x000fe40003fc4070 */
[----:B------:R-:W-:-:S02]  /*10b10*/  IADD3 R0, PT, PT, -R0, RZ, RZ ;  /* 0x000000ff00007210 */ /* 0x000fc40007ffe1ff */
[----:B------:R-:W-:Y:S01]  /*10b20*/  ISETP.GE.AND P1, PT, R55, RZ, PT ;  /* 0x000000ff3700720c */ /* 0x000fe20003f26270 */
[----:B------:R-:W-:Y:S01]  /*10b30*/  IMAD.HI.U32 R55, R44, R51, RZ ;  /* 0x000000332c377227 */ /* 0x000fe200078e00ff */
[----:B------:R-:W-:-:S03]  /*10b40*/  IABS R52, R9 ;  /* 0x0000000900347213 */ /* 0x000fc60000000000 */
[--C-:B------:R-:W-:Y:S02]  /*10b50*/  @!P4 IMAD.IADD R48, R48, 0x1, -R56.reuse ;  /* 0x000000013030c824 */ /* 0x100fe400078e0a38 */
[----:B------:R-:W-:Y:S01]  /*10b60*/  @!P5 IMAD.IADD R46, R46, 0x1, -R56 ;  /* 0x000000012e2ed824 */ /* 0x000fe200078e0a38 */
[C---:B------:R-:W-:Y:S01]  /*10b70*/  ISETP.GT.U32.AND P5, PT, R56.reuse, R49, PT ;  /* 0x000000313800720c */ /* 0x040fe20003fa4070 */
[----:B------:R-:W-:Y:S02]  /*10b80*/  IMAD R50, R56, R0, R50 ;  /* 0x0000000038327224 */ /* 0x000fe400078e0232 */
[----:B------:R-:W-:Y:S02]  /*10b90*/  IMAD.MOV R0, RZ, RZ, -R55 ;  /* 0x000000ffff007224 */ /* 0x000fe400078e0a37 */
[----:B------:R-:W-:Y:S01]  /*10ba0*/  IMAD.HI.U32 R54, R44, R52, RZ ;  /* 0x000000342c367227 */ /* 0x000fe200078e00ff */
[C---:B------:R-:W-:Y:S02]  /*10bb0*/  ISETP.GT.U32.AND P4, PT, R56.reuse, R48, PT ;  /* 0x000000303800720c */ /* 0x040fe40003f84070 */
[----:B------:R-:W-:Y:S01]  /*10bc0*/  IABS R53, R59 ;  /* 0x0000003b00357213 */ /* 0x000fe20000000000 */
[----:B------:R-:W-:-:S02]  /*10bd0*/  IMAD R51, R56, R0, R51 ;  /* 0x0000000038337224 */ /* 0x000fc400078e0233 */
[----:B------:R-:W-:Y:S01]  /*10be0*/  @!P6 IMAD.IADD R47, R47, 0x1, -R56 ;  /* 0x000000012f2fe824 */ /* 0x000fe200078e0a38 */
[----:B------:R-:W-:Y:S01]  /*10bf0*/  ISETP.GT.U32.AND P6, PT, R56, R50, PT ;  /* 0x000000323800720c */ /* 0x000fe20003fc4070 */
[----:B------:R-:W-:Y:S02]  /*10c00*/  IMAD.MOV R0, RZ, RZ, -R54 ;  /* 0x000000ffff007224 */ /* 0x000fe400078e0a36 */
[----:B------:R-:W-:-:S04]  /*10c10*/  IMAD.HI.U32 R55, R44, R53, RZ ;  /* 0x000000352c377227 */ /* 0x000fc800078e00ff */
[C---:B------:R-:W-:Y:S01]  /*10c20*/  IMAD R52, R56.reuse, R0, R52 ;  /* 0x0000000038347224 */ /* 0x040fe200078e0234 */
[----:B------:R-:W-:Y:S01]  /*10c30*/  IABS R0, R57 ;  /* 0x0000003900007213 */ /* 0x000fe20000000000 */
[----:B------:R-:W-:Y:S01]  /*10c40*/  @!P5 IMAD.IADD R49, R49, 0x1, -R56 ;  /* 0x000000013131d824 */ /* 0x000fe200078e0a38 */
[----:B------:R-:W-:Y:S01]  /*10c50*/  IABS R54, R8 ;  /* 0x0000000800367213 */ /* 0x000fe20000000000 */
[----:B------:R-:W-:Y:S01]  /*10c60*/  IMAD.MOV R55, RZ, RZ, -R55 ;  /* 0x000000ffff377224 */ /* 0x000fe200078e0a37 */
[----:B------:R-:W-:Y:S01]  /*10c70*/  ISETP.GT.U32.AND P5, PT, R56, R51, PT ;  /* 0x000000333800720c */ /* 0x000fe20003fa4070 */
[----:B-1----:R-:W-:-:S04]  /*10c80*/  IMAD.HI.U32 R6, R44, R0, RZ ;  /* 0x000000002c067227 */ /* 0x002fc800078e00ff */
[--C-:B------:R-:W-:Y:S01]  /*10c90*/  @!P4 IMAD.IADD R48, R48, 0x1, -R56.reuse ;  /* 0x000000013030c824 */ /* 0x100fe200078e0a38 */
[----:B------:R-:W-:Y:S01]  /*10ca0*/  ISETP.GE.AND P4, PT, R61, RZ, PT ;  /* 0x000000ff3d00720c */ /* 0x000fe20003f86270 */
[----:B------:R-:W-:Y:S01]  /*10cb0*/  IMAD R53, R56, R55, R53 ;  /* 0x0000003738357224 */ /* 0x000fe200078e0235 */
[----:B------:R-:W-:Y:S01]  /*10cc0*/  IABS R55, R58 ;  /* 0x0000003a00377213 */ /* 0x000fe20000000000 */
[----:B------:R-:W-:Y:S01]  /*10cd0*/  @!P6 IMAD.IADD R50, R50, 0x1, -R56 ;  /* 0x000000013232e824 */ /* 0x000fe200078e0a38 */
[----:B------:R-:W-:Y:S01]  /*10ce0*/  IABS R61, R60 ;  /* 0x0000003c003d7213 */ /* 0x000fe20000000000 */
[----:B------:R-:W-:Y:S01]  /*10cf0*/  IMAD.HI.U32 R7, R44, R54, RZ ;  /* 0x000000362c077227 */ /* 0x000fe200078e00ff */
[----:B------:R-:W-:-:S03]  /*10d00*/  ISETP.GT.U32.AND P6, PT, R56, R52, PT ;  /* 0x000000343800720c */ /* 0x000fc60003fc4070 */
[----:B------:R-:W-:Y:S02]  /*10d10*/  IMAD.MOV R6, RZ, RZ, -R6 ;  /* 0x000000ffff067224 */ /* 0x000fe400078e0a06 */
[----:B------:R-:W-:Y:S02]  /*10d20*/  IMAD.MOV R12, RZ, RZ, -R7 ;  /* 0x000000ffff0c7224 */ /* 0x000fe400078e0a07 */
[----:B------:R-:W-:Y:S02]  /*10d30*/  IMAD R0, R56, R6, R0 ;  /* 0x0000000638007224 */ /* 0x000fe400078e0200 */
[----:B------:R-:W-:Y:S01]  /*10d40*/  IMAD.HI.U32 R7, R44, R55, RZ ;  /* 0x000000372c077227 */ /* 0x000fe200078e00ff */
[----:B------:R-:W-:-:S03]  /*10d50*/  @!P5 IADD3 R51, PT, PT, R51, -R56, RZ ;  /* 0x800000383333d210 */ /* 0x000fc60007ffe0ff */
[----:B------:R-:W-:Y:S01]  /*10d60*/  IMAD.HI.U32 R6, R44, R61, RZ ;  /* 0x0000003d2c067227 */ /* 0x000fe200078e00ff */
[----:B------:R-:W-:-:S03]  /*10d70*/  ISETP.GT.U32.AND P5, PT, R56, R53, PT ;  /* 0x000000353800720c */ /* 0x000fc60003fa4070 */
[----:B------:R-:W-:-:S04]  /*10d80*/  IMAD.MOV.U32 R44, RZ, RZ, R2 ;  /* 0x000000ffff2c7224 */ /* 0x000fc800078e0002 */
[----:B------:R-:W-:Y:S01]  /*10d90*/  @!P2 IMAD.MOV R44, RZ, RZ, -R44 ;  /* 0x000000ffff2ca224 */ /* 0x000fe200078e0a2c */
[----:B------:R-:W-:Y:S01]  /*10da0*/  ISETP.GT.U32.AND P2, PT, R56, R49, PT ;  /* 0x000000313800720c */ /* 0x000fe20003f44070 */
[----:B------:R-:W-:Y:S01]  /*10db0*/  @!P6 IMAD.IADD R52, R52, 0x1, -R56 ;  /* 0x000000013434e824 */ /* 0x000fe200078e0a38 */
[----:B------:R-:W-:Y:S01]  /*10dc0*/  ISETP.GE.AND P6, PT, R13, RZ, PT ;  /* 0x000000ff0d00720c */ /* 0x000fe20003fc6270 */
[----:B------:R-:W-:Y:S01]  /*10dd0*/  @!P0 IMAD.MOV R45, RZ, RZ, -R45 ;  /* 0x000000ffff2d8224 */ /* 0x000fe200078e0a2d */
[C---:B------:R-:W-:Y:S01]  /*10de0*/  ISETP.GT.U32.AND P0, PT, R56.reuse, R50, PT ;  /* 0x000000323800720c */ /* 0x040fe20003f04070 */
[----:B------:R-:W-:Y:S01]  /*10df0*/  IMAD R54, R56, R12, R54 ;  /* 0x0000000c38367224 */ /* 0x000fe200078e0236 */
[----:B------:R-:W-:Y:S01]  /*10e00*/  @!P3 IADD3 R46, PT, PT, -R46, RZ, RZ ;  /* 0x000000ff2e2eb210 */ /* 0x000fe20007ffe1ff */
[----:B------:R-:W-:Y:S01]  /*10e10*/  IMAD.MOV R2, RZ, RZ, -R7 ;  /* 0x000000ffff027224 */ /* 0x000fe200078e0a07 */
[----:B------:R-:W2:Y:S01]  /*10e20*/  LDL.LU R13, [R1+0x3ec] ;  /* 0x0003ec00010d7983 */ /* 0x000ea20000300800 */
[----:B------:R-:W-:Y:S01]  /*10e30*/  @!P1 IMAD.MOV R47, RZ, RZ, -R47 ;  /* 0x000000ffff2f9224 */ /* 0x000fe200078e0a2f */
[----:B------:R-:W-:Y:S01]  /*10e40*/  ISETP.GT.U32.AND P1, PT, R56, R52, PT ;  /* 0x000000343800720c */ /* 0x000fe20003f24070 */
[----:B------:R-:W-:-:S02]  /*10e50*/  @!P5 IMAD.IADD R53, R53, 0x1, -R56 ;  /* 0x000000013535d824 */ /* 0x000fc400078e0a38 */
[----:B------:R-:W-:Y:S01]  /*10e60*/  @!P4 IMAD.MOV R48, RZ, RZ, -R48 ;  /* 0x000000ffff30c224 */ /* 0x000fe200078e0a30 */
[C---:B------:R-:W-:Y:S01]  /*10e70*/  ISETP.GT.U32.AND P4, PT, R56.reuse, R54, PT ;  /* 0x000000363800720c */ /* 0x040fe20003f84070 */
[C---:B------:R-:W-:Y:S02]  /*10e80*/  IMAD R55, R56.reuse, R2, R55 ;  /* 0x0000000238377224 */ /* 0x040fe400078e0237 */
[----:B------:R-:W-:Y:S01]  /*10e90*/  @!P2 IMAD.IADD R49, R49, 0x1, -R56 ;  /* 0x000000013131a824 */ /* 0x000fe200078e0a38 */
[C---:B------:R-:W-:Y:S01]  /*10ea0*/  ISETP.GT.U32.AND P2, PT, R56.reuse, R0, PT ;  /* 0x000000003800720c */ /* 0x040fe20003f44070 */
[----:B------:R-:W-:Y:S01]  /*10eb0*/  IMAD.MOV R2, RZ, RZ, -R6 ;  /* 0x000000ffff027224 */ /* 0x000fe200078e0a06 */
[----:B------:R-:W-:Y:S01]  /*10ec0*/  ISETP.GT.U32.AND P5, PT, R56, R53, PT ;  /* 0x000000353800720c */ /* 0x000fe20003fa4070 */
[--C-:B------:R-:W-:Y:S01]  /*10ed0*/  @!P0 IMAD.IADD R50, R50, 0x1, -R56.reuse ;  /* 0x0000000132328824 */ /* 0x100fe200078e0a38 */
[C---:B------:R-:W-:Y:S01]  /*10ee0*/  ISETP.GT.U32.AND P0, PT, R56.reuse, R55, PT ;  /* 0x000000373800720c */ /* 0x040fe20003f04070 */
[----:B------:R-:W-:Y:S01]  /*10ef0*/  @!P6 IMAD.MOV R49, RZ, RZ, -R49 ;  /* 0x000000ffff31e224 */ /* 0x000fe200078e0a31 */
[----:B------:R-:W-:Y:S01]  /*10f00*/  ISETP.GE.AND P6, PT, R59, RZ, PT ;  /* 0x000000ff3b00720c */ /* 0x000fe20003fc6270 */
[C---:B------:R-:W-:Y:S01]  /*10f10*/  IMAD R2, R56.reuse, R2, R61 ;  /* 0x0000000238027224 */ /* 0x040fe200078e023d */
[----:B------:R-:W0:Y:S01]  /*10f20*/  S2R R59, SR_TID.X ;  /* 0x00000000003b7919 */ /* 0x000e220000002100 */
[----:B------:R-:W-:Y:S01]  /*10f30*/  ISETP.GT.U32.AND P3, PT, R56, R51, PT ;  /* 0x000000333800720c */ /* 0x000fe20003f64070 */
[----:B------:R-:W-:-:S02]  /*10f40*/  @!P1 IMAD.IADD R52, R52, 0x1, -R56 ;  /* 0x0000000134349824 */ /* 0x000fc400078e0a38 */
[----:B------:R-:W-:Y:S01]  /*10f50*/  ISETP.GT.U32.AND P1, PT, R56, R2, PT ;  /* 0x000000023800720c */ /* 0x000fe20003f24070 */
[--C-:B------:R-:W-:Y:S01]  /*10f60*/  @!P2 IMAD.IADD R0, R0, 0x1, -R56.reuse ;  /* 0x000000010000a824 */ /* 0x100fe200078e0a38 */
[----:B------:R-:W-:Y:S01]  /*10f70*/  @!P4 IADD3 R54, PT, PT, R54, -R56, RZ ;  /* 0x800000383636c210 */ /* 0x000fe20007ffe0ff */
[--C-:B------:R-:W-:Y:S01]  /*10f80*/  @!P5 IMAD.IADD R53, R53, 0x1, -R56.reuse ;  /* 0x000000013535d824 */ /* 0x100fe200078e0a38 */
[----:B------:R-:W-:Y:S01]  /*10f90*/  ISETP.GE.AND P5, PT, R10, RZ, PT ;  /* 0x000000ff0a00720c */ /* 0x000fe20003fa6270 */
[--C-:B------:R-:W-:Y:S01]  /*10fa0*/  @!P0 IMAD.IADD R55, R55, 0x1, -R56.reuse ;  /* 0x0000000137378824 */ /* 0x100fe200078e0a38 */
[C---:B------:R-:W-:Y:S01]  /*10fb0*/  ISETP.GT.U32.AND P2, PT, R56.reuse, R54, PT ;  /* 0x000000363800720c */ /* 0x040fe20003f44070 */
[----:B------:R-:W4:Y:S01]  /*10fc0*/  LDL.LU R12, [R1+0x3e8] ;  /* 0x0003e800010c7983 */ /* 0x000f220000300800 */
[----:B------:R-:W-:Y:S02]  /*10fd0*/  ISETP.GT.U32.AND P0, PT, R56, R0, PT ;  /* 0x000000003800720c */ /* 0x000fe40003f04070 */
[----:B------:R-:W-:Y:S01]  /*10fe0*/  @!P3 IMAD.IADD R51, R51, 0x1, -R56 ;  /* 0x000000013333b824 */ /* 0x000fe200078e0a38 */
[----:B------:R-:W-:-:S02]  /*10ff0*/  ISETP.GE.AND P3, PT, R11, RZ, PT ;  /* 0x000000ff0b00720c */ /* 0x000fc40003f66270 */
[----:B------:R-:W-:Y:S01]  /*11000*/  @!P1 IMAD.IADD R2, R2, 0x1, -R56 ;  /* 0x0000000102029824 */ /* 0x000fe200078e0a38 */
[----:B------:R-:W-:Y:S01]  /*11010*/  ISETP.GT.U32.AND P1, PT, R56, R55, PT ;  /* 0x000000373800720c */ /* 0x000fe20003f24070 */
[----:B------:R-:W4:Y:S01]  /*11020*/  LDL.LU R11, [R1+0x3e4] ;  /* 0x0003e400010b7983 */ /* 0x000f220000300800 */
[----:B------:R-:W-:-:S03]  /*11030*/  ISETP.GE.AND P4, PT, R9, RZ, PT ;  /* 0x000000ff0900720c */ /* 0x000fc60003f86270 */
[----:B------:R-:W4:Y:S01]  /*11040*/  LDL.LU R10, [R1+0x3e0] ;  /* 0x0003e000010a7983 */ /* 0x000f220000300800 */
[----:B------:R-:W-:Y:S01]  /*11050*/  @!P5 IMAD.MOV R51, RZ, RZ, -R51 ;  /* 0x000000ffff33d224 */ /* 0x000fe200078e0a33 */
[----:B------:R-:W-:Y:S01]  /*11060*/  ISETP.GE.AND P5, PT, R8, RZ, PT ;  /* 0x000000ff0800720c */ /* 0x000fe20003fa6270 */
[----:B------:R-:W-:Y:S01]  /*11070*/  @!P2 IMAD.IADD R54, R54, 0x1, -R56 ;  /* 0x000000013636a824 */ /* 0x000fe200078e0a38 */
[----:B------:R-:W4:Y:S01]  /*11080*/  LDL.LU R9, [R1+0x3dc] ;  /* 0x0003dc0001097983 */ /* 0x000f220000300800 */
[----:B------:R-:W-:Y:S02]  /*11090*/  ISETP.GE.AND P2, PT, R57, RZ, PT ;  /* 0x000000ff3900720c */ /* 0x000fe40003f46270 */
[----:B------:R-:W-:Y:S01]  /*110a0*/  @!P0 IADD3 R0, PT, PT, R0, -R56, RZ ;  /* 0x8000003800008210 */ /* 0x000fe20007ffe0ff */
[----:B------:R-:W4:Y:S01]  /*110b0*/  LDL.LU R8, [R1+0x3d8] ;  /* 0x0003d80001087983 */ /* 0x000f220000300800 */
[----:B------:R-:W-:-:S03]  /*110c0*/  ISETP.GE.AND P0, PT, R58, RZ, PT ;  /* 0x000000ff3a00720c */ /* 0x000fc60003f06270 */
[----:B------:R-:W4:Y:S04]  /*110d0*/  LDL.LU R57, [R1+0x3d4] ;  /* 0x0003d40001397983 */ /* 0x000f280000300800 */
[----:B------:R-:W4:Y:S01]  /*110e0*/  LDL.LU R58, [R1+0x3d0] ;  /* 0x0003d000013a7983 */ /* 0x000f220000300800 */
[C---:B0-----:R-:W-:Y:S01]  /*110f0*/  LOP3.LUT R61, R59.reuse, 0x7, RZ, 0xc0, !PT ;  /* 0x000000073b3d7812 */ /* 0x041fe200078ec0ff */
[C---:B------:R-:W-:Y:S02]  /*11100*/  IMAD.SHL.U32 R15, R59.reuse, 0x2, RZ ;  /* 0x000000023b0f7824 */ /* 0x040fe400078e00ff */
[----:B------:R-:W-:Y:S02]  /*11110*/  IMAD.SHL.U32 R7, R59, 0x40, RZ ;  /* 0x000000403b077824 */ /* 0x000fe400078e00ff */
[----:B------:R-:W-:Y:S01]  /*11120*/  @!P1 IMAD.IADD R55, R55, 0x1, -R56 ;  /* 0x0000000137379824 */ /* 0x000fe200078e0a38 */
[----:B------:R-:W4:Y:S01]  /*11130*/  LDL.LU R59, [R1+0x480] ;  /* 0x00048000013b7983 */ /* 0x000f220000300800 */
[----:B------:R-:W-:-:S03]  /*11140*/  ISETP.GE.AND P1, PT, R60, RZ, PT ;  /* 0x000000ff3c00720c */ /* 0x000fc60003f26270 */
[----:B------:R-:W4:Y:S01]  /*11150*/  LDL.LU R60, [R1+0x47c] ;  /* 0x00047c00013c7983 */ /* 0x000f220000300800 */
[----:B------:R-:W-:Y:S01]  /*11160*/  @!P3 IMAD.MOV R50, RZ, RZ, -R50 ;  /* 0x000000ffff32b224 */ /* 0x000fe200078e0a32 */
[----:B------:R-:W-:Y:S01]  /*11170*/  ISETP.GT.U32.AND P3, PT, R56, R2, PT ;  /* 0x000000023800720c */ /* 0x000fe20003f64070 */
[----:B------:R-:W-:-:S05]  /*11180*/  IMAD R61, R61, 0x90, RZ ;  /* 0x000000903d3d7824 */ /* 0x000fca00078e02ff */
[C-C-:B------:R-:W-:Y:S02]  /*11190*/  LOP3.LUT R6, R61.reuse, 0x10, R15.reuse, 0x78, !PT ;  /* 0x000000103d067812 */ /* 0x140fe400078e780f */
[----:B------:R-:W-:-:S05]  /*111a0*/  LOP3.LUT R61, R61, 0x30, R15, 0x78, !PT ;  /* 0x000000303d3d7812 */ /* 0x000fca00078e780f */
[----:B------:R-:W-:Y:S01]  /*111b0*/  @!P3 IMAD.IADD R2, R2, 0x1, -R56 ;  /* 0x000000010202b824 */ /* 0x000fe200078e0a38 */
[----:B------:R-:W-:Y:S02]  /*111c0*/  ISETP.NE.AND P3, PT, R3, RZ, PT ;  /* 0x000000ff0300720c */ /* 0x000fe40003f65270 */
[----:B------:R-:W-:Y:S02]  /*111d0*/  LOP3.LUT R3, RZ, R3, RZ, 0x33, !PT ;  /* 0x00000003ff037212 */ /* 0x000fe400078e33ff */
[----:B------:R-:W-:Y:S02]  /*111e0*/  LOP3.LUT R6, R6, 0x400, R7, 0xf8, !PT ;  /* 0x0000040006067812 */ /* 0x000fe400078ef807 */
[----:B---3--:R-:W-:Y:S01]  /*111f0*/  SEL R7, R3, R14, !P3 ;  /* 0x0000000e03077207 */ /* 0x008fe20005800000 */
[----:B------:R-:W-:Y:S04]  /*11200*/  STL [R1+0x22b8], R61 ;  /* 0x0022b83d01007387 */ /* 0x000fe80000100800 */
[----:B------:R0:W-:Y:S01]  /*11210*/  STL [R1+0x3f0], R7 ;  /* 0x0003f00701007387 */ /* 0x0001e20000100800 */
[----:B------:R-:W-:-:S02]  /*11220*/  IMAD.MOV.U32 R56, RZ, RZ, R0 ;  /* 0x000000ffff387224 */ /* 0x000fc400078e0000 */
[----:B------:R-:W-:Y:S01]  /*11230*/  IMAD.MOV.U32 R0, RZ, RZ, R55 ;  /* 0x000000ffff007224 */ /* 0x000fe200078e0037 */
[----:B--2---:R-:W-:-:S05]  /*11240*/  SEL R6, R3, R13, !P3 ;  /* 0x0000000d03067207 */ /* 0x004fca0005800000 */
[----:B------:R1:W-:Y:S01]  /*11250*/  STL [R1+0x3ec], R6 ;  /* 0x0003ec0601007387 */ /* 0x0003e20000100800 */
[C---:B----4-:R-:W-:Y:S02]  /*11260*/  SEL R12, R3.reuse, R12, !P3 ;  /* 0x0000000c030c7207 */ /* 0x050fe40005800000 */
[----:B0-----:R-:W-:-:S03]  /*11270*/  SEL R7, R3, R11, !P3 ;  /* 0x0000000b03077207 */ /* 0x001fc60005800000 */
[----:B------:R-:W-:Y:S01]  /*11280*/  STL [R1+0x3e8], R12 ;  /* 0x0003e80c01007387 */ /* 0x000fe20000100800 */
[----:B-1----:R-:W-:-:S03]  /*11290*/  SEL R6, R3, R10, !P3 ;  /* 0x0000000a03067207 */ /* 0x002fc60005800000 */
[----:B------:R0:W-:Y:S01]  /*112a0*/  STL [R1+0x3e4], R7 ;  /* 0x0003e40701007387 */ /* 0x0001e20000100800 */
[----:B------:R-:W-:-:S03]  /*112b0*/  SEL R9, R3, R9, !P3 ;  /* 0x0000000903097207 */ /* 0x000fc60005800000 */
[----:B------:R1:W-:Y:S01]  /*112c0*/  STL [R1+0x3e0], R6 ;  /* 0x0003e00601007387 */ /* 0x0003e20000100800 */
[----:B0-----:R-:W-:-:S03]  /*112d0*/  SEL R7, R3, R8, !P3 ;  /* 0x0000000803077207 */ /* 0x001fc60005800000 */
[----:B------:R-:W-:Y:S01]  /*112e0*/  STL [R1+0x3dc], R9 ;  /* 0x0003dc0901007387 */ /* 0x000fe20000100800 */
[C---:B-1----:R-:W-:Y:S02]  /*112f0*/  SEL R6, R3.reuse, R57, !P3 ;  /* 0x0000003903067207 */ /* 0x042fe40005800000 */
[C---:B------:R-:W-:Y:S01]  /*11300*/  SEL R8, R3.reuse, R58, !P3 ;  /* 0x0000003a03087207 */ /* 0x040fe20005800000 */
[----:B------:R0:W-:Y:S04]  /*11310*/  STL [R1+0x3d8], R7 ;  /* 0x0003d80701007387 */ /* 0x0001e80000100800 */
[----:B------:R1:W-:Y:S04]  /*11320*/  STL [R1+0x3d4], R6 ;  /* 0x0003d40601007387 */ /* 0x0003e80000100800 */
[----:B------:R-:W-:Y:S01]  /*11330*/  STL [R1+0x3d0], R8 ;  /* 0x0003d00801007387 */ /* 0x000fe20000100800 */
[----:B0-----:R-:W-:-:S03]  /*11340*/  SEL R7, R3, R59, !P3 ;  /* 0x0000003b03077207 */ /* 0x001fc60005800000 */
[----:B------:R-:W2:Y:S01]  /*11350*/  LDL.LU R55, [R1+0x478] ;  /* 0x0004780001377983 */ /* 0x000ea20000300800 */
[----:B-1----:R-:W-:-:S03]  /*11360*/  SEL R6, R3, R60, !P3 ;  /* 0x0000003c03067207 */ /* 0x002fc60005800000 */
[----:B------:R0:W-:Y:S04]  /*11370*/  STL [R1+0x3cc], R7 ;  /* 0x0003cc0701007387 */ /* 0x0001e80000100800 */
[----:B------:R-:W3:Y:S04]  /*11380*/  LDL.LU R61, [R1+0x474] ;  /* 0x00047400013d7983 */ /* 0x000ee80000300800 */
[----:B------:R1:W-:Y:S04]  /*11390*/  STL [R1+0x3c8], R6 ;  /* 0x0003c80601007387 */ /* 0x0003e80000100800 */
[----:B0-----:R-:W4:Y:S04]  /*113a0*/  LDL.LU R7, [R1+0x470] ;  /* 0x0004700001077983 */ /* 0x001f280000300800 */
[----:B-1----:R-:W4:Y:S04]  /*113b0*/  LDL.LU R6, [R1+0x46c] ;  /* 0x00046c0001067983 */ /* 0x002f280000300800 */
[----:B------:R-:W4:Y:S04]  /*113c0*/  LDL.LU R30, [R1+0x468] ;  /* 0x00046800011e7983 */ /* 0x000f280000300800 */
        /* <DEDUP_REMOVED lines=25> */
[----:B------:R-:W4:Y:S01]  /*11560*/  LDL.LU R60, [R1+0x27c] ;  /* 0x00027c00013c7983 */ /* 0x000f220000300800 */
[----:B--2---:R-:W-:-:S05]  /*11570*/  SEL R55, R3, R55, !P3 ;  /* 0x0000003703377207 */ /* 0x004fca0005800000 */
[----:B------:R3:W-:Y:S02]  /*11580*/  STL [R1+0x3c4], R55 ;  /* 0x0003c43701007387 */ /* 0x0007e40000100800 */
[C---:B---3--:R-:W-:Y:S02]  /*11590*/  SEL R55, R3.reuse, R61, !P3 ;  /* 0x0000003d03377207 */ /* 0x048fe40005800000 */
[----:B----4-:R-:W-:-:S03]  /*115a0*/  SEL R7, R3, R7, !P3 ;  /* 0x0000000703077207 */ /* 0x010fc60005800000 */
[----:B------:R-:W-:Y:S01]  /*115b0*/  STL [R1+0x3c0], R55 ;  /* 0x0003c03701007387 */ /* 0x000fe20000100800 */
[----:B------:R-:W-:-:S03]  /*115c0*/  SEL R6, R3, R6, !P3 ;  /* 0x0000000603067207 */ /* 0x000fc60005800000 */
[----:B------:R0:W-:Y:S01]  /*115d0*/  STL [R1+0x3bc], R7 ;  /* 0x0003bc0701007387 */ /* 0x0001e20000100800 */
[----:B------:R-:W-:-:S03]  /*115e0*/  SEL R30, R3, R30, !P3 ;  /* 0x0000001e031e7207 */ /* 0x000fc60005800000 */
[----:B------:R1:W-:Y:S01]  /*115f0*/  STL [R1+0x3b8], R6 ;  /* 0x0003b80601007387 */ /* 0x0003e20000100800 */
        /* <DEDUP_REMOVED lines=18> */
[C---:B------:R-:W-:Y:S02]  /*11720*/  SEL R18, R3.reuse, R18, !P3 ;  /* 0x0000001203127207 */ /* 0x040fe40005800000 */
[C---:B0-----:R-:W-:Y:S01]  /*11730*/  SEL R7, R3.reuse, R20, !P3 ;  /* 0x0000001403077207 */ /* 0x041fe20005800000 */
[----:B------:R-:W-:Y:S01]  /*11740*/  STL [R1+0x390], R21 ;  /* 0x0003901501007387 */ /* 0x000fe20000100800 */
[----:B-1----:R-:W-:-:S03]  /*11750*/  SEL R6, R3, R19, !P3 ;  /* 0x0000001303067207 */ /* 0x002fc60005800000 */
[----:B------:R0:W-:Y:S04]  /*11760*/  STL [R1+0x38c], R7 ;  /* 0x00038c0701007387 */ /* 0x0001e80000100800 */
        /* <DEDUP_REMOVED lines=19> */
[----:B0-----:R-:W-:-:S03]  /*118a0*/  SEL R7, R3, R8, !P3 ;  /* 0x0000000803077207 */ /* 0x001fc60005800000 */
[----:B------:R-:W-:Y:S01]  /*118b0*/  STL [R1+0x360], R9 ;  /* 0x0003600901007387 */ /* 0x000fe20000100800 */
[C---:B------:R-:W-:Y:S02]  /*118c0*/  SEL R8, R3.reuse, R58, !P3 ;  /* 0x0000003a03087207 */ /* 0x040fe40005800000 */
[C---:B-1----:R-:W-:Y:S01]  /*118d0*/  SEL R6, R3.reuse, R57, !P3 ;  /* 0x0000003903067207 */ /* 0x042fe20005800000 */
[----:B------:R0:W-:Y:S04]  /*118e0*/  STL [R1+0x35c], R7 ;  /* 0x00035c0701007387 */ /* 0x0001e80000100800 */
[----:B------:R1:W-:Y:S01]  /*118f0*/  STL [R1+0x358], R6 ;  /* 0x0003580601007387 */ /* 0x0003e20000100800 */
[----:B0-----:R-:W-:-:S03]  /*11900*/  SEL R7, R3, R59, !P3 ;  /* 0x0000003b03077207 */ /* 0x001fc60005800000 */
[----:B------:R0:W-:Y:S01]  /*11910*/  STL [R1+0x354], R8 ;  /* 0x0003540801007387 */ /* 0x0001e20000100800 */
[----:B-1----:R-:W-:-:S03]  /*11920*/  SEL R6, R3, R60, !P3 ;  /* 0x0000003c03067207 */ /* 0x002fc60005800000 */
[----:B------:R-:W2:Y:S04]  /*11930*/  LDL.LU R30, [R1+0x278] ;  /* 0x00027800011e7983 */ /* 0x000ea80000300800 */
[----:B------:R1:W-:Y:S04]  /*11940*/  STL [R1+0x350], R7 ;  /* 0x0003500701007387 */ /* 0x0003e80000100800 */
[----:B------:R-:W3:Y:S04]  /*11950*/  LDL.LU R29, [R1+0x270] ;  /* 0x00027000011d7983 */ /* 0x000ee80000300800 */
[----:B------:R4:W-:Y:S04]  /*11960*/  STL [R1+0x34c], R6 ;  /* 0x00034c0601007387 */ /* 0x0009e80000100800 */
        /* <DEDUP_REMOVED lines=20> */
[----:B0-----:R-:W3:Y:S04]  /*11ab0*/  LDL.LU R8, [R1+0x40] ;  /* 0x0000400001087983 */ /* 0x001ee80000300800 */
[----:B------:R-:W3:Y:S04]  /*11ac0*/  LDL.LU R57, [R1+0x3c] ;  /* 0x00003c0001397983 */ /* 0x000ee80000300800 */
[----:B------:R-:W3:Y:S04]  /*11ad0*/  LDL.LU R58, [R1+0x28] ;  /* 0x00002800013a7983 */ /* 0x000ee80000300800 */
[----:B------:R-:W3:Y:S04]  /*11ae0*/  LDL.LU R59, [R1+0x20] ;  /* 0x00002000013b7983 */ /* 0x000ee80000300800 */
[----:B------:R-:W3:Y:S04]  /*11af0*/  LDL.LU R60, [R1+0x10] ;  /* 0x00001000013c7983 */ /* 0x000ee80000300800 */
[----:B------:R-:W3:Y:S04]  /*11b00*/  LDL.LU R55, [R1+0xc] ;  /* 0x00000c0001377983 */ /* 0x000ee80000300800 */
[----:B------:R-:W3:Y:S04]  /*11b10*/  LDL.LU R61, [R1+0x8] ;  /* 0x00000800013d7983 */ /* 0x000ee80000300800 */
[----:B-1----:R-:W3:Y:S04]  /*11b20*/  LDL.LU R7, [R1+0x4] ;  /* 0x0000040001077983 */ /* 0x002ee80000300800 */
[----:B----4-:R-:W4:Y:S01]  /*11b30*/  LDL.LU R6, [R1] ;  /* 0x0000000001067983 */ /* 0x010f220000300800 */
[----:B--2---:R-:W-:-:S05]  /*11b40*/  SEL R30, R3, R30, !P3 ;  /* 0x0000001e031e7207 */ /* 0x004fca0005800000 */
[----:B------:R0:W-:Y:S01]  /*11b50*/  STL [R1+0x348], R30 ;  /* 0x0003481e01007387 */ /* 0x0001e20000100800 */
[----:B---3--:R-:W-:-:S03]  /*11b60*/  SEL R29, R3, R29, !P3 ;  /* 0x0000001d031d7207 */ /* 0x008fc60005800000 */
[----:B0-----:R-:W2:Y:S01]  /*11b70*/  LDL.LU R30, [R1+0x2434] ;  /* 0x00243400011e7983 */ /* 0x001ea20000300800 */
[----:B------:R-:W-:-:S03]  /*11b80*/  SEL R28, R3, R28, !P3 ;  /* 0x0000001c031c7207 */ /* 0x000fc60005800000 */
[----:B------:R0:W-:Y:S01]  /*11b90*/  STL [R1+0x344], R29 ;  /* 0x0003441d01007387 */ /* 0x0001e20000100800 */
[C---:B------:R-:W-:Y:S02]  /*11ba0*/  SEL R27, R3.reuse, R27, !P3 ;  /* 0x0000001b031b7207 */ /* 0x040fe40005800000 */
[C---:B------:R-:W-:Y:S01]  /*11bb0*/  SEL R26, R3.reuse, R26, !P3 ;  /* 0x0000001a031a7207 */ /* 0x040fe20005800000 */
[----:B0-----:R-:W3:Y:S01]  /*11bc0*/  LDL.LU R29, [R1+0x2430] ;  /* 0x00243000011d7983 */ /* 0x001ee20000300800 */
[----:B------:R-:W-:-:S03]  /*11bd0*/  SEL R25, R3, R25, !P3 ;  /* 0x0000001903197207 */ /* 0x000fc60005800000 */
[----:B------:R0:W-:Y:S01]  /*11be0*/  STL [R1+0x340], R28 ;  /* 0x0003401c01007387 */ /* 0x0001e20000100800 */
[C---:B------:R-:W-:Y:S02]  /*11bf0*/  SEL R24, R3.reuse, R24, !P3 ;  /* 0x0000001803187207 */ /* 0x040fe40005800000 */
[C---:B------:R-:W-:Y:S01]  /*11c00*/  SEL R23, R3.reuse, R23, !P3 ;  /* 0x0000001703177207 */ /* 0x040fe20005800000 */
[----:B0-----:R-:W2:Y:S04]  /*11c10*/  LDL.LU R28, [R1+0x242c] ;  /* 0x00242c00011c7983 */ /* 0x001ea80000300800 */
[----:B------:R0:W-:Y:S01]  /*11c20*/  STL [R1+0x33c], R27 ;  /* 0x00033c1b01007387 */ /* 0x0001e20000100800 */
[C---:B------:R-:W-:Y:S02]  /*11c30*/  SEL R22, R3.reuse, R22, !P3 ;  /* 0x0000001603167207 */ /* 0x040fe40005800000 */
[C---:B------:R-:W-:Y:S01]  /*11c40*/  SEL R21, R3.reuse, R21, !P3 ;  /* 0x0000001503157207 */ /* 0x040fe20005800000 */
[----:B0-----:R-:W2:Y:S04]  /*11c50*/  LDL.LU R27, [R1+0x2428] ;  /* 0x00242800011b7983 */ /* 0x001ea80000300800 */
[----:B------:R0:W-:Y:S01]  /*11c60*/  STL [R1+0x338], R26 ;  /* 0x0003381a01007387 */ /* 0x0001e20000100800 */
[----:B------:R-:W-:-:S03]  /*11c70*/  SEL R20, R3, R20, !P3 ;  /* 0x0000001403147207 */ /* 0x000fc60005800000 */
        /* <DEDUP_REMOVED lines=49> */
[----:B------:R0:W-:Y:S04]  /*11f90*/  STL [R1+0x2f0], R9 ;  /* 0x0002f00901007387 */ /* 0x0001e80000100800 */
[----:B0-----:R-:W2:Y:S04]  /*11fa0*/  LDL.LU R9, [R1+0x23e0] ;  /* 0x0023e00001097983 */ /* 0x001ea80000300800 */
[----:B------:R0:W-:Y:S04]  /*11fb0*/  STL [R1+0x2ec], R8 ;  /* 0x0002ec0801007387 */ /* 0x0001e80000100800 */
[----:B0-----:R-:W2:Y:S04]  /*11fc0*/  LDL.LU R8, [R1+0x23dc] ;  /* 0x0023dc0001087983 */ /* 0x001ea80000300800 */
[----:B------:R0:W-:Y:S04]  /*11fd0*/  STL [R1+0x2e8], R57 ;  /* 0x0002e83901007387 */ /* 0x0001e80000100800 */
[----:B0-----:R-:W3:Y:S04]  /*11fe0*/  LDL.LU R57, [R1+0x23d8] ;  /* 0x0023d80001397983 */ /* 0x001ee80000300800 */
[----:B------:R0:W-:Y:S04]  /*11ff0*/  STL [R1+0x2e4], R58 ;  /* 0x0002e43a01007387 */ /* 0x0001e80000100800 */
[----:B0-----:R-:W3:Y:S04]  /*12000*/  LDL.LU R58, [R1+0x23d4] ;  /* 0x0023d400013a7983 */ /* 0x001ee80000300800 */
[----:B------:R0:W-:Y:S04]  /*12010*/  STL [R1+0x2e0], R59 ;  /* 0x0002e03b01007387 */ /* 0x0001e80000100800 */
[----:B0-----:R-:W3:Y:S04]  /*12020*/  LDL.LU R59, [R1+0x23d0] ;  /* 0x0023d000013b7983 */ /* 0x001ee80000300800 */
[----:B------:R0:W-:Y:S04]  /*12030*/  STL [R1+0x2dc], R60 ;  /* 0x0002dc3c01007387 */ /* 0x0001e80000100800 */
[----:B0-----:R-:W3:Y:S01]  /*12040*/  LDL.LU R60, [R1+0x23cc] ;  /* 0x0023cc00013c7983 */ /* 0x001ee20000300800 */
[----:B------:R-:W-:-:S02]  /*12050*/  SEL R55, R3, R55, !P3 ;  /* 0x0000003703377207 */ /* 0x000fc40005800000 */
[----:B------:R-:W-:-:S03]  /*12060*/  SEL R61, R3, R61, !P3 ;  /* 0x0000003d033d7207 */ /* 0x000fc60005800000 */
[----:B------:R0:W-:Y:S04]  /*12070*/  STL [R1+0x2d8], R55 ;  /* 0x0002d83701007387 */ /* 0x0001e80000100800 */
[----:B------:R-:W-:Y:S01]  /*12080*/  STL [R1+0x2d4], R61 ;  /* 0x0002d43d01007387 */ /* 0x000fe20000100800 */
[C---:B0-----:R-:W-:Y:S02]  /*12090*/  SEL R55, R3.reuse, R7, !P3 ;  /* 0x0000000703377207 */ /* 0x041fe40005800000 */
[----:B----4-:R-:W-:-:S03]  /*120a0*/  SEL R7, R3, R6, !P3 ;  /* 0x0000000603077207 */ /* 0x010fc60005800000 */
[----:B------:R-:W-:Y:S04]  /*120b0*/  STL [R1+0x2d0], R55 ;  /* 0x0002d03701007387 */ /* 0x000fe80000100800 */
[----:B------:R3:W-:Y:S01]  /*120c0*/  STL [R1+0x2cc], R7 ;  /* 0x0002cc0701007387 */ /* 0x0007e20000100800 */
[C---:B--2---:R-:W-:Y:S02]  /*120d0*/  SEL R8, R3.reuse, R8, !P3 ;  /* 0x0000000803087207 */ /* 0x044fe40005800000 */
[C---:B---3--:R-:W-:Y:S02]  /*120e0*/  SEL R7, R3.reuse, R58, !P3 ;  /* 0x0000003a03077207 */ /* 0x048fe40005800000 */
[C---:B------:R-:W-:Y:S02]  /*120f0*/  SEL R55, R3.reuse, R59, !P3 ;  /* 0x0000003b03377207 */ /* 0x040fe40005800000 */
[----:B------:R-:W-:-:S05]  /*12100*/  SEL R6, R3, R60, !P3 ;  /* 0x0000003c03067207 */ /* 0x000fca0005800000 */
[----:B------:R0:W-:Y:S04]  /*12110*/  STL [R1+0x2c8], R6 ;  /* 0x0002c80601007387 */ /* 0x0001e80000100800 */
[----:B------:R-:W-:Y:S01]  /*12120*/  STL [R1+0x2c4], R55 ;  /* 0x0002c43701007387 */ /* 0x000fe20000100800 */
[----:B0-----:R-:W-:-:S03]  /*12130*/  SEL R6, R3, R57, !P3 ;  /* 0x0000003903067207 */ /* 0x001fc60005800000 */
[----:B------:R0:W-:Y:S04]  /*12140*/  STL [R1+0x2c0], R7 ;  /* 0x0002c00701007387 */ /* 0x0001e80000100800 */
[----:B------:R1:W-:Y:S04]  /*12150*/  STL [R1+0x2bc], R6 ;  /* 0x0002bc0601007387 */ /* 0x0003e80000100800 */
[----:B------:R2:W-:Y:S01]  /*12160*/  STL [R1+0x2b8], R8 ;  /* 0x0002b80801007387 */ /* 0x0005e20000100800 */
[C---:B0-----:R-:W-:Y:S02]  /*12170*/  SEL R7, R3.reuse, R9, !P3 ;  /* 0x0000000903077207 */ /* 0x041fe40005800000 */
[----:B-1----:R-:W-:-:S03]  /*12180*/  SEL R6, R3, R10, !P3 ;  /* 0x0000000a03067207 */ /* 0x002fc60005800000 */
[----:B------:R0:W-:Y:S01]  /*12190*/  STL [R1+0x2b4], R7 ;  /* 0x0002b40701007387 */ /* 0x0001e20000100800 */
[----:B--2---:R-:W-:-:S03]  /*121a0*/  SEL R8, R3, R11, !P3 ;  /* 0x0000000b03087207 */ /* 0x004fc60005800000 */
[----:B------:R1:W-:Y:S04]  /*121b0*/  STL [R1+0x2b0], R6 ;  /* 0x0002b00601007387 */ /* 0x0003e80000100800 */
[----:B------:R2:W-:Y:S01]  /*121c0*/  STL [R1+0x2ac], R8 ;  /* 0x0002ac0801007387 */ /* 0x0005e20000100800 */
[C---:B0-----:R-:W-:Y:S02]  /*121d0*/  SEL R7, R3.reuse, R12, !P3 ;  /* 0x0000000c03077207 */ /* 0x041fe40005800000 */
[----:B-1----:R-:W-:-:S03]  /*121e0*/  SEL R6, R3, R13, !P3 ;  /* 0x0000000d03067207 */ /* 0x002fc60005800000 */
[----:B------:R0:W-:Y:S01]  /*121f0*/  STL [R1+0x2a8], R7 ;  /* 0x0002a80701007387 */ /* 0x0001e20000100800 */
[----:B--2---:R-:W-:-:S03]  /*12200*/  SEL R8, R3, R14, !P3 ;  /* 0x0000000e03087207 */ /* 0x004fc60005800000 */
[----:B------:R1:W-:Y:S04]  /*12210*/  STL [R1+0x2a4], R6 ;  /* 0x0002a40601007387 */ /* 0x0003e80000100800 */
[----:B------:R-:W-:Y:S04]  /*12220*/  STL [R1+0x2a0], R8 ;  /* 0x0002a00801007387 */ /* 0x000fe80000100800 */
[----:B------:R-:W2:Y:S01]  /*12230*/  LDL.LU R60, [R1+0x1f0] ;  /* 0x0001f000013c7983 */ /* 0x000ea20000300800 */
[C---:B0-----:R-:W-:Y:S02]  /*12240*/  SEL R7, R3.reuse, R15, !P3 ;  /* 0x0000000f03077207 */ /* 0x041fe40005800000 */
[----:B-1----:R-:W-:-:S03]  /*12250*/  SEL R6, R3, R16, !P3 ;  /* 0x0000001003067207 */ /* 0x002fc60005800000 */
[----:B------:R0:W-:Y:S04]  /*12260*/  STL [R1+0x29c], R7 ;  /* 0x00029c0701007387 */ /* 0x0001e80000100800 */
[----:B------:R1:W-:Y:S04]  /*12270*/  STL [R1+0x298], R6 ;  /* 0x0002980601007387 */ /* 0x0003e80000100800 */
[----:B------:R-:W3:Y:S01]  /*12280*/  LDL.LU R59, [R1+0x1f4] ;  /* 0x0001f400013b7983 */ /* 0x000ee20000300800 */
[C---:B0-----:R-:W-:Y:S02]  /*12290*/  SEL R7, R3.reuse, R17, !P3 ;  /* 0x0000001103077207 */ /* 0x041fe40005800000 */
[----:B-1----:R-:W-:-:S03]  /*122a0*/  SEL R6, R3, R18, !P3 ;  /* 0x0000001203067207 */ /* 0x002fc60005800000 */
[----:B------:R0:W-:Y:S04]  /*122b0*/  STL [R1+0x290], R7 ;  /* 0x0002900701007387 */ /* 0x0001e80000100800 */
[----:B------:R1:W-:Y:S01]  /*122c0*/  STL [R1+0x288], R6 ;  /* 0x0002880601007387 */ /* 0x0003e20000100800 */
[----:B------:R-:W-:-:S03]  /*122d0*/  SEL R8, R3, R22, !P3 ;  /* 0x0000001603087207 */ /* 0x000fc60005800000 */
[----:B------:R-:W4:Y:S01]  /*122e0*/  LDL.LU R58, [R1+0x1e0] ;  /* 0x0001e000013a7983 */ /* 0x000f220000300800 */
[C---:B0-----:R-:W-:Y:S02]  /*122f0*/  SEL R7, R3.reuse, R19, !P3 ;  /* 0x0000001303077207 */ /* 0x041fe40005800000 */
[----:B-1----:R-:W-:-:S03]  /*12300*/  SEL R6, R3, R20, !P3 ;  /* 0x0000001403067207 */ /* 0x002fc60005800000 */
[----:B------:R0:W-:Y:S04]  /*12310*/  STL [R1+0x280], R7 ;  /* 0x0002800701007387 */ /* 0x0001e80000100800 */
[----:B------:R1:W-:Y:S01]  /*12320*/  STL [R1+0x27c], R6 ;  /* 0x00027c0601007387 */ /* 0x0003e20000100800 */
[C---:B0-----:R-:W-:Y:S02]  /*12330*/  SEL R7, R3.reuse, R21, !P3 ;  /* 0x0000001503077207 */ /* 0x041fe40005800000 */
[----:B-1----:R-:W-:-:S03]  /*12340*/  SEL R6, R3, R23, !P3 ;  /* 0x0000001703067207 */ /* 0x002fc60005800000 */
[----:B------:R0:W-:Y:S04]  /*12350*/  STL [R1+0x278], R7 ;  /* 0x0002780701007387 */ /* 0x0001e80000100800 */
[----:B------:R1:W-:Y:S01]  /*12360*/  STL [R1+0x270], R8 ;  /* 0x0002700801007387 */ /* 0x0003e20000100800 */
[----:B0-----:R-:W-:-:S03]  /*12370*/  SEL R7, R3, R24, !P3 ;  /* 0x0000001803077207 */ /* 0x001fc60005800000 */
[----:B------:R0:W-:Y:S01]  /*12380*/  STL [R1+0x26c], R6 ;  /* 0x00026c0601007387 */ /* 0x0001e20000100800 */
[----:B-1----:R-:W-:-:S03]  /*12390*/  SEL R8, R3, R25, !P3 ;  /* 0x0000001903087207 */ /* 0x002fc60005800000 */
[----:B------:R1:W-:Y:S04]  /*123a0*/  STL [R1+0x268], R7 ;  /* 0x0002680701007387 */ /* 0x0003e80000100800 */
[----:B------:R1:W-:Y:S01]  /*123b0*/  STL [R1+0x264], R8 ;  /* 0x0002640801007387 */ /* 0x0003e20000100800 */
[----:B0-----:R-:W-:-:S03]  /*123c0*/  SEL R6, R3, R26, !P3 ;  /* 0x0000001a03067207 */ /* 0x001fc60005800000 */
[----:B------:R-:W4:Y:S01]  /*123d0*/  LDL.LU R57, [R1+0x1e4] ;  /* 0x0001e40001397983 */ /* 0x000f220000300800 */
        /* <DEDUP_REMOVED lines=9> */
[----:B0-----:R-:W-:-:S03]  /*12470*/  SEL R6, R3, R31, !P3 ;  /* 0x0000001f03067207 */ /* 0x001fc60005800000 */
[----:B-1----:R-:W4:Y:S04]  /*12480*/  LDL.LU R8, [R1+0x1cc] ;  /* 0x0001cc0001087983 */ /* 0x002f280000300800 */
[----:B------:R0:W-:Y:S04]  /*12490*/  STL [R1+0x220], R7 ;  /* 0x0002200701007387 */ /* 0x0001e80000100800 */
[----:B------:R1:W-:Y:S01]  /*124a0*/  STL [R1+0x21c], R6 ;  /* 0x00021c0601007387 */ /* 0x0003e20000100800 */
[----:B0-----:R-:W-:-:S03]  /*124b0*/  SEL R7, R3, R32, !P3 ;  /* 0x0000002003077207 */ /* 0x001fc60005800000 */
[----:B-1----:R-:W4:Y:S04]  /*124c0*/  LDL.LU R6, [R1+0x194] ;  /* 0x0001940001067983 */ /* 0x002f280000300800 */
[----:B------:R0:W-:Y:S01]  /*124d0*/  STL [R1+0x218], R7 ;  /* 0x0002180701007387 */ /* 0x0001e20000100800 */
[----:B------:R-:W-:-:S03]  /*124e0*/  SEL R9, R3, R33, !P3 ;  /* 0x0000002103097207 */ /* 0x000fc60005800000 */
[----:B0-----:R-:W4:Y:S01]  /*124f0*/  LDL.LU R7, [R1+0x1ac] ;  /* 0x0001ac0001077983 */ /* 0x001f220000300800 */
[----:B------:R-:W-:-:S03]  /*12500*/  SEL R10, R3, R34, !P3 ;  /* 0x00000022030a7207 */ /* 0x000fc60005800000 */
[----:B------:R0:W-:Y:S04]  /*12510*/  STL [R1+0x210], R9 ;  /* 0x0002100901007387 */ /* 0x0001e80000100800 */
[----:B------:R-:W4:Y:S01]  /*12520*/  LDL.LU R61, [R1+0x1c4] ;  /* 0x0001c400013d7983 */ /* 0x000f220000300800 */
[----:B0-----:R-:W-:-:S03]  /*12530*/  SEL R9, R3, R35, !P3 ;  /* 0x0000002303097207 */ /* 0x001fc60005800000 */
[----:B------:R0:W-:Y:S04]  /*12540*/  STL [R1+0x20c], R10 ;  /* 0x00020c0a01007387 */ /* 0x0001e80000100800 */
[----:B------:R-:W4:Y:S04]  /*12550*/  LDL.LU R21, [R1+0x1c8] ;  /* 0x0001c80001157983 */ /* 0x000f280000300800 */
[----:B------:R1:W-:Y:S01]  /*12560*/  STL [R1+0x204], R9 ;  /* 0x0002040901007387 */ /* 0x0003e20000100800 */
[----:B0-----:R-:W-:-:S03]  /*12570*/  SEL R10, R3, R36, !P3 ;  /* 0x00000024030a7207 */ /* 0x001fc60005800000 */
[----:B-1----:R-:W4:Y:S04]  /*12580*/  LDL.LU R9, [R1+0x1b0] ;  /* 0x0001b00001097983 */ /* 0x002f280000300800 */
[----:B------:R2:W-:Y:S04]  /*12590*/  STL [R1+0x200], R10 ;  /* 0x0002000a01007387 */ /* 0x0005e80000100800 */
[----:B------:R-:W4:Y:S01]  /*125a0*/  LDL.LU R20, [R1+0x1c0] ;  /* 0x0001c00001147983 */ /* 0x000f220000300800 */
[----:B--2---:R-:W-:-:S03]  /*125b0*/  SEL R10, R3, R60, !P3 ;  /* 0x0000003c030a7207 */ /* 0x004fc60005800000 */
[----:B------:R-:W2:Y:S04]  /*125c0*/  LDL.LU R60, [R1+0x1b4] ;  /* 0x0001b400013c7983 */ /* 0x000ea80000300800 */
[----:B------:R3:W-:Y:S04]  /*125d0*/  STL [R1+0x1fc], R10 ;  /* 0x0001fc0a01007387 */ /* 0x0007e80000100800 */
[----:B------:R-:W2:Y:S01]  /*125e0*/  LDL.LU R19, [R1+0x1bc] ;  /* 0x0001bc0001137983 */ /* 0x000ea20000300800 */
[----:B---3--:R-:W-:-:S03]  /*125f0*/  SEL R10, R3, R59, !P3 ;  /* 0x0000003b030a7207 */ /* 0x008fc60005800000 */
[----:B------:R-:W3:Y:S04]  /*12600*/  LDL.LU R59, [R1+0x1b8] ;  /* 0x0001b800013b7983 */ /* 0x000ee80000300800 */
[----:B------:R4:W-:Y:S04]  /*12610*/  STL [R1+0x1f8], R10 ;  /* 0x0001f80a01007387 */ /* 0x0009e80000100800 */
[----:B------:R-:W3:Y:S04]  /*12620*/  LDL.LU R18, [R1+0x184] ;  /* 0x0001840001127983 */ /* 0x000ee80000300800 */
[----:B------:R-:W3:Y:S01]  /*12630*/  LDL.LU R17, [R1+0x18c] ;  /* 0x00018c0001117983 */ /* 0x000ee20000300800 */
[----:B----4-:R-:W-:-:S05]  /*12640*/  SEL R10, R3, R58, !P3 ;  /* 0x0000003a030a7207 */ /* 0x010fca0005800000 */
[----:B------:R0:W-:Y:S04]  /*12650*/  STL [R1+0x1f4], R10 ;  /* 0x0001f40a01007387 */ /* 0x0001e80000100800 */
[----:B------:R-:W4:Y:S04]  /*12660*/  LDL.LU R16, [R1+0x17c] ;  /* 0x00017c0001107983 */ /* 0x000f280000300800 */
[----:B------:R-:W4:Y:S04]  /*12670*/  LDL.LU R15, [R1+0x178] ;  /* 0x00017800010f7983 */ /* 0x000f280000300800 */
[----:B------:R-:W4:Y:S04]  /*12680*/  LDL.LU R14, [R1+0x174] ;  /* 0x00017400010e7983 */ /* 0x000f280000300800 */
[----:B------:R-:W4:Y:S04]  /*12690*/  LDL.LU R13, [R1+0x170] ;  /* 0x00017000010d7983 */ /* 0x000f280000300800 */
[----:B------:R-:W4:Y:S01]  /*126a0*/  LDL.LU R58, [R1+0x16c] ;  /* 0x00016c00013a7983 */ /* 0x000f220000300800 */
[----:B------:R-:W-:-:S03]  /*126b0*/  SEL R11, R3, R57, !P3 ;  /* 0x00000039030b7207 */ /* 0x000fc60005800000 */
[----:B------:R-:W4:Y:S04]  /*126c0*/  LDL.LU R57, [R1+0x168] ;  /* 0x0001680001397983 */ /* 0x000f280000300800 */
[----:B------:R1:W-:Y:S04]  /*126d0*/  STL [R1+0x1f0], R11 ;  /* 0x0001f00b01007387 */ /* 0x0003e80000100800 */
[----:B------:R-:W4:Y:S01]  /*126e0*/  LDL.LU R12, [R1+0x164] ;  /* 0x00016400010c7983 */ /* 0x000f220000300800 */
[----:B0-----:R-:W-:-:S03]  /*126f0*/  SEL R10, R3, R55, !P3 ;  /* 0x00000037030a7207 */ /* 0x001fc60005800000 */
[----:B-1----:R-:W4:Y:S04]  /*12700*/  LDL.LU R11, [R1+0x160] ;  /* 0x00016000010b7983 */ /* 0x002f280000300800 */
[----:B------:R0:W-:Y:S04]  /*12710*/  STL [R1+0x1ec], R10 ;  /* 0x0001ec0a01007387 */ /* 0x0001e80000100800 */
[----:B------:R-:W4:Y:S01]  /*12720*/  LDL.LU R55, [R1+0x15c] ;  /* 0x00015c0001377983 */ /* 0x000f220000300800 */
[----:B0-----:R-:W-:-:S03]  /*12730*/  SEL R10, R3, R8, !P3 ;  /* 0x00000008030a7207 */ /* 0x001fc60005800000 */
[----:B------:R-:W4:Y:S04]  /*12740*/  LDL.LU R8, [R1+0x154] ;  /* 0x0001540001087983 */ /* 0x000f280000300800 */
[----:B------:R0:W-:Y:S01]  /*12750*/  STL [R1+0x1e8], R10 ;  /* 0x0001e80a01007387 */ /* 0x0001e20000100800 */
[----:B------:R-:W-:-:S03]  /*12760*/  SEL R22, R3, R6, !P3 ;  /* 0x0000000603167207 */ /* 0x000fc60005800000 */
[----:B------:R-:W4:Y:S04]  /*12770*/  LDL.LU R6, [R1+0x14c] ;  /* 0x00014c0001067983 */ /* 0x000f280000300800 */
[----:B------:R1:W-:Y:S01]  /*12780*/  STL [R1+0x1e4], R22 ;  /* 0x0001e41601007387 */ /* 0x0003e20000100800 */
[----:B0-----:R-:W-:-:S03]  /*12790*/  SEL R10, R3, R7, !P3 ;  /* 0x00000007030a7207 */ /* 0x001fc60005800000 */
[----:B------:R-:W4:Y:S04]  /*127a0*/  LDL.LU R7, [R1+0x140] ;  /* 0x0001400001077983 */ /* 0x000f280000300800 */
[----:B------:R0:W-:Y:S01]  /*127b0*/  STL [R1+0x1e0], R10 ;  /* 0x0001e00a01007387 */ /* 0x0001e20000100800 */
[----:B-1----:R-:W-:-:S03]  /*127c0*/  SEL R22, R3, R61, !P3 ;  /* 0x0000003d03167207 */ /* 0x002fc60005800000 */
[----:B0-----:R-:W4:Y:S04]  /*127d0*/  LDL.LU R10, [R1+0x144] ;  /* 0x00014400010a7983 */ /* 0x001f280000300800 */
[----:B------:R-:W4:Y:S01]  /*127e0*/  LDL.LU R61, [R1+0x13c] ;  /* 0x00013c00013d7983 */ /* 0x000f220000300800 */
[----:B------:R-:W-:-:S03]  /*127f0*/  SEL R21, R3, R21, !P3 ;  /* 0x0000001503157207 */ /* 0x000fc60005800000 */
[----:B------:R0:W-:Y:S02]  /*12800*/  STL [R1+0x1dc], R22 ;  /* 0x0001dc1601007387 */ /* 0x0001e40000100800 */
[C---:B0-----:R-:W-:Y:S02]  /*12810*/  SEL R22, R3.reuse, R9, !P3 ;  /* 0x0000000903167207 */ /* 0x041fe40005800000 */
[----:B------:R-:W4:Y:S04]  /*12820*/  LDL.LU R9, [R1+0x138] ;  /* 0x0001380001097983 */ /* 0x000f280000300800 */
[----:B------:R0:W-:Y:S04]  /*12830*/  STL [R1+0x1cc], R21 ;  /* 0x0001cc1501007387 */ /* 0x0001e80000100800 */
[----:B------:R-:W-:Y:S01]  /*12840*/  STL [R1+0x1c8], R22 ;  /* 0x0001c81601007387 */ /* 0x000fe20000100800 */
[----:B0-----:R-:W-:-:S02]  /*12850*/  SEL R21, R3, R20, !P3 ;  /* 0x0000001403157207 */ /* 0x001fc40005800000 */
[C---:B--2---:R-:W-:Y:S02]  /*12860*/  SEL R20, R3.reuse, R60, !P3 ;  /* 0x0000003c03147207 */ /* 0x044fe40005800000 */
[----:B------:R-:W2:Y:S04]  /*12870*/  LDL.LU R60, [R1+0x134] ;  /* 0x00013400013c7983 */ /* 0x000ea80000300800 */
[----:B------:R-:W-:Y:S01]  /*12880*/  STL [R1+0x1c4], R21 ;  /* 0x0001c41501007387 */ /* 0x000fe20000100800 */
[----:B------:R-:W-:-:S03]  /*12890*/  SEL R19, R3, R19, !P3 ;  /* 0x0000001303137207 */ /* 0x000fc60005800000 */
[----:B------:R3:W-:Y:S02]  /*128a0*/  STL [R1+0x1c0], R20 ;  /* 0x0001c01401007387 */ /* 0x0007e40000100800 */
[C---:B---3--:R-:W-:Y:S02]  /*128b0*/  SEL R20, R3.reuse, R59, !P3 ;  /* 0x0000003b03147207 */ /* 0x048fe40005800000 */
[----:B------:R-:W3:Y:S04]  /*128c0*/  LDL.LU R59, [R1+0x130] ;  /* 0x00013000013b7983 */ /* 0x000ee80000300800 */
[----:B------:R0:W-:Y:S04]  /*128d0*/  STL [R1+0x1bc], R19 ;  /* 0x0001bc1301007387 */ /* 0x0001e80000100800 */
[----:B------:R-:W-:Y:S01]  /*128e0*/  STL [R1+0x1b8], R20 ;  /* 0x0001b81401007387 */ /* 0x000fe20000100800 */
[----:B0-----:R-:W-:-:S02]  /*128f0*/  SEL R19, R3, R18, !P3 ;  /* 0x0000001203137207 */ /* 0x001fc40005800000 */
[C---:B------:R-:W-:Y:S02]  /*12900*/  SEL R18, R3.reuse, R17, !P3 ;  /* 0x0000001103127207 */ /* 0x040fe40005800000 */
[C---:B----4-:R-:W-:Y:S01]  /*12910*/  SEL R17, R3.reuse, R16, !P3 ;  /* 0x0000001003117207 */ /* 0x050fe20005800000 */
[----:B------:R-:W-:Y:S01]  /*12920*/  STL [R1+0x1b4], R19 ;  /* 0x0001b41301007387 */ /* 0x000fe20000100800 */
[----:B------:R-:W-:-:S03]  /*12930*/  SEL R16, R3, R15, !P3 ;  /* 0x0000000f03107207 */ /* 0x000fc60005800000 */
[----:B------:R-:W-:Y:S01]  /*12940*/  STL [R1+0x1b0], R18 ;  /* 0x0001b01201007387 */ /* 0x000fe20000100800 */
[----:B------:R-:W-:-:S03]  /*12950*/  SEL R15, R3, R14, !P3 ;  /* 0x0000000e030f7207 */ /* 0x000fc60005800000 */
[----:B------:R-:W-:Y:S01]  /*12960*/  STL [R1+0x1ac], R17 ;  /* 0x0001ac1101007387 */ /* 0x000fe20000100800 */
[----:B------:R-:W-:-:S03]  /*12970*/  SEL R14, R3, R13, !P3 ;  /* 0x0000000d030e7207 */ /* 0x000fc60005800000 */
[----:B------:R-:W-:Y:S01]  /*12980*/  STL [R1+0x194], R16 ;  /* 0x0001941001007387 */ /* 0x000fe20000100800 */
[----:B------:R-:W-:-:S03]  /*12990*/  SEL R13, R3, R58, !P3 ;  /* 0x0000003a030d7207 */ /* 0x000fc60005800000 */
[----:B------:R-:W-:Y:S04]  /*129a0*/  STL [R1+0x18c], R15 ;  /* 0x00018c0f01007387 */ /* 0x000fe80000100800 */
[----:B------:R-:W4:Y:S04]  /*129b0*/  LDL.LU R58, [R1+0x12c] ;  /* 0x00012c00013a7983 */ /* 0x000f280000300800 */
[----:B------:R0:W-:Y:S04]  /*129c0*/  STL [R1+0x184], R14 ;  /* 0x0001840e01007387 */ /* 0x0001e80000100800 */
[----:B------:R1:W-:Y:S01]  /*129d0*/  STL [R1+0x17c], R13 ;  /* 0x00017c0d01007387 */ /* 0x0003e20000100800 */
[----:B0-----:R-:W-:-:S03]  /*129e0*/  SEL R14, R3, R57, !P3 ;  /* 0x00000039030e7207 */ /* 0x001fc60005800000 */
[----:B------:R-:W4:Y:S01]  /*129f0*/  LDL.LU R57, [R1+0x11c] ;  /* 0x00011c0001397983 */ /* 0x000f220000300800 */
[----:B-1----:R-:W-:-:S03]  /*12a00*/  SEL R13, R3, R12, !P3 ;  /* 0x0000000c030d7207 */ /* 0x002fc60005800000 */
[----:B------:R-:W-:Y:S01]  /*12a10*/  STL [R1+0x178], R14 ;  /* 0x0001780e01007387 */ /* 0x000fe20000100800 */
[----:B------:R-:W-:-:S03]  /*12a20*/  SEL R12, R3, R11, !P3 ;  /* 0x0000000b030c7207 */ /* 0x000fc60005800000 */
[----:B------:R-:W-:Y:S01]  /*12a30*/  STL [R1+0x174], R13 ;  /* 0x0001740d01007387 */ /* 0x000fe20000100800 */
[----:B------:R-:W-:-:S03]  /*12a40*/  SEL R11, R3, R55, !P3 ;  /* 0x00000037030b7207 */ /* 0x000fc60005800000 */
[----:B------:R-:W4:Y:S04]  /*12a50*/  LDL.LU R55, [R1+0x118] ;  /* 0x0001180001377983 */ /* 0x000f280000300800 */
[----:B------:R0:W-:Y:S04]  /*12a60*/  STL [R1+0x170], R12 ;  /* 0x0001700c01007387 */ /* 0x0001e80000100800 */
[----:B------:R1:W-:Y:S01]  /*12a70*/  STL [R1+0x16c], R11 ;  /* 0x00016c0b01007387 */ /* 0x0003e20000100800 */
[----:B0-----:R-:W-:-:S03]  /*12a80*/  SEL R12, R3, R8, !P3 ;  /* 0x00000008030c7207 */ /* 0x001fc60005800000 */
[----:B------:R-:W4:Y:S04]  /*12a90*/  LDL.LU R8, [R1+0x114] ;  /* 0x0001140001087983 */ /* 0x000f280000300800 */
[----:B------:R0:W-:Y:S01]  /*12aa0*/  STL [R1+0x168], R12 ;  /* 0x0001680c01007387 */ /* 0x0001e20000100800 */
[----:B-1----:R-:W-:-:S03]  /*12ab0*/  SEL R11, R3, R6, !P3 ;  /* 0x00000006030b7207 */ /* 0x002fc60005800000 */
[----:B------:R-:W4:Y:S04]  /*12ac0*/  LDL.LU R6, [R1+0x110] ;  /* 0x0001100001067983 */ /* 0x000f280000300800 */
[----:B------:R1:W-:Y:S01]  /*12ad0*/  STL [R1+0x164], R11 ;  /* 0x0001640b01007387 */ /* 0x0003e20000100800 */
[----:B0-----:R-:W-:-:S03]  /*12ae0*/  SEL R12, R3, R7, !P3 ;  /* 0x00000007030c7207 */ /* 0x001fc60005800000 */
[----:B------:R-:W4:Y:S04]  /*12af0*/  LDL.LU R7, [R1+0x10c] ;  /* 0x00010c0001077983 */ /* 0x000f280000300800 */
[----:B------:R-:W-:Y:S04]  /*12b00*/  STL [R1+0x160], R12 ;  /* 0x0001600c01007387 */ /* 0x000fe80000100800 */
[----:B------:R-:W4:Y:S01]  /*12b10*/  LDL.LU R21, [R1+0x108] ;  /* 0x0001080001157983 */ /* 0x000f220000300800 */
[C---:B-1----:R-:W-:Y:S02]  /*12b20*/  SEL R11, R3.reuse, R10, !P3 ;  /* 0x0000000a030b7207 */ /* 0x042fe40005800000 */
[----:B------:R-:W-:-:S03]  /*12b30*/  SEL R10, R3, R61, !P3 ;  /* 0x0000003d030a7207 */ /* 0x000fc60005800000 */
[----:B------:R-:W-:Y:S04]  /*12b40*/  STL [R1+0x15c], R11 ;  /* 0x00015c0b01007387 */ /* 0x000fe80000100800 */
[----:B------:R-:W4:Y:S04]  /*12b50*/  LDL.LU R61, [R1+0x100] ;  /* 0x00010000013d7983 */ /* 0x000f280000300800 */
[----:B------:R0:W-:Y:S04]  /*12b60*/  STL [R1+0x154], R10 ;  /* 0x0001540a01007387 */ /* 0x0001e80000100800 */
[----:B------:R-:W4:Y:S01]  /*12b70*/  LDL.LU R20, [R1+0x104] ;  /* 0x0001040001147983 */ /* 0x000f220000300800 */
[----:B0-----:R-:W-:-:S03]  /*12b80*/  SEL R10, R3, R9, !P3 ;  /* 0x00000009030a7207 */ /* 0x001fc60005800000 */
[----:B------:R-:W4:Y:S04]  /*12b90*/  LDL.LU R9, [R1+0x48] ;  /* 0x0000480001097983 */ /* 0x000f280000300800 */
[----:B------:R2:W-:Y:S04]  /*12ba0*/  STL [R1+0x14c], R10 ;  /* 0x00014c0a01007387 */ /* 0x0005e80000100800 */
[----:B------:R-:W4:Y:S01]  /*12bb0*/  LDL.LU R19, [R1+0xf8] ;  /* 0x0000f80001137983 */ /* 0x000f220000300800 */
[----:B--2---:R-:W-:-:S03]  /*12bc0*/  SEL R10, R3, R60, !P3 ;  /* 0x0000003c030a7207 */ /* 0x004fc60005800000 */
[----:B------:R-:W2:Y:S04]  /*12bd0*/  LDL.LU R60, [R1+0xd4] ;  /* 0x0000d400013c7983 */ /* 0x000ea80000300800 */
[----:B------:R3:W-:Y:S04]  /*12be0*/  STL [R1+0x144], R10 ;  /* 0x0001440a01007387 */ /* 0x0007e80000100800 */
[----:B------:R-:W2:Y:S04]  /*12bf0*/  LDL.LU R18, [R1+0xd8] ;  /* 0x0000d80001127983 */ /* 0x000ea80000300800 */
[----:B------:R-:W2:Y:S01]  /*12c00*/  LDL.LU R17, [R1+0xec] ;  /* 0x0000ec0001117983 */ /* 0x000ea20000300800 */
[----:B---3--:R-:W-:-:S05]  /*12c10*/  SEL R10, R3, R59, !P3 ;  /* 0x0000003b030a7207 */ /* 0x008fca0005800000 */
[----:B------:R0:W-:Y:S04]  /*12c20*/  STL [R1+0x140], R10 ;  /* 0x0001400a01007387 */ /* 0x0001e80000100800 */
[----:B------:R-:W3:Y:S04]  /*12c30*/  LDL.LU R16, [R1+0xf4] ;  /* 0x0000f40001107983 */ /* 0x000ee80000300800 */
[----:B------:R-:W3:Y:S04]  /*12c40*/  LDL.LU R15, [R1+0xdc] ;  /* 0x0000dc00010f7983 */ /* 0x000ee80000300800 */
[----:B------:R-:W3:Y:S04]  /*12c50*/  LDL.LU R14, [R1+0xe8] ;  /* 0x0000e800010e7983 */ /* 0x000ee80000300800 */
[----:B------:R-:W3:Y:S04]  /*12c60*/  LDL.LU R13, [R1+0xe0] ;  /* 0x0000e000010d7983 */ /* 0x000ee80000300800 */
[----:B------:R-:W3:Y:S01]  /*12c70*/  LDL.LU R59, [R1+0xe4] ;  /* 0x0000e400013b7983 */ /* 0x000ee20000300800 */
[----:B----4-:R-:W-:-:S03]  /*12c80*/  SEL R11, R3, R58, !P3 ;  /* 0x0000003a030b7207 */ /* 0x010fc60005800000 */
        /* <DEDUP_REMOVED lines=26> */
[C---:B------:R-:W-:Y:S02]  /*12e30*/  SEL R20, R3.reuse, R9, !P3 ;  /* 0x0000000903147207 */ /* 0x040fe40005800000 */
[----:B------:R-:W4:Y:S04]  /*12e40*/  LDL.LU R9, [R1+0x98] ;  /* 0x0000980001097983 */ /* 0x000f280000300800 */
[----:B------:R-:W-:Y:S04]  /*12e50*/  STL [R1+0x110], R21 ;  /* 0x0001101501007387 */ /* 0x000fe80000100800 */
[----:B------:R2:W-:Y:S02]  /*12e60*/  STL [R1+0x10c], R20 ;  /* 0x00010c1401007387 */ /* 0x0005e40000100800 */
[----:B--2---:R-:W-:-:S02]  /*12e70*/  SEL R20, R3, R60, !P3 ;  /* 0x0000003c03147207 */ /* 0x004fc40005800000 */
[----:B------:R-:W2:Y:S01]  /*12e80*/  LDL.LU R60, [R1+0x94] ;  /* 0x00009400013c7983 */ /* 0x000ea20000300800 */
[----:B------:R-:W-:-:S05]  /*12e90*/  SEL R19, R3, R19, !P3 ;  /* 0x0000001303137207 */ /* 0x000fca0005800000 */
[----:B------:R0:W-:Y:S04]  /*12ea0*/  STL [R1+0x108], R19 ;  /* 0x0001081301007387 */ /* 0x0001e80000100800 */
[----:B------:R-:W-:Y:S01]  /*12eb0*/  STL [R1+0x104], R20 ;  /* 0x0001041401007387 */ /* 0x000fe20000100800 */
[C---:B0-----:R-:W-:Y:S02]  /*12ec0*/  SEL R19, R3.reuse, R18, !P3 ;  /* 0x0000001203137207 */ /* 0x041fe40005800000 */
[----:B------:R-:W-:-:S03]  /*12ed0*/  SEL R18, R3, R17, !P3 ;  /* 0x0000001103127207 */ /* 0x000fc60005800000 */
[----:B------:R-:W-:Y:S01]  /*12ee0*/  STL [R1+0x100], R19 ;  /* 0x0001001301007387 */ /* 0x000fe20000100800 */
[----:B---3--:R-:W-:-:S03]  /*12ef0*/  SEL R17, R3, R16, !P3 ;  /* 0x0000001003117207 */ /* 0x008fc60005800000 */
        /* <DEDUP_REMOVED lines=8> */
[----:B------:R-:W3:Y:S04]  /*12f80*/  LDL.LU R59, [R1+0x7c] ;  /* 0x00007c00013b7983 */ /* 0x000ee80000300800 */
[----:B------:R4:W-:Y:S04]  /*12f90*/  STL [R1+0xe8], R14 ;  /* 0x0000e80e01007387 */ /* 0x0009e80000100800 */
[----:B------:R0:W-:Y:S01]  /*12fa0*/  STL [R1+0xe4], R13 ;  /* 0x0000e40d01007387 */ /* 0x0001e20000100800 */
[----:B----4-:R-:W-:-:S03]  /*12fb0*/  SEL R14, R3, R58, !P3 ;  /* 0x0000003a030e7207 */ /* 0x010fc60005800000 */
[----:B------:R-:W4:Y:S01]  /*12fc0*/  LDL.LU R58, [R1+0x84] ;  /* 0x00008400013a7983 */ /* 0x000f220000300800 */
[----:B0-----:R-:W-:-:S03]  /*12fd0*/  SEL R13, R3, R12, !P3 ;  /* 0x0000000c030d7207 */ /* 0x001fc60005800000 */
        /* <DEDUP_REMOVED lines=27> */
[----:B0-----:R-:W-:-:S03]  /*13190*/  SEL R10, R3, R9, !P3 ;  /* 0x00000009030a7207 */ /* 0x001fc60005800000 */
[----:B------:R-:W4:Y:S04]  /*131a0*/  LDL.LU R9, [R1+0x60] ;  /* 0x0000600001097983 */ /* 0x000f280000300800 */
[----:B------:R2:W-:Y:S04]  /*131b0*/  STL [R1+0xa8], R10 ;  /* 0x0000a80a01007387 */ /* 0x0005e80000100800 */
[----:B------:R-:W4:Y:S04]  /*131c0*/  LDL.LU R18, [R1+0x6c] ;  /* 0x00006c0001127983 */ /* 0x000f280000300800 */
[----:B------:R-:W4:Y:S01]  /*131d0*/  LDL.LU R17, [R1+0x64] ;  /* 0x0000640001117983 */ /* 0x000f220000300800 */
[----:B--2---:R-:W-:-:S05]  /*131e0*/  SEL R10, R3, R60, !P3 ;  /* 0x0000003c030a7207 */ /* 0x004fca0005800000 */
[----:B------:R4:W-:Y:S04]  /*131f0*/  STL [R1+0xa4], R10 ;  /* 0x0000a40a01007387 */ /* 0x0009e80000100800 */
[----:B------:R-:W2:Y:S04]  /*13200*/  LDL.LU R16, [R1+0x5c] ;  /* 0x00005c0001107983 */ /* 0x000ea80000300800 */
[----:B------:R-:W2:Y:S04]  /*13210*/  LDL.LU R15, [R1+0x294] ;  /* 0x00029400010f7983 */ /* 0x000ea80000300800 */
[----:B------:R-:W2:Y:S04]  /*13220*/  LDL.LU R14, [R1+0x28c] ;  /* 0x00028c00010e7983 */ /* 0x000ea80000300800 */
[----:B------:R-:W2:Y:S04]  /*13230*/  LDL.LU R13, [R1+0x284] ;  /* 0x00028400010d7983 */ /* 0x000ea80000300800 */
[----:B------:R-:W2:Y:S01]  /*13240*/  LDL.LU R60, [R1+0x274] ;  /* 0x00027400013c7983 */ /* 0x000ea20000300800 */
[----:B---3--:R-:W-:-:S03]  /*13250*/  SEL R11, R3, R59, !P3 ;  /* 0x0000003b030b7207 */ /* 0x008fc60005800000 */
[----:B------:R-:W3:Y:S04]  /*13260*/  LDL.LU R59, [R1+0x260] ;  /* 0x00026000013b7983 */ /* 0x000ee80000300800 */
[----:B------:R0:W-:Y:S04]  /*13270*/  STL [R1+0x9c], R11 ;  /* 0x00009c0b01007387 */ /* 0x0001e80000100800 */
[----:B------:R-:W3:Y:S01]  /*13280*/  LDL.LU R12, [R1+0x25c] ;  /* 0x00025c00010c7983 */ /* 0x000ee20000300800 */
[----:B----4-:R-:W-:-:S03]  /*13290*/  SEL R10, R3, R58, !P3 ;  /* 0x0000003a030a7207 */ /* 0x010fc60005800000 */
[----:B0-----:R-:W4:Y:S04]  /*132a0*/  LDL.LU R11, [R1+0x258] ;  /* 0x00025800010b7983 */ /* 0x001f280000300800 */
[----:B------:R0:W-:Y:S04]  /*132b0*/  STL [R1+0x98], R10 ;  /* 0x0000980a01007387 */ /* 0x0001e80000100800 */
[----:B------:R-:W4:Y:S01]  /*132c0*/  LDL.LU R58, [R1+0x254] ;  /* 0x00025400013a7983 */ /* 0x000f220000300800 */
[----:B------:R-:W-:-:S03]  /*132d0*/  SEL R22, R3, R57, !P3 ;  /* 0x0000003903167207 */ /* 0x000fc60005800000 */
[----:B------:R-:W4:Y:S04]  /*132e0*/  LDL.LU R57, [R1+0x250] ;  /* 0x0002500001397983 */ /* 0x000f280000300800 */
[----:B------:R-:W-:Y:S01]  /*132f0*/  STL [R1+0x94], R22 ;  /* 0x0000941601007387 */ /* 0x000fe20000100800 */
[----:B0-----:R-:W-:-:S03]  /*13300*/  SEL R10, R3, R55, !P3 ;  /* 0x00000037030a7207 */ /* 0x001fc60005800000 */
[----:B------:R-:W4:Y:S04]  /*13310*/  LDL.LU R55, [R1+0x248] ;  /* 0x0002480001377983 */ /* 0x000f280000300800 */
[----:B------:R0:W-:Y:S01]  /*13320*/  STL [R1+0x90], R10 ;  /* 0x0000900a01007387 */ /* 0x0001e20000100800 */
[----:B------:R-:W-:-:S03]  /*13330*/  SEL R8, R3, R8, !P3 ;  /* 0x0000000803087207 */ /* 0x000fc60005800000 */
[----:B0-----:R-:W4:Y:S04]  /*13340*/  LDL.LU R10, [R1+0x23c] ;  /* 0x00023c00010a7983 */ /* 0x001f280000300800 */
[----:B------:R0:W-:Y:S01]  /*13350*/  STL [R1+0x8c], R8 ;  /* 0x00008c0801007387 */ /* 0x0001e20000100800 */
[----:B------:R-:W-:-:S03]  /*13360*/  SEL R22, R3, R6, !P3 ;  /* 0x0000000603167207 */ /* 0x000fc60005800000 */
        /* <DEDUP_REMOVED lines=10> */
[----:B------:R-:W4:Y:S01]  /*13410*/  LDL.LU R61, [R1+0x22c] ;  /* 0x00022c00013d7983 */ /* 0x000f220000300800 */
[----:B------:R-:W-:-:S03]  /*13420*/  SEL R19, R3, R19, !P3 ;  /* 0x0000001303137207 */ /* 0x000fc60005800000 */
[----:B------:R-:W-:Y:S04]  /*13430*/  STL [R1+0x7c], R21 ;  /* 0x00007c1501007387 */ /* 0x000fe80000100800 */
[----:B------:R0:W-:Y:S02]  /*13440*/  STL [R1+0x78], R20 ;  /* 0x0000781401007387 */ /* 0x0001e40000100800 */
[C---:B0-----:R-:W-:Y:S02]  /*13450*/  SEL R20, R3.reuse, R9, !P3 ;  /* 0x0000000903147207 */ /* 0x041fe40005800000 */
[----:B------:R-:W4:Y:S04]  /*13460*/  LDL.LU R9, [R1+0x228] ;  /* 0x0002280001097983 */ /* 0x000f280000300800 */
[----:B------:R0:W-:Y:S04]  /*13470*/  STL [R1+0x74], R19 ;  /* 0x0000741301007387 */ /* 0x0001e80000100800 */
[----:B------:R-:W-:Y:S01]  /*13480*/  STL [R1+0x70], R20 ;  /* 0x0000701401007387 */ /* 0x000fe20000100800 */
[----:B0-----:R-:W-:-:S02]  /*13490*/  SEL R19, R3, R18, !P3 ;  /* 0x0000001203137207 */ /* 0x001fc40005800000 */
[----:B------:R-:W-:-:S03]  /*134a0*/  SEL R18, R3, R17, !P3 ;  /* 0x0000001103127207 */ /* 0x000fc60005800000 */
[----:B------:R-:W-:Y:S04]  /*134b0*/  STL [R1+0x6c], R19 ;  /* 0x00006c1301007387 */ /* 0x000fe80000100800 */
[----:B------:R-:W-:Y:S01]  /*134c0*/  STL [R1+0x64], R18 ;  /* 0x0000641201007387 */ /* 0x000fe20000100800 */
[C---:B--2---:R-:W-:Y:S02]  /*134d0*/  SEL R17, R3.reuse, R16, !P3 ;  /* 0x0000001003117207 */ /* 0x044fe40005800000 */
[----:B------:R-:W-:-:S03]  /*134e0*/  SEL R16, R3, R15, !P3 ;  /* 0x0000000f03107207 */ /* 0x000fc60005800000 */
[----:B------:R-:W-:Y:S01]  /*134f0*/  STL [R1+0x60], R17 ;  /* 0x0000601101007387 */ /* 0x000fe20000100800 */
[----:B------:R-:W-:-:S03]  /*13500*/  SEL R15, R3, R14, !P3 ;  /* 0x0000000e030f7207 */ /* 0x000fc60005800000 */
[----:B------:R-:W-:Y:S01]  /*13510*/  STL [R1+0x5c], R16 ;  /* 0x00005c1001007387 */ /* 0x000fe20000100800 */
[----:B------:R-:W-:-:S03]  /*13520*/  SEL R14, R3, R13, !P3 ;  /* 0x0000000d030e7207 */ /* 0x000fc60005800000 */
[----:B------:R-:W-:Y:S01]  /*13530*/  STL [R1+0x58], R15 ;  /* 0x0000580f01007387 */ /* 0x000fe20000100800 */
[----:B------:R-:W-:-:S03]  /*13540*/  SEL R13, R3, R60, !P3 ;  /* 0x0000003c030d7207 */ /* 0x000fc60005800000 */
[----:B------:R-:W2:Y:S04]  /*13550*/  LDL.LU R60, [R1+0x1d8] ;  /* 0x0001d800013c7983 */ /* 0x000ea80000300800 */
[----:B------:R3:W-:Y:S04]  /*13560*/  STL [R1+0x54], R14 ;  /* 0x0000540e01007387 */ /* 0x0007e80000100800 */
[----:B------:R0:W-:Y:S01]  /*13570*/  STL [R1+0x48], R13 ;  /* 0x0000480d01007387 */ /* 0x0001e20000100800 */
[----:B---3--:R-:W-:-:S03]  /*13580*/  SEL R14, R3, R59, !P3 ;  /* 0x0000003b030e7207 */ /* 0x008fc60005800000 */
[----:B------:R-:W3:Y:S01]  /*13590*/  LDL.LU R59, [R1+0x1d4] ;  /* 0x0001d400013b7983 */ /* 0x000ee20000300800 */
[----:B0-----:R-:W-:-:S03]  /*135a0*/  SEL R13, R3, R12, !P3 ;  /* 0x0000000c030d7207 */ /* 0x001fc60005800000 */
[----:B------:R-:W-:Y:S01]  /*135b0*/  STL [R1+0x44], R14 ;  /* 0x0000440e01007387 */ /* 0x000fe20000100800 */
[----:B----4-:R-:W-:-:S03]  /*135c0*/  SEL R12, R3, R11, !P3 ;  /* 0x0000000b030c7207 */ /* 0x010fc60005800000 */
[----:B------:R-:W-:Y:S01]  /*135d0*/  STL [R1+0x40], R13 ;  /* 0x0000400d01007387 */ /* 0x000fe20000100800 */
[----:B------:R-:W-:-:S03]  /*135e0*/  SEL R11, R3, R58, !P3 ;  /* 0x0000003a030b7207 */ /* 0x000fc60005800000 */
[----:B------:R-:W4:Y:S04]  /*135f0*/  LDL.LU R58, [R1+0x1d0] ;  /* 0x0001d000013a7983 */ /* 0x000f280000300800 */
[----:B------:R0:W-:Y:S04]  /*13600*/  STL [R1+0x3c], R12 ;  /* 0x00003c0c01007387 */ /* 0x0001e80000100800 */
[----:B------:R1:W-:Y:S01]  /*13610*/  STL [R1+0x28], R11 ;  /* 0x0000280b01007387 */ /* 0x0003e20000100800 */
[----:B0-----:R-:W-:-:S03]  /*13620*/  SEL R12, R3, R57, !P3 ;  /* 0x00000039030c7207 */ /* 0x001fc60005800000 */
[----:B------:R-:W4:Y:S04]  /*13630*/  LDL.LU R57, [R1+0x1a8] ;  /* 0x0001a80001397983 */ /* 0x000f280000300800 */
[----:B------:R-:W-:Y:S01]  /*13640*/  STL [R1+0x20], R12 ;  /* 0x0000200c01007387 */ /* 0x000fe20000100800 */
[----:B-1----:R-:W-:-:S03]  /*13650*/  SEL R11, R3, R55, !P3 ;  /* 0x00000037030b7207 */ /* 0x002fc60005800000 */
[----:B------:R-:W4:Y:S04]  /*13660*/  LDL.LU R55, [R1+0x1a4] ;  /* 0x0001a40001377983 */ /* 0x000f280000300800 */
[----:B------:R0:W-:Y:S01]  /*13670*/  STL [R1+0x1c], R11 ;  /* 0x00001c0b01007387 */ /* 0x0001e20000100800 */
[----:B------:R-:W-:-:S03]  /*13680*/  SEL R10, R3, R10, !P3 ;  /* 0x0000000a030a7207 */ /* 0x000fc60005800000 */
[----:B0-----:R-:W4:Y:S04]  /*13690*/  LDL.LU R11, [R1+0x1a0] ;  /* 0x0001a000010b7983 */ /* 0x001f280000300800 */
[----:B------:R-:W-:Y:S04]  /*136a0*/  STL [R1+0x18], R10 ;  /* 0x0000180a01007387 */ /* 0x000fe80000100800 */
[----:B------:R-:W4:Y:S01]  /*136b0*/  LDL.LU R15, [R1+0x19c] ;  /* 0x00019c00010f7983 */ /* 0x000f220000300800 */
[C---:B------:R-:W-:Y:S02]  /*136c0*/  SEL R8, R3.reuse, R8, !P3 ;  /* 0x0000000803087207 */ /* 0x040fe40005800000 */
[----:B------:R-:W-:-:S03]  /*136d0*/  SEL R6, R3, R6, !P3 ;  /* 0x0000000603067207 */ /* 0x000fc60005800000 */
[----:B------:R0:W-:Y:S01]  /*136e0*/  STL [R1+0x14], R8 ;  /* 0x0000140801007387 */ /* 0x0001e20000100800 */
[----:B------:R-:W-:-:S03]  /*136f0*/  SEL R5, R3, R5, !P3 ;  /* 0x0000000503057207 */ /* 0x000fc60005800000 */
[----:B------:R-:W-:Y:S01]  /*13700*/  STL [R1+0x2350], R6 ;  /* 0x0023500601007387 */ /* 0x000fe20000100800 */
[----:B------:R-:W-:-:S03]  /*13710*/  SEL R4, R3, R4, !P3 ;  /* 0x0000000403047207 */ /* 0x000fc60005800000 */
[----:B0-----:R-:W4:Y:S01]  /*13720*/  LDL.LU R8, [R1+0x198] ;  /* 0x0001980001087983 */ /* 0x001f220000300800 */
[----:B------:R-:W-:-:S05]  /*13730*/  SEL R7, R3, R7, !P3 ;  /* 0x0000000703077207 */ /* 0x000fca0005800000 */
[----:B------:R-:W-:Y:S04]  /*13740*/  STL [R1+0x2354], R7 ;  /* 0x0023540701007387 */ /* 0x000fe80000100800 */
[----:B------:R-:W4:Y:S01]  /*13750*/  LDL.LU R12, [R1+0x190] ;  /* 0x00019000010c7983 */ /* 0x000f220000300800 */
[----:B------:R-:W-:-:S05]  /*13760*/  SEL R61, R3, R61, !P3 ;  /* 0x0000003d033d7207 */ /* 0x000fca0005800000 */
[----:B------:R-:W-:Y:S01]  /*13770*/  STL [R1+0x2358], R61 ;  /* 0x0023583d01007387 */ /* 0x000fe20000100800 */
[----:B------:R-:W-:-:S05]  /*13780*/  SEL R20, R3, R9, !P3 ;  /* 0x0000000903147207 */ /* 0x000fca0005800000 */
[----:B------:R-:W-:Y:S04]  /*13790*/  STL [R1+0x235c], R20 ;  /* 0x00235c1401007387 */ /* 0x000fe80000100800 */
[----:B------:R-:W4:Y:S04]  /*137a0*/  LDL.LU R10, [R1+0x188] ;  /* 0x00018800010a7983 */ /* 0x000f280000300800 */
[----:B------:R-:W-:Y:S04]  /*137b0*/  STL [R1+0x2360], R5 ;  /* 0x0023600501007387 */ /* 0x000fe80000100800 */
[----:B------:R-:W4:Y:S04]  /*137c0*/  LDL.LU R13, [R1+0x180] ;  /* 0x00018000010d7983 */ /* 0x000f280000300800 */
[----:B------:R-:W-:Y:S01]  /*137d0*/  STL [R1+0x2364], R4 ;  /* 0x0023640401007387 */ /* 0x000fe20000100800 */
[----:B--2---:R-:W-:-:S05]  /*137e0*/  SEL R60, R3, R60, !P3 ;  /* 0x0000003c033c7207 */ /* 0x004fca0005800000 */
[----:B------:R-:W-:Y:S04]  /*137f0*/  STL [R1+0x2368], R60 ;  /* 0x0023683c01007387 */ /* 0x000fe80000100800 */
[----:B------:R-:W2:Y:S04]  /*13800*/  LDL.LU R9, [R1+0x158] ;  /* 0x0001580001097983 */ /* 0x000ea80000300800 */
[----:B------:R-:W2:Y:S01]  /*13810*/  LDL.LU R14, [R1+0x150] ;  /* 0x00015000010e7983 */ /* 0x000ea20000300800 */
[----:B---3--:R-:W-:-:S05]  /*13820*/  SEL R59, R3, R59, !P3 ;  /* 0x0000003b033b7207 */ /* 0x008fca0005800000 */
[----:B------:R-:W-:Y:S01]  /*13830*/  STL [R1+0x236c], R59 ;  /* 0x00236c3b01007387 */ /* 0x000fe20000100800 */
[----:B----4-:R-:W-:-:S05]  /*13840*/  SEL R58, R3, R58, !P3 ;  /* 0x0000003a033a7207 */ /* 0x010fca0005800000 */
[----:B------:R-:W-:Y:S01]  /*13850*/  STL [R1+0x2370], R58 ;  /* 0x0023703a01007387 */ /* 0x000fe20000100800 */
[----:B------:R-:W-:-:S05]  /*13860*/  SEL R57, R3, R57, !P3 ;  /* 0x0000003903397207 */ /* 0x000fca0005800000 */
[----:B------:R-:W-:Y:S01]  /*13870*/  STL [R1+0x2374], R57 ;  /* 0x0023743901007387 */ /* 0x000fe20000100800 */
[----:B------:R-:W-:-:S05]  /*13880*/  SEL R55, R3, R55, !P3 ;  /* 0x0000003703377207 */ /* 0x000fca0005800000 */
[----:B------:R-:W-:Y:S01]  /*13890*/  STL [R1+0x2378], R55 ;  /* 0x0023783701007387 */ /* 0x000fe20000100800 */
[----:B------:R-:W-:-:S03]  /*138a0*/  SEL R36, R3, R11, !P3 ;  /* 0x0000000b03247207 */ /* 0x000fc60005800000 */
[----:B------:R-:W3:Y:S01]  /*138b0*/  LDL.LU R11, [R1+0x148] ;  /* 0x00014800010b7983 */ /* 0x000ee20000300800 */
[----:B------:R-:W-:-:S03]  /*138c0*/  SEL R35, R3, R15, !P3 ;  /* 0x0000000f03237207 */ /* 0x000fc60005800000 */
[----:B------:R0:W-:Y:S04]  /*138d0*/  STL [R1+0x237c], R36 ;  /* 0x00237c2401007387 */ /* 0x0001e80000100800 */
[----:B------:R-:W4:Y:S04]  /*138e0*/  LDL.LU R16, [R1+0x120] ;  /* 0x0001200001107983 */ /* 0x000f280000300800 */
[----:B------:R-:W-:Y:S01]  /*138f0*/  STL [R1+0x2380], R35 ;  /* 0x0023802301007387 */ /* 0x000fe20000100800 */
[----:B------:R-:W-:-:S03]  /*13900*/  SEL R34, R3, R8, !P3 ;  /* 0x0000000803227207 */ /* 0x000fc60005800000 */
[----:B------:R-:W4:Y:S04]  /*13910*/  LDL.LU R8, [R1+0x128] ;  /* 0x0001280001087983 */ /* 0x000f280000300800 */
        /* <DEDUP_REMOVED lines=8> */
[----:B------:R-:W4:Y:S01]  /*139a0*/  LDL.LU R18, [R1+0xb4] ;  /* 0x0000b40001127983 */ /* 0x000f220000300800 */
[----:B------:R-:W-:-:S03]  /*139b0*/  SEL R23, R3, R13, !P3 ;  /* 0x0000000d03177207 */ /* 0x000fc60005800000 */
[----:B------:R-:W-:Y:S04]  /*139c0*/  STL [R1+0x238c], R21 ;  /* 0x00238c1501007387 */ /* 0x000fe80000100800 */
[----:B------:R-:W4:Y:S04]  /*139d0*/  LDL.LU R13, [R1+0xb0] ;  /* 0x0000b000010d7983 */ /* 0x000f280000300800 */
[----:B------:R-:W4:Y:S04]  /*139e0*/  LDL.LU R19, [R1+0xa0] ;  /* 0x0000a00001137983 */ /* 0x000f280000300800 */
[----:B------:R-:W-:Y:S01]  /*139f0*/  STL [R1+0x2390], R23 ;  /* 0x0023901701007387 */ /* 0x000fe20000100800 */
[----:B--2---:R-:W-:-:S05]  /*13a00*/  SEL R9, R3, R9, !P3 ;  /* 0x0000000903097207 */ /* 0x004fca0005800000 */
[----:B------:R-:W-:Y:S04]  /*13a10*/  STL [R1+0x2394], R9 ;  /* 0x0023940901007387 */ /* 0x000fe80000100800 */
[----:B------:R-:W2:Y:S01]  /*13a20*/  LDL.LU R24, [R1+0x38] ;  /* 0x0000380001187983 */ /* 0x000ea20000300800 */
[----:B------:R-:W-:-:S03]  /*13a30*/  SEL R14, R3, R14, !P3 ;  /* 0x0000000e030e7207 */ /* 0x000fc60005800000 */
[----:B------:R-:W2:Y:S04]  /*13a40*/  LDL.LU R25, [R1+0x68] ;  /* 0x0000680001197983 */ /* 0x000ea80000300800 */
[----:B------:R-:W2:Y:S04]  /*13a50*/  LDL.LU R26, [R1+0x4c] ;  /* 0x00004c00011a7983 */ /* 0x000ea80000300800 */
[----:B------:R-:W2:Y:S04]  /*13a60*/  LDL.LU R27, [R1+0x50] ;  /* 0x00005000011b7983 */ /* 0x000ea80000300800 */
[----:B------:R-:W2:Y:S04]  /*13a70*/  LDL.LU R28, [R1+0x34] ;  /* 0x00003400011c7983 */ /* 0x000ea80000300800 */
[----:B------:R-:W2:Y:S04]  /*13a80*/  LDL.LU R29, [R1+0x30] ;  /* 0x00003000011d7983 */ /* 0x000ea80000300800 */
[----:B------:R-:W-:Y:S04]  /*13a90*/  STL [R1+0x2398], R14 ;  /* 0x0023980e01007387 */ /* 0x000fe80000100800 */
[----:B------:R-:W2:Y:S01]  /*13aa0*/  LDL.LU R30, [R1+0x2c] ;  /* 0x00002c00011e7983 */ /* 0x000ea20000300800 */
[----:B------:R-:W-:-:S02]  /*13ab0*/  SEL R37, R3, R37, !P3 ;  /* 0x0000002503257207 */ /* 0x000fc40005800000 */
[----:B---3--:R-:W-:-:S05]  /*13ac0*/  SEL R11, R3, R11, !P3 ;  /* 0x0000000b030b7207 */ /* 0x008fca0005800000 */
[----:B------:R-:W-:Y:S04]  /*13ad0*/  STL [R1+0x239c], R11 ;  /* 0x00239c0b01007387 */ /* 0x000fe80000100800 */
[----:B------:R-:W3:Y:S01]  /*13ae0*/  LDL.LU R31, [R1+0x24] ;  /* 0x00002400011f7983 */ /* 0x000ee20000300800 */
[----:B----4-:R-:W-:-:S05]  /*13af0*/  SEL R16, R3, R16, !P3 ;  /* 0x0000001003107207 */ /* 0x010fca0005800000 */
[----:B------:R-:W-:Y:S01]  /*13b00*/  STL [R1+0x23a0], R16 ;  /* 0x0023a01001007387 */ /* 0x000fe20000100800 */
[C---:B------:R-:W-:Y:S02]  /*13b10*/  SEL R8, R3.reuse, R8, !P3 ;  /* 0x0000000803087207 */ /* 0x040fe40005800000 */
[----:B------:R-:W-:-:S03]  /*13b20*/  SEL R22, R3, R22, !P3 ;  /* 0x0000001603167207 */ /* 0x000fc60005800000 */
[----:B------:R-:W-:Y:S04]  /*13b30*/  STL [R1+0x23a4], R8 ;  /* 0x0023a40801007387 */ /* 0x000fe80000100800 */
[----:B------:R-:W-:Y:S01]  /*13b40*/  STL [R1+0x23a8], R22 ;  /* 0x0023a81601007387 */ /* 0x000fe20000100800 */
[C---:B------:R-:W-:Y:S02]  /*13b50*/  SEL R12, R3.reuse, R12, !P3 ;  /* 0x0000000c030c7207 */ /* 0x040fe40005800000 */
[----:B------:R-:W-:-:S03]  /*13b60*/  SEL R17, R3, R17, !P3 ;  /* 0x0000001103117207 */ /* 0x000fc60005800000 */
[----:B------:R-:W-:Y:S04]  /*13b70*/  STL [R1+0x23ac], R12 ;  /* 0x0023ac0c01007387 */ /* 0x000fe80000100800 */
[----:B------:R-:W-:Y:S01]  /*13b80*/  STL [R1+0x23b0], R17 ;  /* 0x0023b01101007387 */ /* 0x000fe20000100800 */
[C---:B------:R-:W-:Y:S02]  /*13b90*/  SEL R10, R3.reuse, R10, !P3 ;  /* 0x0000000a030a7207 */ /* 0x040fe40005800000 */
[----:B------:R-:W-:-:S03]  /*13ba0*/  SEL R18, R3, R18, !P3 ;  /* 0x0000001203127207 */ /* 0x000fc60005800000 */
[----:B------:R1:W-:Y:S01]  /*13bb0*/  STL [R1+0x23b4], R10 ;  /* 0x0023b40a01007387 */ /* 0x0003e20000100800 */
[----:B------:R-:W-:-:S03]  /*13bc0*/  SEL R13, R3, R13, !P3 ;  /* 0x0000000d030d7207 */ /* 0x000fc60005800000 */
[----:B------:R-:W-:Y:S01]  /*13bd0*/  STL [R1+0x23b8], R18 ;  /* 0x0023b81201007387 */ /* 0x000fe20000100800 */
[----:B------:R-:W-:-:S03]  /*13be0*/  SEL R19, R3, R19, !P3 ;  /* 0x0000001303137207 */ /* 0x000fc60005800000 */
[----:B------:R-:W-:Y:S04]  /*13bf0*/  STL [R1+0x23bc], R13 ;  /* 0x0023bc0d01007387 */ /* 0x000fe80000100800 */
[----:B------:R-:W-:Y:S04]  /*13c00*/  STL [R1+0x23c0], R19 ;  /* 0x0023c01301007387 */ /* 0x000fe80000100800 */
[----:B------:R-:W-:Y:S01]  /*13c10*/  STL [R1+0x23c4], R37 ;  /* 0x0023c42501007387 */ /* 0x000fe20000100800 */
[----:B--2---:R-:W-:-:S05]  /*13c20*/  SEL R24, R3, R24, !P3 ;  /* 0x0000001803187207 */ /* 0x004fca0005800000 */
[----:B------:R-:W-:Y:S04]  /*13c30*/  STL [R1+0x23c8], R24 ;  /* 0x0023c81801007387 */ /* 0x000fe80000100800 */
[----:B------:R-:W2:Y:S04]  /*13c40*/  LDL.LU R32, [R1+0x5d4] ;  /* 0x0005d40001207983 */ /* 0x000ea80000300800 */
[----:B------:R-:W4:Y:S04]  /*13c50*/  LDL.LU R33, [R1+0x5d0] ;  /* 0x0005d00001217983 */ /* 0x000f280000300800 */
[----:B0-----:R-:W4:Y:S04]  /*13c60*/  LDL.LU R36, [R1+0x3f0] ;  /* 0x0003f00001247983 */ /* 0x001f280000300800 */
        /* <DEDUP_REMOVED lines=11> */
[----:B------:R-:W-:-:S02]  /*13d20*/  @!P0 IMAD.MOV R0, RZ, RZ, -R0 ;  /* 0x000000ffff008224 */ /* 0x000fc400078e0a00 */
[----:B------:R-:W-:Y:S01]  /*13d30*/  @!P1 IMAD.MOV R2, RZ, RZ, -R2 ;  /* 0x000000ffff029224 */ /* 0x000fe200078e0a02 */
[----:B------:R-:W-:Y:S01]  /*13d40*/  @!P2 IADD3 R56, PT, PT, -R56, RZ, RZ ;  /* 0x000000ff3838a210 */ /* 0x000fe20007ffe1ff */
[----:B------:R-:W-:Y:S02]  /*13d50*/  @!P4 IMAD.MOV R52, RZ, RZ, -R52 ;  /* 0x000000ffff34c224 */ /* 0x000fe400078e0a34 */
[----:B------:R-:W-:Y:S02]  /*13d60*/  @!P6 IMAD.MOV R53, RZ, RZ, -R53 ;  /* 0x000000ffff35e224 */ /* 0x000fe400078e0a35 */
[----:B------:R-:W-:Y:S01]  /*13d70*/  @!P5 IMAD.MOV R54, RZ, RZ, -R54 ;  /* 0x000000ffff36d224 */ /* 0x000fe200078e0a36 */
[C---:B------:R-:W-:Y:S02]  /*13d80*/  SEL R25, R3.reuse, R25, !P3 ;  /* 0x0000001903197207 */ /* 0x040fe40005800000 */
[C---:B------:R-:W-:Y:S02]  /*13d90*/  SEL R26, R3.reuse, R26, !P3 ;  /* 0x0000001a031a7207 */ /* 0x040fe40005800000 */
[----:B------:R-:W-:-:S02]  /*13da0*/  SEL R27, R3, R27, !P3 ;  /* 0x0000001b031b7207 */ /* 0x000fc40005800000 */
[C---:B------:R-:W-:Y:S02]  /*13db0*/  SEL R28, R3.reuse, R28, !P3 ;  /* 0x0000001c031c7207 */ /* 0x040fe40005800000 */
[C---:B------:R-:W-:Y:S02]  /*13dc0*/  SEL R29, R3.reuse, R29, !P3 ;  /* 0x0000001d031d7207 */ /* 0x040fe40005800000 */
[C---:B------:R-:W-:Y:S02]  /*13dd0*/  SEL R30, R3.reuse, R30, !P3 ;  /* 0x0000001e031e7207 */ /* 0x040fe40005800000 */
[C---:B------:R-:W-:Y:S02]  /*13de0*/  SEL R38, R3.reuse, R38, !P3 ;  /* 0x0000002603267207 */ /* 0x040fe40005800000 */
[C---:B---3--:R-:W-:Y:S02]  /*13df0*/  SEL R31, R3.reuse, R31, !P3 ;  /* 0x0000001f031f7207 */ /* 0x048fe40005800000 */
[----:B------:R-:W-:-:S02]  /*13e00*/  SEL R39, R3, R39, !P3 ;  /* 0x0000002703277207 */ /* 0x000fc40005800000 */
[C---:B------:R-:W-:Y:S02]  /*13e10*/  SEL R40, R3.reuse, R40, !P3 ;  /* 0x0000002803287207 */ /* 0x040fe40005800000 */
[C---:B------:R-:W-:Y:S02]  /*13e20*/  SEL R41, R3.reuse, R41, !P3 ;  /* 0x0000002903297207 */ /* 0x040fe40005800000 */
[C---:B------:R-:W-:Y:S02]  /*13e30*/  SEL R42, R3.reuse, R42, !P3 ;  /* 0x0000002a032a7207 */ /* 0x040fe40005800000 */
[C---:B------:R-:W-:Y:S02]  /*13e40*/  SEL R43, R3.reuse, R43, !P3 ;  /* 0x0000002b032b7207 */ /* 0x040fe40005800000 */
[C---:B------:R-:W-:Y:S02]  /*13e50*/  SEL R44, R3.reuse, R44, !P3 ;  /* 0x0000002c032c7207 */ /* 0x040fe40005800000 */
        /* <DEDUP_REMOVED lines=12> */
[----:B------:R-:W-:Y:S01]  /*13f20*/  SEL R2, R3, R2, !P3 ;  /* 0x0000000203027207 */ /* 0x000fe20005800000 */
[----:B--2---:R-:W-:-:S02]  /*13f30*/  IMAD R32, R32, UR6, RZ ;  /* 0x0000000620207c24 */ /* 0x004fc4000f8e02ff */
[----:B----4-:R-:W-:-:S03]  /*13f40*/  IMAD R33, R33, UR6, RZ ;  /* 0x0000000621217c24 */ /* 0x010fc6000f8e02ff */
[C---:B-1----:R-:W-:Y:S02]  /*13f50*/  LEA R10, P0, R32.reuse, UR12, 0x1 ;  /* 0x0000000c200a7c11 */ /* 0x042fe4000f8008ff */
[C---:B------:R-:W-:Y:S02]  /*13f60*/  LEA R8, P1, R33.reuse, UR12, 0x1 ;  /* 0x0000000c21087c11 */ /* 0x040fe4000f8208ff */
[----:B------:R-:W-:Y:S02]  /*13f70*/  LEA.HI.X.SX32 R11, R32, UR13, 0x1, P0 ;  /* 0x0000000d200b7c11 */ /* 0x000fe400080f0eff */
[----:B------:R-:W-:-:S03]  /*13f80*/  LEA.HI.X.SX32 R9, R33, UR13, 0x1, P1 ;  /* 0x0000000d21097c11 */ /* 0x000fc600088f0eff */
[----:B------:R0:W-:Y:S04]  /*13f90*/  STL.64 [R1+0x950], R10 ;  /* 0x0009500a01007387 */ /* 0x0001e80000100a00 */
[----:B------:R1:W-:Y:S01]  /*13fa0*/  STL.64 [R1+0x948], R8 ;  /* 0x0009480801007387 */ /* 0x0003e20000100a00 */
[----:B0-----:R-:W-:Y:S02]  /*13fb0*/  IMAD R10, R59, UR7, RZ ;  /* 0x000000073b0a7c24 */ /* 0x001fe4000f8e02ff */
[----:B-1----:R-:W-:Y:S02]  /*13fc0*/  IMAD R8, R58, UR7, RZ ;  /* 0x000000073a087c24 */ /* 0x002fe4000f8e02ff */
[----:B------:R-:W-:-:S03]  /*13fd0*/  IMAD R9, R60, UR7, RZ ;  /* 0x000000073c097c24 */ /* 0x000fc6000f8e02ff */
[----:B------:R0:W-:Y:S01]  /*13fe0*/  STL [R1+0x208], R8 ;  /* 0x0002080801007387 */ /* 0x0001e20000100800 */
[----:B------:R-:W-:-:S03]  /*13ff0*/  IMAD R5, R5, UR7, RZ ;  /* 0x0000000705057c24 */ /* 0x000fc6000f8e02ff */
[----:B------:R-:W-:Y:S01]  /*14000*/  STL [R1+0x230], R10 ;  /* 0x0002300a01007387 */ /* 0x000fe20000100800 */
[----:B0-----:R-:W-:-:S03]  /*14010*/  IMAD R8, R4, UR7, RZ ;  /* 0x0000000704087c24 */ /* 0x001fc6000f8e02ff */
[----:B------:R-:W-:Y:S01]  /*14020*/  STL [R1+0x234], R9 ;  /* 0x0002340901007387 */ /* 0x000fe20000100800 */
[----:B------:R-:W-:-:S03]  /*14030*/  IMAD R4, R20, UR7, RZ ;  /* 0x0000000714047c24 */ /* 0x000fc6000f8e02ff */
[----:B------:R0:W-:Y:S04]  /*14040*/  STL [R1+0x248], R8 ;  /* 0x0002480801007387 */ /* 0x0001e80000100800 */
[----:B------:R1:W-:Y:S01]  /*14050*/  STL [R1+0x258], R5 ;  /* 0x0002580501007387 */ /* 0x0003e20000100800 */
[----:B0-----:R-:W-:-:S03]  /*14060*/  IMAD R8, R61, UR7, RZ ;  /* 0x000000073d087c24 */ /* 0x001fc6000f8e02ff */
[----:B------:R0:W-:Y:S01]  /*14070*/  STL [R1+0x25c], R4 ;  /* 0x00025c0401007387 */ /* 0x0001e20000100800 */
[----:B-1----:R-:W-:-:S03]  /*14080*/  IMAD R5, R7, UR7, RZ ;  /* 0x0000000707057c24 */ /* 0x002fc6000f8e02ff */
[----:B------:R1:W-:Y:S04]  /*14090*/  STL [R1+0x274], R8 ;  /* 0x0002740801007387 */ /* 0x0003e80000100800 */
[----:B------:R-:W2:Y:S01]  /*140a0*/  LDL.LU R24, [R1+0x3c0] ;  /* 0x0003c00001187983 */ /* 0x000ea20000300800 */
[----:B0-----:R-:W-:-:S03]  /*140b0*/  IMAD R4, R6, UR7, RZ ;  /* 0x0000000706047c24 */ /* 0x001fc6000f8e02ff */
[----:B------:R-:W-:Y:S04]  /*140c0*/  STL [R1+0x284], R5 ;  /* 0x0002840501007387 */ /* 0x000fe80000100800 */
[----:B------:R-:W3:Y:S04]  /*140d0*/  LDL.LU R37, [R1+0x3bc] ;  /* 0x0003bc0001257983 */ /* 0x000ee80000300800 */
[----:B------:R0:W-:Y:S04]  /*140e0*/  STL [R1+0x3c8], R4 ;  /* 0x0003c80401007387 */ /* 0x0001e80000100800 */
[----:B------:R-:W4:Y:S04]  /*140f0*/  LDL.LU R19, [R1+0x3b8] ;  /* 0x0003b80001137983 */ /* 0x000f280000300800 */
[----:B------:R-:W4:Y:S04]  /*14100*/  LDL.LU R13, [R1+0x3b4] ;  /* 0x0003b400010d7983 */ /* 0x000f280000300800 */
[----:B------:R-:W4:Y:S04]  /*14110*/  LDL.LU R18, [R1+0x3b0] ;  /* 0x0003b00001127983 */ /* 0x000f280000300800 */
[----:B------:R-:W4:Y:S04]  /*14120*/  LDL.LU R10, [R1+0x3ac] ;  /* 0x0003ac00010a7983 */ /* 0x000f280000300800 */
[----:B------:R-:W4:Y:S04]  /*14130*/  LDL.LU R17, [R1+0x3a8] ;  /* 0x0003a80001117983 */ /* 0x000f280000300800 */
[----:B------:R-:W4:Y:S04]  /*14140*/  LDL.LU R12, [R1+0x3a4] ;  /* 0x0003a400010c7983 */ /* 0x000f280000300800 */
[----:B------:R-:W4:Y:S04]  /*14150*/  LDL.LU R22, [R1+0x3a0] ;  /* 0x0003a00001167983 */ /* 0x000f280000300800 */
[----:B-1----:R-:W4:Y:S04]  /*14160*/  LDL.LU R8, [R1+0x39c] ;  /* 0x00039c0001087983 */ /* 0x002f280000300800 */
[----:B------:R-:W4:Y:S04]  /*14170*/  LDL.LU R16, [R1+0x398] ;  /* 0x0003980001107983 */ /* 0x000f280000300800 */
[----:B------:R-:W4:Y:S04]  /*14180*/  LDL.LU R11, [R1+0x394] ;  /* 0x00039400010b7983 */ /* 0x000f280000300800 */
[----:B------:R-:W4:Y:S04]  /*14190*/  LDL.LU R14, [R1+0x390] ;  /* 0x00039000010e7983 */ /* 0x000f280000300800 */
[----:B------:R-:W4:Y:S04]  /*141a0*/  LDL.LU R9, [R1+0x38c] ;  /* 0x00038c0001097983 */ /* 0x000f280000300800 */
[----:B------:R-:W4:Y:S04]  /*141b0*/  LDL.LU R23, [R1+0x388] ;  /* 0x0003880001177983 */ /* 0x000f280000300800 */
[----:B------:R-:W4:Y:S04]  /*141c0*/  LDL.LU R21, [R1+0x384] ;  /* 0x0003840001157983 */ /* 0x000f280000300800 */
[----:B------:R-:W4:Y:S01]  /*141d0*/  LDL.LU R15, [R1+0x380] ;  /* 0x00038000010f7983 */ /* 0x000f220000300800 */
[----:B------:R-:W-:-:S03]  /*141e0*/  IMAD R3, R36, UR7, RZ ;  /* 0x0000000724037c24 */ /* 0x000fc6000f8e02ff */
[----:B------:R-:W4:Y:S04]  /*141f0*/  LDL.LU R34, [R1+0x37c] ;  /* 0x00037c0001227983 */ /* 0x000f280000300800 */
[----:B------:R-:W4:Y:S01]  /*14200*/  LDL.LU R35, [R1+0x378] ;  /* 0x0003780001237983 */ /* 0x000f220000300800 */
[----:B------:R-:W-:-:S03]  /*14210*/  IMAD R32, R55, UR7, RZ ;  /* 0x0000000737207c24 */ /* 0x000fc6000f8e02ff */
[----:B------:R-:W4:Y:S01]  /*14220*/  LDL.LU R36, [R1+0x374] ;  /* 0x0003740001247983 */ /* 0x000f220000300800 */
[----:B------:R-:W-:-:S03]  /*14230*/  IMAD R33, R57, UR7, RZ ;  /* 0x0000000739217c24 */ /* 0x000fc6000f8e02ff */
[----:B------:R-:W4:Y:S04]  /*14240*/  LDL.LU R55, [R1+0x370] ;  /* 0x0003700001377983 */ /* 0x000f280000300800 */
[----:B------:R-:W4:Y:S04]  /*14250*/  LDL.LU R57, [R1+0x36c] ;  /* 0x00036c0001397983 */ /* 0x000f280000300800 */
[----:B------:R-:W4:Y:S04]  /*14260*/  LDL.LU R58, [R1+0x368] ;  /* 0x00036800013a7983 */ /* 0x000f280000300800 */
[----:B------:R-:W4:Y:S04]  /*14270*/  LDL.LU R59, [R1+0x364] ;  /* 0x00036400013b7983 */ /* 0x000f280000300800 */
[----:B------:R-:W4:Y:S04]  /*14280*/  LDL.LU R60, [R1+0x360] ;  /* 0x00036000013c7983 */ /* 0x000f280000300800 */
[----:B0-----:R-:W4:Y:S04]  /*14290*/  LDL.LU R4, [R1+0x35c] ;  /* 0x00035c0001047983 */ /* 0x001f280000300800 */
[----:B------:R-:W4:Y:S04]  /*142a0*/  LDL.LU R5, [R1+0x358] ;  /* 0x0003580001057983 */ /* 0x000f280000300800 */
[----:B------:R-:W4:Y:S04]  /*142b0*/  LDL.LU R20, [R1+0x354] ;  /* 0x0003540001147983 */ /* 0x000f280000300800 */
[----:B------:R-:W4:Y:S04]  /*142c0*/  LDL.LU R61, [R1+0x350] ;  /* 0x00035000013d7983 */ /* 0x000f280000300800 */
[----:B------:R-:W4:Y:S04]  /*142d0*/  LDL.LU R7, [R1+0x34c] ;  /* 0x00034c0001077983 */ /* 0x000f280000300800 */
[----:B------:R-:W4:Y:S01]  /*142e0*/  LDL.LU R6, [R1+0x348] ;  /* 0x0003480001067983 */ /* 0x000f220000300800 */
[----:B--2---:R-:W-:-:S05]  /*142f0*/  IMAD R24, R24, UR7, RZ ;  /* 0x0000000718187c24 */ /* 0x004fca000f8e02ff */
[----:B------:R4:W-:Y:S01]  /*14300*/  STL [R1+0x3cc], R24 ;  /* 0x0003cc1801007387 */ /* 0x0009e20000100800 */
[----:B---3--:R-:W-:Y:S02]  /*14310*/  IMAD R37, R37, UR7, RZ ;  /* 0x0000000725257c24 */ /* 0x008fe4000f8e02ff */
[----:B----4-:R-:W-:-:S03]  /*14320*/  IMAD R24, R19, UR7, RZ ;  /* 0x0000000713187c24 */ /* 0x010fc6000f8e02ff */
[----:B------:R-:W-:Y:S01]  /*14330*/  STL [R1+0x3bc], R37 ;  /* 0x0003bc2501007387 */ /* 0x000fe20000100800 */
[----:B------:R-:W-:-:S03]  /*14340*/  IMAD R19, R13, UR7, RZ ;  /* 0x000000070d137c24 */ /* 0x000fc6000f8e02ff */
[----:B------:R-:W-:Y:S01]  /*14350*/  STL [R1+0x3b8], R24 ;  /* 0x0003b81801007387 */ /* 0x000fe20000100800 */
[----:B------:R-:W-:-:S03]  /*14360*/  IMAD R13, R18, UR7, RZ ;  /* 0x00000007120d7c24 */ /* 0x000fc6000f8e02ff */
[----:B------:R-:W-:Y:S01]  /*14370*/  STL [R1+0x3e0], R19 ;  /* 0x0003e01301007387 */ /* 0x000fe20000100800 */
[----:B------:R-:W-:-:S03]  /*14380*/  IMAD R10, R10, UR7, RZ ;  /* 0x000000070a0a7c24 */ /* 0x000fc6000f8e02ff */
[----:B------:R0:W-:Y:S01]  /*14390*/  STL [R1+0x3e4], R13 ;  /* 0x0003e40d01007387 */ /* 0x0001e20000100800 */
[----:B------:R-:W-:-:S03]  /*143a0*/  IMAD R17, R17, UR7, RZ ;  /* 0x0000000711117c24 */ /* 0x000fc6000f8e02ff */
[----:B------:R1:W-:Y:S01]  /*143b0*/  STL [R1+0x3f8], R10 ;  /* 0x0003f80a01007387 */ /* 0x0003e20000100800 */
[----:B0-----:R-:W-:-:S03]  /*143c0*/  IMAD R13, R12, UR7, RZ ;  /* 0x000000070c0d7c24 */ /* 0x001fc6000f8e02ff */
[----:B------:R-:W-:Y:S01]  /*143d0*/  STL [R1+0x3fc], R17 ;  /* 0x0003fc1101007387 */ /* 0x000fe20000100800 */
[----:B-1----:R-:W-:Y:S02]  /*143e0*/  IMAD R10, R22, UR7, RZ ;  /* 0x00000007160a7c24 */ /* 0x002fe4000f8e02ff */
[----:B------:R-:W-:Y:S01]  /*143f0*/  IMAD R12, R8, UR7, RZ ;  /* 0x00000007080c7c24 */ /* 0x000fe2000f8e02ff */
[----:B------:R-:W-:Y:S01]  /*14400*/  STL [R1+0x3a4], R13 ;  /* 0x0003a40d01007387 */ /* 0x000fe20000100800 */
[----:B------:R-:W-:-:S03]  /*14410*/  IMAD R8, R16, UR7, RZ ;  /* 0x0000000710087c24 */ /* 0x000fc6000f8e02ff */
[----:B------:R0:W-:Y:S04]  /*14420*/  STL [R1+0x3a0], R10 ;  /* 0x0003a00a01007387 */ /* 0x0001e80000100800 */
[----:B------:R-:W-:Y:S04]  /*14430*/  STL [R1+0x408], R12 ;  /* 0x0004080c01007387 */ /* 0x000fe80000100800 */
[----:B------:R1:W-:Y:S01]  /*14440*/  STL [R1+0x40c], R8 ;  /* 0x00040c0801007387 */ /* 0x0003e20000100800 */
[----:B0-----:R-:W-:Y:S02]  /*14450*/  IMAD R10, R11, UR7, RZ ;  /* 0x000000070b0a7c24 */ /* 0x001fe4000f8e02ff */
[----:B------:R-:W-:-:S03]  /*14460*/  IMAD R11, R14, UR7, RZ ;  /* 0x000000070e0b7c24 */ /* 0x000fc6000f8e02ff */
[----:B------:R0:W-:Y:S01]  /*14470*/  STL [R1+0x394], R10 ;  /* 0x0003940a01007387 */ /* 0x0001e20000100800 */
[----:B-1----:R-:W-:-:S03]  /*14480*/  IMAD R8, R9, UR7, RZ ;  /* 0x0000000709087c24 */ /* 0x002fc6000f8e02ff */
[----:B------:R-:W-:Y:S01]  /*14490*/  STL [R1+0x390], R11 ;  /* 0x0003900b01007387 */ /* 0x000fe20000100800 */
[----:B------:R-:W-:-:S03]  /*144a0*/  IMAD R9, R21, UR7, RZ ;  /* 0x0000000715097c24 */ /* 0x000fc6000f8e02ff */
[----:B------:R1:W-:Y:S01]  /*144b0*/  STL [R1+0x420], R8 ;  /* 0x0004200801007387 */ /* 0x0003e20000100800 */
[----:B0-----:R-:W-:-:S05]  /*144c0*/  IMAD R10, R23, UR7, RZ ;  /* 0x00000007170a7c24 */ /* 0x001fca000f8e02ff */
[----:B------:R0:W-:Y:S01]  /*144d0*/  STL [R1+0x424], R10 ;  /* 0x0004240a01007387 */ /* 0x0001e20000100800 */
[----:B-1----:R-:W-:-:S03]  /*144e0*/  IMAD R8, R15, UR7, RZ ;  /* 0x000000070f087c24 */ /* 0x002fc6000f8e02ff */
[----:B------:R1:W-:Y:S04]  /*144f0*/  STL [R1+0x430], R9 ;  /* 0x0004300901007387 */ /* 0x0003e80000100800 */
[----:B------:R2:W-:Y:S01]  /*14500*/  STL [R1+0x434], R8 ;  /* 0x0004340801007387 */ /* 0x0005e20000100800 */
[----:B0-----:R-:W-:Y:S02]  /*14510*/  IMAD R10, R34, UR7, RZ ;  /* 0x00000007220a7c24 */ /* 0x001fe4000f8e02ff */
[----:B-1----:R-:W-:-:S03]  /*14520*/  IMAD R9, R35, UR7, RZ ;  /* 0x0000000723097c24 */ /* 0x002fc6000f8e02ff */
[----:B------:R0:W-:Y:S01]  /*14530*/  STL [R1+0x37c], R10 ;  /* 0x00037c0a01007387 */ /* 0x0001e20000100800 */
[----:B--2---:R-:W-:-:S03]  /*14540*/  IMAD R8, R36, UR7, RZ ;  /* 0x0000000724087c24 */ /* 0x004fc6000f8e02ff */
        /* <DEDUP_REMOVED lines=10> */
[----:B------:R-:W-:Y:S01]  /*145f0*/  STL [R1+0x458], R10 ;  /* 0x0004580a01007387 */ /* 0x000fe20000100800 */
[----:B--2---:R-:W-:-:S03]  /*14600*/  IMAD R8, R4, UR7, RZ ;  /* 0x0000000704087c24 */ /* 0x004fc6000f8e02ff */
[----:B------:R-:W-:Y:S01]  /*14610*/  STL [R1+0x45c], R9 ;  /* 0x00045c0901007387 */ /* 0x000fe20000100800 */
[----:B------:R-:W-:Y:S02]  /*14620*/  IMAD R5, R5, UR7, RZ ;  /* 0x0000000705057c24 */ /* 0x000fe4000f8e02ff */
[----:B------:R-:W-:Y:S01]  /*14630*/  IMAD R4, R20, UR7, RZ ;  /* 0x0000000714047c24 */ /* 0x000fe2000f8e02ff */
        /* <DEDUP_REMOVED lines=363> */
[----:B------:R1:W-:Y:S01]  /*15cf0*/  STL [R1+0x918], R9 ;  /* 0x0009180901007387 */ /* 0x0003e20000100800 */
[----:B------:R-:W-:-:S03]  /*15d00*/  IMAD R5, R5, UR7, RZ ;  /* 0x0000000705057c24 */ /* 0x000fc6000f8e02ff */
[----:B------:R2:W-:Y:S01]  /*15d10*/  STL [R1+0x920], R8 ;  /* 0x0009200801007387 */ /* 0x0005e20000100800 */
[----:B0-----:R-:W-:Y:S02]  /*15d20*/  IMAD R10, R59, UR7, RZ ;  /* 0x000000073b0a7c24 */ /* 0x001fe4000f8e02ff */
[----:B-1----:R-:W-:-:S03]  /*15d30*/  IMAD R9, R60, UR7, RZ ;  /* 0x000000073c097c24 */ /* 0x002fc6000f8e02ff */
[----:B------:R-:W-:Y:S01]  /*15d40*/  STL [R1+0x930], R10 ;  /* 0x0009300a01007387 */ /* 0x000fe20000100800 */
[----:B--2---:R-:W-:-:S03]  /*15d50*/  IMAD R8, R4, UR7, RZ ;  /* 0x0000000704087c24 */ /* 0x004fc6000f8e02ff */
        /* <DEDUP_REMOVED lines=44> */
[----:B---3--:R-:W-:-:S03]  /*16020*/  IMAD R37, R37, UR7, RZ ;  /* 0x0000000725257c24 */ /* 0x008fc6000f8e02ff */
[----:B0-----:R-:W2:Y:S01]  /*16030*/  LDL.LU R24, [R1+0x23c8] ;  /* 0x0023c80001187983 */ /* 0x001ea20000300800 */
[----:B----4-:R-:W-:-:S03]  /*16040*/  IMAD R19, R19, UR7, RZ ;  /* 0x0000000713137c24 */ /* 0x010fc6000f8e02ff */
[----:B------:R0:W-:Y:S01]  /*16050*/  STL [R1+0x9c0], R37 ;  /* 0x0009c02501007387 */ /* 0x0001e20000100800 */
[----:B------:R-:W-:Y:S02]  /*16060*/  IMAD R13, R13, UR7, RZ ;  /* 0x000000070d0d7c24 */ /* 0x000fe4000f8e02ff */
[----:B------:R-:W-:Y:S01]  /*16070*/  IMAD R18, R18, UR7, RZ ;  /* 0x0000000712127c24 */ /* 0x000fe2000f8e02ff */
[----:B0-----:R-:W3:Y:S01]  /*16080*/  LDL.LU R37, [R1+0x23c4] ;  /* 0x0023c40001257983 */ /* 0x001ee20000300800 */
[----:B------:R-:W-:-:S03]  /*16090*/  IMAD R10, R10, UR7, RZ ;  /* 0x000000070a0a7c24 */ /* 0x000fc6000f8e02ff */
[----:B------:R0:W-:Y:S01]  /*160a0*/  STL [R1+0x9c8], R19 ;  /* 0x0009c81301007387 */ /* 0x0001e20000100800 */
[----:B------:R-:W-:Y:S02]  /*160b0*/  IMAD R17, R17, UR7, RZ ;  /* 0x0000000711117c24 */ /* 0x000fe4000f8e02ff */
[----:B------:R-:W-:Y:S01]  /*160c0*/  IMAD R12, R12, UR7, RZ ;  /* 0x000000070c0c7c24 */ /* 0x000fe2000f8e02ff */
[----:B0-----:R-:W4:Y:S04]  /*160d0*/  LDL.LU R19, [R1+0x23c0] ;  /* 0x0023c00001137983 */ /* 0x001f280000300800 */
[----:B------:R0:W-:Y:S01]  /*160e0*/  STL [R1+0x9d8], R13 ;  /* 0x0009d80d01007387 */ /* 0x0001e20000100800 */
[----:B------:R-:W-:Y:S02]  /*160f0*/  IMAD R22, R22, UR7, RZ ;  /* 0x0000000716167c24 */ /* 0x000fe4000f8e02ff */
[----:B------:R-:W-:Y:S01]  /*16100*/  IMAD R8, R8, UR7, RZ ;  /* 0x0000000708087c24 */ /* 0x000fe2000f8e02ff */
[----:B0-----:R-:W2:Y:S04]  /*16110*/  LDL.LU R13, [R1+0x23bc] ;  /* 0x0023bc00010d7983 */ /* 0x001ea80000300800 */
[----:B------:R0:W-:Y:S01]  /*16120*/  STL [R1+0x9e0], R18 ;  /* 0x0009e01201007387 */ /* 0x0001e20000100800 */
[----:B------:R-:W-:-:S03]  /*16130*/  IMAD R16, R16, UR7, RZ ;  /* 0x0000000710107c24 */ /* 0x000fc6000f8e02ff */
        /* <DEDUP_REMOVED lines=61> */
[----:B------:R0:W-:Y:S04]  /*16510*/  STL [R1+0x3d4], R4 ;  /* 0x0003d40401007387 */ /* 0x0001e80000100800 */
        /* <DEDUP_REMOVED lines=10> */
[----:B0-----:R-:W4:Y:S01]  /*165c0*/  LDL.LU R6, [R1+0x2350] ;  /* 0x0023500001067983 */ /* 0x001f220000300800 */
[----:B--2---:R-:W-:-:S02]  /*165d0*/  IMAD R61, R61, UR7, RZ ;  /* 0x000000073d3d7c24 */ /* 0x004fc4000f8e02ff */
[----:B---3--:R-:W-:Y:S02]  /*165e0*/  IMAD R7, R7, UR7, RZ ;  /* 0x0000000707077c24 */ /* 0x008fe4000f8e02ff */
[----:B----4-:R-:W-:-:S05]  /*165f0*/  IMAD R6, R6, UR7, RZ ;  /* 0x0000000706067c24 */ /* 0x010fca000f8e02ff */
[----:B------:R0:W-:Y:S04]  /*16600*/  STL [R1+0x35c], R6 ;  /* 0x00035c0601007387 */ /* 0x0001e80000100800 */
[----:B0-----:R-:W2:Y:S04]  /*16610*/  LDL.LU R6, [R1+0x234c] ;  /* 0x00234c0001067983 */ /* 0x001ea80000300800 */
[----:B------:R0:W-:Y:S04]  /*16620*/  STL [R1+0x358], R7 ;  /* 0x0003580701007387 */ /* 0x0001e80000100800 */
[----:B0-----:R-:W2:Y:S04]  /*16630*/  LDL.LU R7, [R1+0x2348] ;  /* 0x0023480001077983 */ /* 0x001ea80000300800 */
[----:B------:R0:W-:Y:S02]  /*16640*/  STL [R1+0x344], R61 ;  /* 0x0003443d01007387 */ /* 0x0001e40000100800 */
[----:B0-----:R-:W-:-:S02]  /*16650*/  IMAD R61, R20, UR7, RZ ;  /* 0x00000007143d7c24 */ /* 0x001fc4000f8e02ff */
[----:B------:R-:W-:Y:S02]  /*16660*/  IMAD R20, R5, UR7, RZ ;  /* 0x0000000705147c24 */ /* 0x000fe4000f8e02ff */
[----:B------:R-:W-:Y:S02]  /*16670*/  IMAD R5, R4, UR7, RZ ;  /* 0x0000000704057c24 */ /* 0x000fe4000f8e02ff */
[----:B------:R-:W-:Y:S01]  /*16680*/  IMAD R4, R60, UR7, RZ ;  /* 0x000000073c047c24 */ /* 0x000fe2000f8e02ff */
[----:B------:R-:W-:Y:S04]  /*16690*/  STL [R1+0x22d0], R61 ;  /* 0x0022d03d01007387 */ /* 0x000fe80000100800 */
[----:B------:R0:W-:Y:S04]  /*166a0*/  STL [R1+0x31c], R20 ;  /* 0x00031c1401007387 */ /* 0x0001e80000100800 */
[----:B------:R1:W-:Y:S04]  /*166b0*/  STL [R1+0x318], R5 ;  /* 0x0003180501007387 */ /* 0x0003e80000100800 */
[----:B------:R3:W-:Y:S01]  /*166c0*/  STL [R1+0x2f4], R4 ;  /* 0x0002f40401007387 */ /* 0x0007e20000100800 */
[----:B0-----:R-:W-:-:S02]  /*166d0*/  IMAD R20, R59, UR7, RZ ;  /* 0x000000073b147c24 */ /* 0x001fc4000f8e02ff */
[----:B-1----:R-:W-:-:S03]  /*166e0*/  IMAD R5, R58, UR7, RZ ;  /* 0x000000073a057c24 */ /* 0x002fc6000f8e02ff */
[----:B------:R0:W-:Y:S01]  /*166f0*/  STL [R1+0x2f0], R20 ;  /* 0x0002f01401007387 */ /* 0x0001e20000100800 */
[----:B---3--:R-:W-:-:S03]  /*16700*/  IMAD R4, R57, UR7, RZ ;  /* 0x0000000739047c24 */ /* 0x008fc6000f8e02ff */
[----:B------:R1:W-:Y:S04]  /*16710*/  STL [R1+0x2cc], R5 ;  /* 0x0002cc0501007387 */ /* 0x0003e80000100800 */
[----:B------:R3:W-:Y:S01]  /*16720*/  STL [R1+0x2c8], R4 ;  /* 0x0002c80401007387 */ /* 0x0007e20000100800 */
[----:B0-----:R-:W-:Y:S02]  /*16730*/  IMAD R20, R55, UR7, RZ ;  /* 0x0000000737147c24 */ /* 0x001fe4000f8e02ff */
[----:B-1----:R-:W-:-:S03]  /*16740*/  IMAD R5, R36, UR7, RZ ;  /* 0x0000000724057c24 */ /* 0x002fc6000f8e02ff */
[----:B------:R0:W-:Y:S01]  /*16750*/  STL [R1+0x2a4], R20 ;  /* 0x0002a41401007387 */ /* 0x0001e20000100800 */
[----:B---3--:R-:W-:-:S03]  /*16760*/  IMAD R4, R35, UR7, RZ ;  /* 0x0000000723047c24 */ /* 0x008fc6000f8e02ff */
[----:B------:R1:W-:Y:S04]  /*16770*/  STL [R1+0x2a0], R5 ;  /* 0x0002a00501007387 */ /* 0x0003e80000100800 */
[----:B------:R3:W-:Y:S01]  /*16780*/  STL [R1+0x28c], R4 ;  /* 0x00028c0401007387 */ /* 0x0007e20000100800 */
[----:B0-----:R-:W-:Y:S02]  /*16790*/  IMAD R20, R34, UR7, RZ ;  /* 0x0000000722147c24 */ /* 0x001fe4000f8e02ff */
[----:B-1----:R-:W-:-:S03]  /*167a0*/  IMAD R5, R15, UR7, RZ ;  /* 0x000000070f057c24 */ /* 0x002fc6000f8e02ff */
[----:B------:R-:W-:Y:S01]  /*167b0*/  STL [R1+0x288], R20 ;  /* 0x0002881401007387 */ /* 0x000fe20000100800 */
[----:B---3--:R-:W-:-:S03]  /*167c0*/  IMAD R4, R21, UR7, RZ ;  /* 0x0000000715047c24 */ /* 0x008fc6000f8e02ff */
[----:B------:R0:W-:Y:S01]  /*167d0*/  STL [R1+0x264], R5 ;  /* 0x0002640501007387 */ /* 0x0001e20000100800 */
[----:B------:R-:W-:-:S03]  /*167e0*/  IMAD R15, R23, UR7, RZ ;  /* 0x00000007170f7c24 */ /* 0x000fc6000f8e02ff */
[----:B------:R1:W-:Y:S01]  /*167f0*/  STL [R1+0x260], R4 ;  /* 0x0002600401007387 */ /* 0x0003e20000100800 */
[----:B0-----:R-:W-:-:S03]  /*16800*/  IMAD R5, R9, UR7, RZ ;  /* 0x0000000709057c24 */ /* 0x001fc6000f8e02ff */
[----:B------:R-:W-:Y:S01]  /*16810*/  STL [R1+0x23c], R15 ;  /* 0x00023c0f01007387 */ /* 0x000fe20000100800 */
[----:B-1----:R-:W-:-:S03]  /*16820*/  IMAD R4, R14, UR7, RZ ;  /* 0x000000070e047c24 */ /* 0x002fc6000f8e02ff */
[----:B------:R0:W-:Y:S01]  /*16830*/  STL [R1+0x238], R5 ;  /* 0x0002380501007387 */ /* 0x0001e20000100800 */
[----:B------:R-:W-:-:S03]  /*16840*/  IMAD R9, R11, UR7, RZ ;  /* 0x000000070b097c24 */ /* 0x000fc6000f8e02ff */
[----:B------:R1:W-:Y:S01]  /*16850*/  STL [R1+0x214], R4 ;  /* 0x0002140401007387 */ /* 0x0003e20000100800 */
[----:B0-----:R-:W-:-:S03]  /*16860*/  IMAD R5, R16, UR7, RZ ;  /* 0x0000000710057c24 */ /* 0x001fc6000f8e02ff */
[----:B------:R-:W-:Y:S01]  /*16870*/  STL [R1+0x210], R9 ;  /* 0x0002100901007387 */ /* 0x000fe20000100800 */
[----:B-1----:R-:W-:Y:S02]  /*16880*/  IMAD R4, R8, UR7, RZ ;  /* 0x0000000708047c24 */ /* 0x002fe4000f8e02ff */
[----:B------:R-:W-:Y:S01]  /*16890*/  IMAD R8, R22, UR7, RZ ;  /* 0x0000000716087c24 */ /* 0x000fe2000f8e02ff */
[----:B------:R0:W-:Y:S04]  /*168a0*/  STL [R1+0x1fc], R5 ;  /* 0x0001fc0501007387 */ /* 0x0001e80000100800 */
[----:B------:R1:W-:Y:S04]  /*168b0*/  STL [R1+0x1f8], R4 ;  /* 0x0001f80401007387 */ /* 0x0003e80000100800 */
[----:B------:R3:W-:Y:S01]  /*168c0*/  STL [R1+0x1dc], R8 ;  /* 0x0001dc0801007387 */ /* 0x0007e20000100800 */
[----:B0-----:R-:W-:-:S02]  /*168d0*/  IMAD R5, R12, UR7, RZ ;  /* 0x000000070c057c24 */ /* 0x001fc4000f8e02ff */
[----:B-1----:R-:W-:-:S03]  /*168e0*/  IMAD R4, R17, UR7, RZ ;  /* 0x0000000711047c24 */ /* 0x002fc6000f8e02ff */
[----:B------:R-:W-:Y:S01]  /*168f0*/  STL [R1+0x1d8], R5 ;  /* 0x0001d80501007387 */ /* 0x000fe20000100800 */
[----:B---3--:R-:W-:-:S03]  /*16900*/  IMAD R8, R10, UR7, RZ ;  /* 0x000000070a087c24 */ /* 0x008fc6000f8e02ff */
[----:B------:R0:W-:Y:S04]  /*16910*/  STL [R1+0x1d4], R4 ;  /* 0x0001d40401007387 */ /* 0x0001e80000100800 */
[----:B------:R1:W-:Y:S01]  /*16920*/  STL [R1+0x1d0], R8 ;  /* 0x0001d00801007387 */ /* 0x0003e20000100800 */
[----:B0-----:R-:W-:-:S03]  /*16930*/  IMAD R4, R13, UR7, RZ ;  /* 0x000000070d047c24 */ /* 0x001fc6000f8e02ff */
[----:B------:R-:W3:Y:S01]  /*16940*/  LDL.LU R13, [R1+0x208] ;  /* 0x00020800010d7983 */ /* 0x000ee20000300800 */
[----:B------:R-:W-:Y:S02]  /*16950*/  IMAD R5, R18, UR7, RZ ;  /* 0x0000000712057c24 */ /* 0x000fe4000f8e02ff */
[----:B-1----:R-:W-:-:S03]  /*16960*/  IMAD R8, R19, UR7, RZ ;  /* 0x0000000713087c24 */ /* 0x002fc6000f8e02ff */
[----:B------:R0:W-:Y:S04]  /*16970*/  STL [R1+0x1cc], R5 ;  /* 0x0001cc0501007387 */ /* 0x0001e80000100800 */
[----:B------:R1:W-:Y:S01]  /*16980*/  STL [R1+0x1c8], R4 ;  /* 0x0001c80401007387 */ /* 0x0003e20000100800 */
[----:B0-----:R-:W-:-:S03]  /*16990*/  IMAD R5, R37, UR7, RZ ;  /* 0x0000000725057c24 */ /* 0x001fc6000f8e02ff */
[----:B------:R0:W-:Y:S01]  /*169a0*/  STL [R1+0x1c4], R8 ;  /* 0x0001c40801007387 */ /* 0x0001e20000100800 */
[----:B-1----:R-:W-:-:S03]  /*169b0*/  IMAD R4, R24, UR7, RZ ;  /* 0x0000000718047c24 */ /* 0x002fc6000f8e02ff */
[----:B------:R1:W-:Y:S04]  /*169c0*/  STL [R1+0x1c0], R5 ;  /* 0x0001c00501007387 */ /* 0x0003e80000100800 */
[----:B------:R4:W-:Y:S01]  /*169d0*/  STL [R1+0x1bc], R4 ;  /* 0x0001bc0401007387 */ /* 0x0009e20000100800 */
[----:B0-----:R-:W-:Y:S02]  /*169e0*/  IMAD R8, R25, UR7, RZ ;  /* 0x0000000719087c24 */ /* 0x001fe4000f8e02ff */
[----:B-1----:R-:W-:-:S03]  /*169f0*/  IMAD R5, R26, UR7, RZ ;  /* 0x000000071a057c24 */ /* 0x002fc6000f8e02ff */
[----:B------:R0:W-:Y:S01]  /*16a00*/  STL [R1+0x1b8], R8 ;  /* 0x0001b80801007387 */ /* 0x0001e20000100800 */
[----:B----4-:R-:W-:-:S03]  /*16a10*/  IMAD R4, R27, UR7, RZ ;  /* 0x000000071b047c24 */ /* 0x010fc6000f8e02ff */
[----:B------:R1:W-:Y:S04]  /*16a20*/  STL [R1+0x1b4], R5 ;  /* 0x0001b40501007387 */ /* 0x0003e80000100800 */
[----:B------:R4:W-:Y:S01]  /*16a30*/  STL [R1+0x1b0], R4 ;  /* 0x0001b00401007387 */ /* 0x0009e20000100800 */
[----:B0-----:R-:W-:Y:S02]  /*16a40*/  IMAD R8, R28, UR7, RZ ;  /* 0x000000071c087c24 */ /* 0x001fe4000f8e02ff */
[----:B-1----:R-:W-:-:S03]  /*16a50*/  IMAD R5, R29, UR7, RZ ;  /* 0x000000071d057c24 */ /* 0x002fc6000f8e02ff */
[----:B------:R-:W-:Y:S01]  /*16a60*/  STL [R1+0x1ac], R8 ;  /* 0x0001ac0801007387 */ /* 0x000fe20000100800 */
[----:B----4-:R-:W-:-:S03]  /*16a70*/  IMAD R4, R30, UR7, RZ ;  /* 0x000000071e047c24 */ /* 0x010fc6000f8e02ff */
[----:B------:R0:W-:Y:S01]  /*16a80*/  STL [R1+0x1a8], R5 ;  /* 0x0001a80501007387 */ /* 0x0001e20000100800 */
[----:B------:R-:W-:-:S03]  /*16a90*/  IMAD R61, R38, UR7, RZ ;  /* 0x00000007263d7c24 */ /* 0x000fc6000f8e02ff */
[----:B------:R1:W-:Y:S01]  /*16aa0*/  STL [R1+0x1a4], R4 ;  /* 0x0001a40401007387 */ /* 0x0003e20000100800 */
[----:B------:R-:W-:Y:S02]  /*16ab0*/  IMAD R30, R40, UR7, RZ ;  /* 0x00000007281e7c24 */ /* 0x000fe4000f8e02ff */
[----:B0-----:R-:W-:Y:S01]  /*16ac0*/  IMAD R5, R31, UR7, RZ ;  /* 0x000000071f057c24 */ /* 0x001fe2000f8e02ff */
[----:B------:R-:W-:Y:S01]  /*16ad0*/  STL [R1+0x1a0], R61 ;  /* 0x0001a03d01007387 */ /* 0x000fe20000100800 */
[----:B-1----:R-:W-:-:S03]  /*16ae0*/  IMAD R4, R39, UR7, RZ ;  /* 0x0000000727047c24 */ /* 0x002fc6000f8e02ff */
[----:B------:R-:W-:Y:S01]  /*16af0*/  STL [R1+0x19c], R5 ;  /* 0x00019c0501007387 */ /* 0x000fe20000100800 */
[----:B------:R-:W-:Y:S02]  /*16b00*/  IMAD R41, R41, UR7, RZ ;  /* 0x0000000729297c24 */ /* 0x000fe4000f8e02ff */
[----:B------:R-:W-:Y:S01]  /*16b10*/  IMAD R29, R42, UR7, RZ ;  /* 0x000000072a1d7c24 */ /* 0x000fe2000f8e02ff */
[----:B------:R-:W-:Y:S01]  /*16b20*/  STL [R1+0x198], R4 ;  /* 0x0001980401007387 */ /* 0x000fe20000100800 */
[----:B------:R-:W-:Y:S02]  /*16b30*/  IMAD R43, R43, UR7, RZ ;  /* 0x000000072b2b7c24 */ /* 0x000fe4000f8e02ff */
[----:B------:R-:W-:Y:S01]  /*16b40*/  IMAD R27, R44, UR7, RZ ;  /* 0x000000072c1b7c24 */ /* 0x000fe2000f8e02ff */
[----:B------:R-:W-:Y:S01]  /*16b50*/  STL [R1+0x22c8], R4 ;  /* 0x0022c80401007387 */ /* 0x000fe20000100800 */
[----:B------:R-:W-:-:S03]  /*16b60*/  IMAD R45, R45, UR7, RZ ;  /* 0x000000072d2d7c24 */ /* 0x000fc6000f8e02ff */
[----:B------:R2:W-:Y:S01]  /*16b70*/  STL [R1+0x22cc], R5 ;  /* 0x0022cc0501007387 */ /* 0x0005e20000100800 */
[----:B------:R-:W-:-:S03]  /*16b80*/  IMAD R25, R46, UR7, RZ ;  /* 0x000000072e197c24 */ /* 0x000fc6000f8e02ff */
[----:B------:R-:W-:Y:S01]  /*16b90*/  STL [R1+0x194], R30 ;  /* 0x0001941e01007387 */ /* 0x000fe20000100800 */
        /* <DEDUP_REMOVED lines=17> */
[----:B------:R-:W-:Y:S04]  /*16cb0*/  STL [R1+0x170], R49 ;  /* 0x0001703101007387 */ /* 0x000fe80000100800 */
[----:B------:R-:W-:Y:S01]  /*16cc0*/  STL [R1+0x16c], R50 ;  /* 0x00016c3201007387 */ /* 0x000fe20000100800 */
[----:B------:R-:W-:-:S03]  /*16cd0*/  IMAD R56, R56, UR7, RZ ;  /* 0x0000000738387c24 */ /* 0x000fc6000f8e02ff */
[----:B------:R-:W-:Y:S04]  /*16ce0*/  STL [R1+0x168], R51 ;  /* 0x0001683301007387 */ /* 0x000fe80000100800 */
[----:B------:R-:W-:Y:S04]  /*16cf0*/  STL.64 [R1+0x22d8], R50 ;  /* 0x0022d83201007387 */ /* 0x000fe80000100a00 */
[----:B------:R-:W-:Y:S04]  /*16d00*/  STL [R1+0x164], R52 ;  /* 0x0001643401007387 */ /* 0x000fe80000100800 */
[----:B------:R-:W-:Y:S01]  /*16d10*/  STL.64 [R1+0x22e0], R60 ;  /* 0x0022e03c01007387 */ /* 0x000fe20000100a00 */
[----:B------:R-:W-:-:S03]  /*16d20*/  IMAD R0, R2, UR7, RZ ;  /* 0x0000000702007c24 */ /* 0x000fc6000f8e02ff */
[----:B------:R-:W-:Y:S04]  /*16d30*/  STL [R1+0x160], R53 ;  /* 0x0001603501007387 */ /* 0x000fe80000100800 */
[----:B------:R-:W-:Y:S04]  /*16d40*/  STL.64 [R1+0x22e8], R52 ;  /* 0x0022e83401007387 */ /* 0x000fe80000100a00 */
[----:B------:R-:W-:Y:S04]  /*16d50*/  STL [R1+0x15c], R54 ;  /* 0x00015c3601007387 */ /* 0x000fe80000100800 */
[----:B------:R0:W-:Y:S04]  /*16d60*/  STL [R1+0x22f0], R3 ;  /* 0x0022f00301007387 */ /* 0x0001e80000100800 */
[----:B------:R-:W-:Y:S01]  /*16d70*/  STL [R1+0x158], R56 ;  /* 0x0001583801007387 */ /* 0x000fe20000100800 */
[----:B--2---:R-:W-:-:S04]  /*16d80*/  IMAD.WIDE R4, R3, 0x2, R6 ;  /* 0x0000000203047825 */ /* 0x004fc800078e0206 */
[--C-:B0-----:R-:W-:Y:S01]  /*16d90*/  IMAD.WIDE R2, R32, 0x2, R6.reuse ;  /* 0x0000000220027825 */ /* 0x101fe200078e0206 */
[----:B------:R0:W-:Y:S04]  /*16da0*/  STL.64 [R1+0x150], R4 ;  /* 0x0001500401007387 */ /* 0x0001e80000100a00 */
[----:B------:R-:W-:Y:S04]  /*16db0*/  STL.64 [R1+0x22f8], R32 ;  /* 0x0022f82001007387 */ /* 0x000fe80000100a00 */
[----:B------:R3:W-:Y:S01]  /*16dc0*/  STL.64 [R1+0x148], R2 ;  /* 0x0001480201007387 */ /* 0x0007e20000100a00 */
[----:B0-----:R-:W-:-:S05]  /*16dd0*/  IMAD.WIDE R4, R33, 0x2, R6 ;  /* 0x0000000221047825 */ /* 0x001fca00078e0206 */
[----:B------:R-:W-:Y:S04]  /*16de0*/  STL.64 [R1+0x140], R4 ;  /* 0x0001400401007387 */ /* 0x000fe80000100a00 */
[----:B------:R-:W2:Y:S04]  /*16df0*/  LDL.LU R18, [R1+0x230] ;  /* 0x0002300001127983 */ /* 0x000ea80000300800 */
[----:B------:R-:W4:Y:S01]  /*16e00*/  LDL.LU R10, [R1+0x234] ;  /* 0x00023400010a7983 */ /* 0x000f220000300800 */
[----:B---3--:R-:W-:-:S05]  /*16e10*/  IMAD.WIDE R2, R13, 0x2, R6 ;  /* 0x000000020d027825 */ /* 0x008fca00078e0206 */
[----:B------:R2:W-:Y:S04]  /*16e20*/  STL.64 [R1+0x138], R2 ;  /* 0x0001380201007387 */ /* 0x0005e80000100a00 */
        /* <DEDUP_REMOVED lines=28> */
[----:B------:R-:W3:Y:S01]  /*16ff0*/  LDL.LU R48, [R1+0x368] ;  /* 0x0003680001307983 */ /* 0x000ee20000300800 */
[----:B--2---:R-:W-:-:S03]  /*17000*/  IMAD.WIDE R2, R18, 0x2, R6 ;  /* 0x0000000212027825 */ /* 0x004fc600078e0206 */
[----:B------:R4:W-:Y:S04]  /*17010*/  STL.64 [R1+0x2300], R18 ;  /* 0x0023001201007387 */ /* 0x0009e80000100a00 */
[----:B------:R0:W-:Y:S01]  /*17020*/  STL.64 [R1+0x130], R2 ;  /* 0x0001300201007387 */ /* 0x0001e20000100a00 */
[----:B----4-:R-:W-:-:S05]  /*17030*/  IMAD.WIDE R18, R10, 0x2, R6 ;  /* 0x000000020a127825 */ /* 0x010fca00078e0206 */
[----:B------:R-:W-:Y:S01]  /*17040*/  STL.64 [R1+0x128], R18 ;  /* 0x0001281201007387 */ /* 0x000fe20000100a00 */
[----:B---3--:R-:W-:-:S04]  /*17050*/  IMAD.WIDE R4, R58, 0x2, R6 ;  /* 0x000000023a047825 */ /* 0x008fc800078e0206 */
[--C-:B0-----:R-:W-:Y:S01]  /*17060*/  IMAD.WIDE R2, R59, 0x2, R6.reuse ;  /* 0x000000023b027825 */ /* 0x101fe200078e0206 */
[----:B------:R-:W-:Y:S04]  /*17070*/  STL.64 [R1+0x2308], R58 ;  /* 0x0023083a01007387 */ /* 0x000fe80000100a00 */
[----:B------:R0:W-:Y:S04]  /*17080*/  STL.64 [R1+0x120], R4 ;  /* 0x0001200401007387 */ /* 0x0001e80000100a00 */
[----:B------:R1:W-:Y:S04]  /*17090*/  STL.64 [R1+0x118], R2 ;  /* 0x0001180201007387 */ /* 0x0003e80000100a00 */
[----:B------:R-:W-:Y:S01]  /*170a0*/  STL.64 [R1+0x2310], R56 ;  /* 0x0023103801007387 */ /* 0x000fe20000100a00 */
[----:B0-----:R-:W-:-:S04]  /*170b0*/  IMAD.WIDE R4, R57, 0x2, R6 ;  /* 0x0000000239047825 */ /* 0x001fc800078e0206 */
[--C-:B-1----:R-:W-:Y:S01]  /*170c0*/  IMAD.WIDE R2, R55, 0x2, R6.reuse ;  /* 0x0000000237027825 */ /* 0x102fe200078e0206 */
[----:B------:R0:W-:Y:S04]  /*170d0*/  STL.64 [R1+0x110], R4 ;  /* 0x0001100401007387 */ /* 0x0001e80000100a00 */
[----:B------:R-:W-:Y:S04]  /*170e0*/  STL.64 [R1+0x2318], R54 ;  /* 0x0023183601007387 */ /* 0x000fe80000100a00 */
[----:B------:R1:W-:Y:S01]  /*170f0*/  STL.64 [R1+0x108], R2 ;  /* 0x0001080201007387 */ /* 0x0003e20000100a00 */
[----:B0-----:R-:W-:-:S03]  /*17100*/  IMAD.WIDE R4, R17, 0x2, R6 ;  /* 0x0000000211047825 */ /* 0x001fc600078e0206 */
[----:B------:R0:W-:Y:S04]  /*17110*/  STL.64 [R1+0x2320], R12 ;  /* 0x0023200c01007387 */ /* 0x0001e80000100a00 */
[----:B------:R2:W-:Y:S01]  /*17120*/  STL.64 [R1+0x100], R4 ;  /* 0x0001000401007387 */ /* 0x0005e20000100a00 */
[----:B-1----:R-:W-:-:S04]  /*17130*/  IMAD.WIDE R2, R12, 0x2, R6 ;  /* 0x000000020c027825 */ /* 0x002fc800078e0206 */
[--C-:B0-----:R-:W-:Y:S01]  /*17140*/  IMAD.WIDE R12, R22, 0x2, R6.reuse ;  /* 0x00000002160c7825 */ /* 0x101fe200078e0206 */
[----:B------:R0:W-:Y:S03]  /*17150*/  STL.64 [R1+0xf8], R2 ;  /* 0x0000f80201007387 */ /* 0x0001e60000100a00 */
[--C-:B--2---:R-:W-:Y:S01]  /*17160*/  IMAD.WIDE R4, R8, 0x2, R6.reuse ;  /* 0x0000000208047825 */ /* 0x104fe200078e0206 */
[----:B------:R-:W-:Y:S04]  /*17170*/  STL.64 [R1+0xf0], R12 ;  /* 0x0000f00c01007387 */ /* 0x000fe80000100a00 */
[----:B------:R-:W-:Y:S01]  /*17180*/  STL.64 [R1+0x2328], R8 ;  /* 0x0023280801007387 */ /* 0x000fe20000100a00 */
[----:B0-----:R-:W-:-:S03]  /*17190*/  IMAD.WIDE R2, R9, 0x2, R6 ;  /* 0x0000000209027825 */ /* 0x001fc600078e0206 */
[----:B------:R0:W-:Y:S04]  /*171a0*/  STL.64 [R1+0xe8], R4 ;  /* 0x0000e80401007387 */ /* 0x0001e80000100a00 */
[----:B------:R1:W-:Y:S04]  /*171b0*/  STL.64 [R1+0xe0], R2 ;  /* 0x0000e00201007387 */ /* 0x0003e80000100a00 */
[----:B------:R-:W-:Y:S01]  /*171c0*/  STL.64 [R1+0x2330], R10 ;  /* 0x0023300a01007387 */ /* 0x000fe20000100a00 */
[----:B0-----:R-:W-:-:S04]  /*171d0*/  IMAD.WIDE R4, R11, 0x2, R6 ;  /* 0x000000020b047825 */ /* 0x001fc800078e0206 */
[--C-:B-1----:R-:W-:Y:S01]  /*171e0*/  IMAD.WIDE R2, R14, 0x2, R6.reuse ;  /* 0x000000020e027825 */ /* 0x102fe200078e0206 */
[----:B------:R0:W-:Y:S04]  /*171f0*/  STL.64 [R1+0xd8], R4 ;  /* 0x0000d80401007387 */ /* 0x0001e80000100a00 */
[----:B------:R-:W2:Y:S04]  /*17200*/  LDL R33, [R1+0x458] ;  /* 0x0004580001217983 */ /* 0x000ea80000100800 */
[----:B------:R1:W-:Y:S01]  /*17210*/  STL.64 [R1+0xd0], R2 ;  /* 0x0000d00201007387 */ /* 0x0003e20000100a00 */
[----:B0-----:R-:W-:-:S03]  /*17220*/  IMAD.WIDE R4, R15, 0x2, R6 ;  /* 0x000000020f047825 */ /* 0x001fc600078e0206 */
[----:B-1----:R-:W3:Y:S04]  /*17230*/  LDL R3, [R1+0x45c] ;  /* 0x00045c0001037983 */ /* 0x002ee80000100800 */
[----:B------:R0:W-:Y:S04]  /*17240*/  STL.64 [R1+0xc8], R4 ;  /* 0x0000c80401007387 */ /* 0x0001e80000100a00 */
[----:B------:R-:W4:Y:S04]  /*17250*/  LDL R2, [R1+0x470] ;  /* 0x0004700001027983 */ /* 0x000f280000100800 */
[----:B------:R-:W4:Y:S04]  /*17260*/  LDL R52, [R1+0x474] ;  /* 0x0004740001347983 */ /* 0x000f280000100800 */
[----:B------:R-:W4:Y:S04]  /*17270*/  LDL R53, [R1+0x354] ;  /* 0x0003540001357983 */ /* 0x000f280000100800 */
[----:B------:R-:W4:Y:S04]  /*17280*/  LDL R60, [R1+0x350] ;  /* 0x00035000013c7983 */ /* 0x000f280000100800 */
[----:B------:R-:W4:Y:S04]  /*17290*/  LDL R61, [R1+0x488] ;  /* 0x00048800013d7983 */ /* 0x000f280000100800 */
[----:B------:R-:W4:Y:S04]  /*172a0*/  LDL R50, [R1+0x48c] ;  /* 0x00048c0001327983 */ /* 0x000f280000100800 */
[----:B------:R-:W4:Y:S04]  /*172b0*/  LDL R51, [R1+0x498] ;  /* 0x0004980001337983 */ /* 0x000f280000100800 */
[----:B0-----:R-:W4:Y:S04]  /*172c0*/  LDL R5, [R1+0x49c] ;  /* 0x00049c0001057983 */ /* 0x001f280000100800 */
[----:B------:R-:W4:Y:S04]  /*172d0*/  LDL R4, [R1+0x33c] ;  /* 0x00033c0001047983 */ /* 0x000f280000100800 */
[----:B------:R-:W4:Y:S04]  /*172e0*/  LDL R39, [R1+0x338] ;  /* 0x0003380001277983 */ /* 0x000f280000100800 */
[----:B------:R-:W4:Y:S01]  /*172f0*/  LDL R31, [R1+0x4b0] ;  /* 0x0004b000011f7983 */ /* 0x000f220000100800 */
[----:B------:R-:W-:-:S03]  /*17300*/  IMAD.WIDE R8, R16, 0x2, R6 ;  /* 0x0000000210087825 */ /* 0x000fc600078e0206 */
[----:B------:R-:W-:Y:S01]  /*17310*/  STL.64 [R1+0x2338], R14 ;  /* 0x0023380e01007387 */ /* 0x000fe20000100a00 */
[----:B------:R-:W-:-:S03]  /*17320*/  IMAD.WIDE R10, R21, 0x2, R6 ;  /* 0x00000002150a7825 */ /* 0x000fc600078e0206 */
[----:B------:R-:W-:Y:S01]  /*17330*/  STL.64 [R1+0x2340], R16 ;  /* 0x0023401001007387 */ /* 0x000fe20000100a00 */
[----:B------:R-:W-:-:S03]  /*17340*/  IMAD.WIDE R12, R20, 0x2, R6 ;  /* 0x00000002140c7825 */ /* 0x000fc600078e0206 */
[----:B------:R0:W-:Y:S04]  /*17350*/  STL.64 [R1+0xc0], R8 ;  /* 0x0000c00801007387 */ /* 0x0001e80000100a00 */
[----:B------:R1:W-:Y:S04]  /*17360*/  STL.64 [R1+0xb8], R10 ;  /* 0x0000b80a01007387 */ /* 0x0003e80000100a00 */
[----:B------:R1:W-:Y:S01]  /*17370*/  STL.64 [R1+0xb0], R12 ;  /* 0x0000b00c01007387 */ /* 0x0003e20000100a00 */
[----:B0-----:R-:W-:-:S04]  /*17380*/  IMAD.WIDE R8, R23, 0x2, R6 ;  /* 0x0000000217087825 */ /* 0x001fc800078e0206 */
[--C-:B-1----:R-:W-:Y:S01]  /*17390*/  IMAD.WIDE R10, R24, 0x2, R6.reuse ;  /* 0x00000002180a7825 */ /* 0x102fe200078e0206 */
[----:B------:R0:W-:Y:S03]  /*173a0*/  STL.64 [R1+0xa8], R8 ;  /* 0x0000a80801007387 */ /* 0x0001e60000100a00 */
[--C-:B------:R-:W-:Y:S01]  /*173b0*/  IMAD.WIDE R12, R26, 0x2, R6.reuse ;  /* 0x000000021a0c7825 */ /* 0x100fe200078e0206 */
        /* <DEDUP_REMOVED lines=22> */
[----:B------:R3:W-:Y:S04]  /*17520*/  STL.64 [R1+0x48], R8 ;  /* 0x0000480801007387 */ /* 0x0007e80000100a00 */
[----:B------:R4:W-:Y:S01]  /*17530*/  STL.64 [R1+0x40], R10 ;  /* 0x0000400a01007387 */ /* 0x0009e20000100a00 */
[----:B--2---:R-:W-:-:S05]  /*17540*/  IMAD.WIDE R12, R33, 0x2, R6 ;  /* 0x00000002210c7825 */ /* 0x004fca00078e0206 */
[----:B------:R-:W-:Y:S01]  /*17550*/  STL.64 [R1+0x38], R12 ;  /* 0x0000380c01007387 */ /* 0x000fe20000100a00 */
[----:B---3--:R-:W-:-:S05]  /*17560*/  IMAD.WIDE R8, R3, 0x2, R6 ;  /* 0x0000000203087825 */ /* 0x008fca00078e0206 */
[----:B------:R0:W-:Y:S01]  /*17570*/  STL.64 [R1+0x1e8], R8 ;  /* 0x0001e80801007387 */ /* 0x0001e20000100a00 */
[----:B----4-:R-:W-:-:S04]  /*17580*/  IMAD.WIDE R10, R2, 0x2, R6 ;  /* 0x00000002020a7825 */ /* 0x010fc800078e0206 */
[--C-:B------:R-:W-:Y:S01]  /*17590*/  IMAD.WIDE R2, R52, 0x2, R6.reuse ;  /* 0x0000000234027825 */ /* 0x100fe200078e0206 */
[----:B------:R1:W-:Y:S03]  /*175a0*/  STL.64 [R1+0x200], R10 ;  /* 0x0002000a01007387 */ /* 0x0003e60000100a00 */
[--C-:B0-----:R-:W-:Y:S01]  /*175b0*/  IMAD.WIDE R8, R53, 0x2, R6.reuse ;  /* 0x0000000235087825 */ /* 0x101fe200078e0206 */
[----:B------:R0:W-:Y:S04]  /*175c0*/  STL.64 [R1+0x218], R2 ;  /* 0x0002180201007387 */ /* 0x0001e80000100a00 */
[----:B------:R2:W-:Y:S01]  /*175d0*/  STL.64 [R1+0x228], R8 ;  /* 0x0002280801007387 */ /* 0x0005e20000100a00 */
[----:B-1----:R-:W-:-:S04]  /*175e0*/  IMAD.WIDE R10, R60, 0x2, R6 ;  /* 0x000000023c0a7825 */ /* 0x002fc800078e0206 */
[--C-:B0-----:R-:W-:Y:S01]  /*175f0*/  IMAD.WIDE R2, R61, 0x2, R6.reuse ;  /* 0x000000023d027825 */ /* 0x101fe200078e0206 */
[----:B------:R0:W-:Y:S03]  /*17600*/  STL.64 [R1+0x240], R10 ;  /* 0x0002400a01007387 */ /* 0x0001e60000100a00 */
[--C-:B--2---:R-:W-:Y:S01]  /*17610*/  IMAD.WIDE R8, R50, 0x2, R6.reuse ;  /* 0x0000000232087825 */ /* 0x104fe200078e0206 */
[----:B------:R1:W-:Y:S04]  /*17620*/  STL.64 [R1+0x250], R2 ;  /* 0x0002500201007387 */ /* 0x0003e80000100a00 */
[----:B------:R2:W-:Y:S01]  /*17630*/  STL.64 [R1+0x268], R8 ;  /* 0x0002680801007387 */ /* 0x0005e20000100a00 */
[----:B0-----:R-:W-:-:S04]  /*17640*/  IMAD.WIDE R10, R51, 0x2, R6 ;  /* 0x00000002330a7825 */ /* 0x001fc800078e0206 */
[--C-:B-1----:R-:W-:Y:S01]  /*17650*/  IMAD.WIDE R2, R5, 0x2, R6.reuse ;  /* 0x0000000205027825 */ /* 0x102fe200078e0206 */
[----:B------:R-:W-:Y:S03]  /*17660*/  STL.64 [R1+0x278], R10 ;  /* 0x0002780a01007387 */ /* 0x000fe60000100a00 */
[--C-:B--2---:R-:W-:Y:S01]  /*17670*/  IMAD.WIDE R8, R4, 0x2, R6.reuse ;  /* 0x0000000204087825 */ /* 0x104fe200078e0206 */
[----:B------:R0:W-:Y:S03]  /*17680*/  STL.64 [R1+0x290], R2 ;  /* 0x0002900201007387 */ /* 0x0001e60000100a00 */
[--C-:B------:R-:W-:Y:S01]  /*17690*/  IMAD.WIDE R4, R39, 0x2, R6.reuse ;  /* 0x0000000227047825 */ /* 0x100fe200078e0206 */
[----:B------:R1:W-:Y:S04]  /*176a0*/  STL.64 [R1+0x2a8], R8 ;  /* 0x0002a80801007387 */ /* 0x0003e80000100a00 */
[----:B------:R-:W2:Y:S04]  /*176b0*/  LDL R17, [R1+0x32c] ;  /* 0x00032c0001117983 */ /* 0x000ea80000100800 */
[----:B------:R-:W-:Y:S01]  /*176c0*/  STL.64 [R1+0x2b8], R4 ;  /* 0x0002b80401007387 */ /* 0x000fe20000100a00 */
[----:B0-----:R-:W-:-:S03]  /*176d0*/  IMAD.WIDE R2, R31, 0x2, R6 ;  /* 0x000000021f027825 */ /* 0x001fc600078e0206 */
[----:B------:R-:W3:Y:S04]  /*176e0*/  LDL R14, [R1+0x328] ;  /* 0x00032800010e7983 */ /* 0x000ee80000100800 */
[----:B------:R0:W-:Y:S04]  /*176f0*/  STL.64 [R1+0x2d0], R2 ;  /* 0x0002d00201007387 */ /* 0x0001e80000100a00 */
[----:B------:R-:W4:Y:S04]  /*17700*/  LDL R15, [R1+0x4b4] ;  /* 0x0004b400010f7983 */ /* 0x000f280000100800 */
[----:B------:R-:W4:Y:S04]  /*17710*/  LDL R10, [R1+0x4c0] ;  /* 0x0004c000010a7983 */ /* 0x000f280000100800 */
[----:B------:R-:W4:Y:S04]  /*17720*/  LDL R11, [R1+0x4c4] ;  /* 0x0004c400010b7983 */ /* 0x000f280000100800 */
[----:B-1----:R-:W4:Y:S04]  /*17730*/  LDL R8, [R1+0x4d8] ;  /* 0x0004d80001087983 */ /* 0x002f280000100800 */
[----:B------:R-:W4:Y:S04]  /*17740*/  LDL R9, [R1+0x4dc] ;  /* 0x0004dc0001097983 */ /* 0x000f280000100800 */
        /* <DEDUP_REMOVED lines=23> */
[----:B------:R-:W4:Y:S01]  /*178c0*/  LDL R31, [R1+0x5a0] ;  /* 0x0005a000011f7983 */ /* 0x000f220000100800 */
[----:B--2---:R-:W-:-:S05]  /*178d0*/  IMAD.WIDE R16, R17, 0x2, R6 ;  /* 0x0000000211107825 */ /* 0x004fca00078e0206 */
[----:B------:R3:W-:Y:S02]  /*178e0*/  STL.64 [R1+0x2e0], R16 ;  /* 0x0002e01001007387 */ /* 0x0007e40000100a00 */
[----:B---3--:R-:W-:-:S05]  /*178f0*/  IMAD.WIDE R16, R14, 0x2, R6 ;  /* 0x000000020e107825 */ /* 0x008fca00078e0206 */
[----:B------:R4:W-:Y:S02]  /*17900*/  STL.64 [R1+0x2f8], R16 ;  /* 0x0002f81001007387 */ /* 0x0009e40000100a00 */
[----:B----4-:R-:W-:-:S04]  /*17910*/  IMAD.WIDE R16, R15, 0x2, R6 ;  /* 0x000000020f107825 */ /* 0x010fc800078e0206 */
[--C-:B------:R-:W-:Y:S01]  /*17920*/  IMAD.WIDE R14, R10, 0x2, R6.reuse ;  /* 0x000000020a0e7825 */ /* 0x100fe200078e0206 */
[----:B------:R0:W-:Y:S04]  /*17930*/  STL.64 [R1+0x308], R16 ;  /* 0x0003081001007387 */ /* 0x0001e80000100a00 */
[----:B------:R1:W-:Y:S01]  /*17940*/  STL.64 [R1+0x320], R14 ;  /* 0x0003200e01007387 */ /* 0x0003e20000100a00 */
[----:B0-----:R-:W-:-:S04]  /*17950*/  IMAD.WIDE R16, R11, 0x2, R6 ;  /* 0x000000020b107825 */ /* 0x001fc800078e0206 */
[--C-:B------:R-:W-:Y:S01]  /*17960*/  IMAD.WIDE R10, R8, 0x2, R6.reuse ;  /* 0x00000002080a7825 */ /* 0x100fe200078e0206 */
[----:B------:R-:W-:Y:S03]  /*17970*/  STL.64 [R1+0x330], R16 ;  /* 0x0003301001007387 */ /* 0x000fe60000100a00 */
[--C-:B-1----:R-:W-:Y:S01]  /*17980*/  IMAD.WIDE R14, R9, 0x2, R6.reuse ;  /* 0x00000002090e7825 */ /* 0x102fe200078e0206 */
[----:B------:R0:W-:Y:S03]  /*17990*/  STL.64 [R1+0x348], R10 ;  /* 0x0003480a01007387 */ /* 0x0001e60000100a00 */
[--C-:B------:R-:W-:Y:S01]  /*179a0*/  IMAD.WIDE R8, R12, 0x2, R6.reuse ;  /* 0x000000020c087825 */ /* 0x100fe200078e0206 */
[----:B------:R-:W-:Y:S04]  /*179b0*/  STL.64 [R1+0x360], R14 ;  /* 0x0003600e01007387 */ /* 0x000fe80000100a00 */
[----:B------:R1:W-:Y:S01]  /*179c0*/  STL.64 [R1+0x370], R8 ;  /* 0x0003700801007387 */ /* 0x0003e20000100a00 */
[----:B0-----:R-:W-:-:S04]  /*179d0*/  IMAD.WIDE R10, R13, 0x2, R6 ;  /* 0x000000020d0a7825 */ /* 0x001fc800078e0206 */
[--C-:B------:R-:W-:Y:S01]  /*179e0*/  IMAD.WIDE R12, R54, 0x2, R6.reuse ;  /* 0x00000002360c7825 */ /* 0x100fe200078e0206 */
[----:B------:R0:W-:Y:S03]  /*179f0*/  STL.64 [R1+0x388], R10 ;  /* 0x0003880a01007387 */ /* 0x0001e60000100a00 */
[--C-:B-1----:R-:W-:Y:S01]  /*17a00*/  IMAD.WIDE R8, R55, 0x2, R6.reuse ;  /* 0x0000000237087825 */ /* 0x102fe200078e0206 */
[----:B------:R1:W-:Y:S04]  /*17a10*/  STL.64 [R1+0x398], R12 ;  /* 0x0003980c01007387 */ /* 0x0003e80000100a00 */
[----:B------:R2:W-:Y:S01]  /*17a20*/  STL.64 [R1+0x3b0], R8 ;  /* 0x0003b00801007387 */ /* 0x0005e20000100a00 */
[----:B0-----:R-:W-:-:S04]  /*17a30*/  IMAD.WIDE R10, R56, 0x2, R6 ;  /* 0x00000002380a7825 */ /* 0x001fc800078e0206 */
[--C-:B-1----:R-:W-:Y:S01]  /*17a40*/  IMAD.WIDE R12, R57, 0x2, R6.reuse ;  /* 0x00000002390c7825 */ /* 0x102fe200078e0206 */
[----:B------:R0:W-:Y:S03]  /*17a50*/  STL.64 [R1+0x3c0], R10 ;  /* 0x0003c00a01007387 */ /* 0x0001e60000100a00 */
[--C-:B--2---:R-:W-:Y:S01]  /*17a60*/  IMAD.WIDE R8, R58, 0x2, R6.reuse ;  /* 0x000000023a087825 */ /* 0x104fe200078e0206 */
        /* <DEDUP_REMOVED lines=405> */
[----:B------:R-:W2:Y:S01]  /*193c0*/  LDL R17, [R1+0x2f4] ;  /* 0x0002f40001117983 */ /* 0x000ea20000100800 */
[----:B0-----:R-:W-:-:S03]  /*193d0*/  IMAD.WIDE R2, R31, 0x2, R6 ;  /* 0x000000021f027825 */ /* 0x001fc600078e0206 */
[----:B------:R-:W-:Y:S04]  /*193e0*/  STL.64 [R1+0xd88], R4 ;  /* 0x000d880401007387 */ /* 0x000fe80000100a00 */
        /* <DEDUP_REMOVED lines=33> */
[----:B---3--:R-:W-:-:S04]  /*19600*/  IMAD.WIDE R16, R14, 0x2, R6 ;  /* 0x000000020e107825 */ /* 0x008fc800078e0206 */
[--C-:B----4-:R-:W-:Y:S01]  /*19610*/  IMAD.WIDE R14, R15, 0x2, R6.reuse ;  /* 0x000000020f0e7825 */ /* 0x110fe200078e0206 */
[----:B------:R0:W-:Y:S04]  /*19620*/  STL.64 [R1+0xda0], R16 ;  /* 0x000da01001007387 */ /* 0x0001e80000100a00 */
[----:B0-----:R-:W2:Y:S04]  /*19630*/  LDL.LU.64 R16, [R1+0x2340] ;  /* 0x0023400001107983 */ /* 0x001ea80000300a00 */
[----:B------:R0:W-:Y:S02]  /*19640*/  STL.64 [R1+0xda8], R14 ;  /* 0x000da80e01007387 */ /* 0x0001e40000100a00 */
[----:B0-----:R-:W-:-:S04]  /*19650*/  IMAD.WIDE R14, R10, 0x2, R6 ;  /* 0x000000020a0e7825 */ /* 0x001fc800078e0206 */
[--C-:B------:R-:W-:Y:S01]  /*19660*/  IMAD.WIDE R10, R11, 0x2, R6.reuse ;  /* 0x000000020b0a7825 */ /* 0x100fe200078e0206 */
[----:B------:R0:W-:Y:S04]  /*19670*/  STL.64 [R1+0xdb0], R14 ;  /* 0x000db00e01007387 */ /* 0x0001e80000100a00 */
[----:B0-----:R-:W3:Y:S04]  /*19680*/  LDL.LU.64 R14, [R1+0x2338] ;  /* 0x00233800010e7983 */ /* 0x001ee80000300a00 */
[----:B------:R0:W-:Y:S02]  /*19690*/  STL.64 [R1+0xdb8], R10 ;  /* 0x000db80a01007387 */ /* 0x0001e40000100a00 */
[----:B0-----:R-:W-:-:S04]  /*196a0*/  IMAD.WIDE R10, R8, 0x2, R6 ;  /* 0x00000002080a7825 */ /* 0x001fc800078e0206 */
[--C-:B------:R-:W-:Y:S01]  /*196b0*/  IMAD.WIDE R8, R9, 0x2, R6.reuse ;  /* 0x0000000209087825 */ /* 0x100fe200078e0206 */
[----:B------:R0:W-:Y:S04]  /*196c0*/  STL.64 [R1+0xdc0], R10 ;  /* 0x000dc00a01007387 */ /* 0x0001e80000100a00 */
[----:B0-----:R-:W4:Y:S04]  /*196d0*/  LDL.LU.64 R10, [R1+0x2330] ;  /* 0x00233000010a7983 */ /* 0x001f280000300a00 */
[----:B------:R0:W-:Y:S02]  /*196e0*/  STL.64 [R1+0xdc8], R8 ;  /* 0x000dc80801007387 */ /* 0x0001e40000100a00 */
[----:B0-----:R-:W-:-:S04]  /*196f0*/  IMAD.WIDE R8, R12, 0x2, R6 ;  /* 0x000000020c087825 */ /* 0x001fc800078e0206 */
[--C-:B------:R-:W-:Y:S01]  /*19700*/  IMAD.WIDE R12, R13, 0x2, R6.reuse ;  /* 0x000000020d0c7825 */ /* 0x100fe200078e0206 */
[----:B------:R0:W-:Y:S04]  /*19710*/  STL.64 [R1+0xdd0], R8 ;  /* 0x000dd00801007387 */ /* 0x0001e80000100a00 */
[----:B0-----:R-:W2:Y:S04]  /*19720*/  LDL.LU.64 R8, [R1+0x2328] ;  /* 0x0023280001087983 */ /* 0x001ea80000300a00 */
        /* <DEDUP_REMOVED lines=34> */
[----:B0-----:R-:W2:Y:S04]  /*19950*/  LDL.LU R3, [R1+0x22f0] ;  /* 0x0022f00001037983 */ /* 0x001ea80000300800 */
[----:B------:R0:W-:Y:S02]  /*19960*/  STL.64 [R1+0x1a20], R52 ;  /* 0x001a203401007387 */ /* 0x0001e40000100a00 */
[----:B0-----:R-:W-:-:S04]  /*19970*/  IMAD.WIDE R52, R60, 0x2, R6 ;  /* 0x000000023c347825 */ /* 0x001fc800078e0206 */
[--C-:B------:R-:W-:Y:S01]  /*19980*/  IMAD.WIDE R60, R61, 0x2, R6.reuse ;  /* 0x000000023d3c7825 */ /* 0x100fe200078e0206 */
[----:B------:R0:W-:Y:S04]  /*19990*/  STL.64 [R1+0x1a30], R52 ;  /* 0x001a303401007387 */ /* 0x0001e80000100a00 */
[----:B0-----:R-:W2:Y:S04]  /*199a0*/  LDL.LU.64 R52, [R1+0x22e8] ;  /* 0x0022e80001347983 */ /* 0x001ea80000300a00 */
[----:B------:R0:W-:Y:S02]  /*199b0*/  STL.64 [R1+0x1a40], R60 ;  /* 0x001a403c01007387 */ /* 0x0001e40000100a00 */
[----:B0-----:R-:W-:-:S05]  /*199c0*/  IMAD.WIDE R60, R50, 0x2, R6 ;  /* 0x00000002323c7825 */ /* 0x001fca00078e0206 */
[----:B------:R0:W-:Y:S04]  /*199d0*/  STL.64 [R1+0x1a50], R60 ;  /* 0x001a503c01007387 */ /* 0x0001e80000100a00 */
[----:B0-----:R-:W2:Y:S01]  /*199e0*/  LDL.LU.64 R60, [R1+0x22e0] ;  /* 0x0022e000013c7983 */ /* 0x001ea20000300a00 */
[----:B------:R-:W-:-:S05]  /*199f0*/  IMAD.WIDE R50, R51, 0x2, R6 ;  /* 0x0000000233327825 */ /* 0x000fca00078e0206 */
[----:B------:R0:W-:Y:S02]  /*19a00*/  STL.64 [R1+0x1a60], R50 ;  /* 0x001a603201007387 */ /* 0x0001e40000100a00 */
[----:B0-----:R-:W-:-:S04]  /*19a10*/  IMAD.WIDE R50, R5, 0x2, R6 ;  /* 0x0000000205327825 */ /* 0x001fc800078e0206 */
[--C-:B------:R-:W-:Y:S01]  /*19a20*/  IMAD.WIDE R4, R4, 0x2, R6.reuse ;  /* 0x0000000204047825 */ /* 0x100fe200078e0206 */
[----:B------:R0:W-:Y:S04]  /*19a30*/  STL.64 [R1+0x1a70], R50 ;  /* 0x001a703201007387 */ /* 0x0001e80000100a00 */
[----:B0-----:R-:W3:Y:S04]  /*19a40*/  LDL.LU.64 R50, [R1+0x22d8] ;  /* 0x0022d80001327983 */ /* 0x001ee80000300a00 */
[----:B------:R0:W-:Y:S02]  /*19a50*/  STL.64 [R1+0x1a80], R4 ;  /* 0x001a800401007387 */ /* 0x0001e40000100a00 */
[----:B0-----:R-:W-:-:S05]  /*19a60*/  IMAD.WIDE R4, R39, 0x2, R6 ;  /* 0x0000000227047825 */ /* 0x001fca00078e0206 */
[----:B------:R0:W-:Y:S02]  /*19a70*/  STL.64 [R1+0x1a90], R4 ;  /* 0x001a900401007387 */ /* 0x0001e40000100a00 */
[----:B0-----:R-:W-:-:S05]  /*19a80*/  IMAD.WIDE R4, R31, 0x2, R6 ;  /* 0x000000021f047825 */ /* 0x001fca00078e0206 */
[----:B------:R2:W-:Y:S02]  /*19a90*/  STL.64 [R1+0x1aa0], R4 ;  /* 0x001aa00401007387 */ /* 0x0005e40000100a00 */
[--C-:B--2---:R-:W-:Y:S02]  /*19aa0*/  IMAD.WIDE R4, R61, 0x2, R6.reuse ;  /* 0x000000023d047825 */ /* 0x104fe400078e0206 */
[----:B------:R-:W2:Y:S04]  /*19ab0*/  LDL.LU R61, [R1+0x22d0] ;  /* 0x0022d000013d7983 */ /* 0x000ea80000300800 */
[----:B------:R0:W-:Y:S04]  /*19ac0*/  STL.64 [R1+0x1ab0], R4 ;  /* 0x001ab00401007387 */ /* 0x0001e80000100a00 */
[----:B0-----:R-:W2:Y:S02]  /*19ad0*/  LDL.LU R5, [R1+0x22cc] ;  /* 0x0022cc0001057983 */ /* 0x001ea40000300800 */
[----:B--2---:R-:W-:-:S05]  /*19ae0*/  IMAD.WIDE R4, R5, 0x2, R6 ;  /* 0x0000000205047825 */ /* 0x004fca00078e0206 */
[----:B------:R0:W-:Y:S04]  /*19af0*/  STL.64 [R1+0x1ac0], R4 ;  /* 0x001ac00401007387 */ /* 0x0001e80000100a00 */
[----:B0-----:R-:W2:Y:S01]  /*19b00*/  LDL.LU R4, [R1+0x22c8] ;  /* 0x0022c80001047983 */ /* 0x001ea20000300800 */
[----:B------:R-:W-:-:S04]  /*19b10*/  IMAD.WIDE R30, R30, 0x2, R6 ;  /* 0x000000021e1e7825 */ /* 0x000fc800078e0206 */
[----:B--2---:R-:W-:-:S05]  /*19b20*/  IMAD.WIDE R4, R4, 0x2, R6 ;  /* 0x0000000204047825 */ /* 0x004fca00078e0206 */
[----:B------:R0:W-:Y:S04]  /*19b30*/  STL.64 [R1+0x1ad0], R4 ;  /* 0x001ad00401007387 */ /* 0x0001e80000100a00 */
[----:B0-----:R-:W2:Y:S04]  /*19b40*/  LDL.LU.64 R4, [R1+0x22c0] ;  /* 0x0022c00001047983 */ /* 0x001ea80000300a00 */
[----:B------:R0:W-:Y:S02]  /*19b50*/  STL.64 [R1+0x1ae0], R30 ;  /* 0x001ae01e01007387 */ /* 0x0001e40000100a00 */
[----:B0-----:R-:W-:-:S05]  /*19b60*/  IMAD.WIDE R30, R41, 0x2, R6 ;  /* 0x00000002291e7825 */ /* 0x001fca00078e0206 */
        /* <DEDUP_REMOVED lines=17> */
[----:B---3--:R-:W-:-:S04]  /*19c80*/  IMAD.WIDE R30, R50, 0x2, R6 ;  /* 0x00000002321e7825 */ /* 0x008fc800078e0206 */
[--C-:B------:R-:W-:Y:S01]  /*19c90*/  IMAD.WIDE R50, R51, 0x2, R6.reuse ;  /* 0x0000000233327825 */ /* 0x100fe200078e0206 */
[----:B------:R0:W-:Y:S04]  /*19ca0*/  STL.64 [R1+0x1b80], R30 ;  /* 0x001b801e01007387 */ /* 0x0001e80000100a00 */
[----:B------:R1:W-:Y:S01]  /*19cb0*/  STL.64 [R1+0x1b90], R50 ;  /* 0x001b903201007387 */ /* 0x0003e20000100a00 */
[----:B0-----:R-:W-:-:S04]  /*19cc0*/  IMAD.WIDE R30, R52, 0x2, R6 ;  /* 0x00000002341e7825 */ /* 0x001fc800078e0206 */
[--C-:B-1----:R-:W-:Y:S01]  /*19cd0*/  IMAD.WIDE R50, R53, 0x2, R6.reuse ;  /* 0x0000000235327825 */ /* 0x102fe200078e0206 */
[----:B------:R0:W-:Y:S03]  /*19ce0*/  STL.64 [R1+0x1ba0], R30 ;  /* 0x001ba01e01007387 */ /* 0x0001e60000100a00 */
[--C-:B------:R-:W-:Y:S01]  /*19cf0*/  IMAD.WIDE R52, R56, 0x2, R6.reuse ;  /* 0x0000000238347825 */ /* 0x100fe200078e0206 */
[----:B------:R1:W-:Y:S03]  /*19d00*/  STL.64 [R1+0x1bb0], R50 ;  /* 0x001bb03201007387 */ /* 0x0003e60000100a00 */
[----:B0-----:R-:W-:-:S04]  /*19d10*/  IMAD.WIDE R30, R54, 0x2, R6 ;  /* 0x00000002361e7825 */ /* 0x001fc800078e0206 */
[--C-:B-1----:R-:W-:Y:S01]  /*19d20*/  IMAD.WIDE R50, R60, 0x2, R6.reuse ;  /* 0x000000023c327825 */ /* 0x102fe200078e0206 */
[----:B------:R0:W-:Y:S04]  /*19d30*/  STL.64 [R1+0x1bc0], R30 ;  /* 0x001bc01e01007387 */ /* 0x0001e80000100a00 */
[----:B------:R-:W-:Y:S04]  /*19d40*/  STL.64 [R1+0x1bd0], R52 ;  /* 0x001bd03401007387 */ /* 0x000fe80000100a00 */
[----:B------:R-:W-:Y:S01]  /*19d50*/  STL.64 [R1+0x1be0], R50 ;  /* 0x001be03201007387 */ /* 0x000fe20000100a00 */
[----:B0-----:R-:W-:-:S04]  /*19d60*/  IMAD.WIDE R30, R61, 0x2, R6 ;  /* 0x000000023d1e7825 */ /* 0x001fc800078e0206 */
[----:B------:R-:W-:Y:S01]  /*19d70*/  IMAD.WIDE R6, R0, 0x2, R6 ;  /* 0x0000000200067825 */ /* 0x000fe200078e0206 */
[----:B------:R0:W-:Y:S04]  /*19d80*/  STL.64 [R1+0x1c00], R30 ;  /* 0x001c001e01007387 */ /* 0x0001e80000100a00 */
[----:B------:R1:W-:Y:S01]  /*19d90*/  STL.64 [R1+0x1bf0], R6 ;  /* 0x001bf00601007387 */ /* 0x0003e20000100a00 */
[----:B--2---:R-:W-:-:S04]  /*19da0*/  IMAD.WIDE R2, R3, 0x2, R4 ;  /* 0x0000000203027825 */ /* 0x004fc800078e0204 */
[--C-:B0-----:R-:W-:Y:S01]  /*19db0*/  IMAD.WIDE R30, R32, 0x2, R4.reuse ;  /* 0x00000002201e7825 */ /* 0x101fe200078e0204 */
[----:B------:R0:W-:Y:S03]  /*19dc0*/  STL.64 [R1+0x30], R2 ;  /* 0x0000300201007387 */ /* 0x0001e60000100a00 */
[--C-:B-1----:R-:W-:Y:S01]  /*19dd0*/  IMAD.WIDE R6, R33, 0x2, R4.reuse ;  /* 0x0000000221067825 */ /* 0x102fe200078e0204 */
[----:B------:R-:W-:Y:S03]  /*19de0*/  STL.64 [R1+0x28], R30 ;  /* 0x0000281e01007387 */ /* 0x000fe60000100a00 */
[--C-:B------:R-:W-:Y:S01]  /*19df0*/  IMAD.WIDE R18, R18, 0x2, R4.reuse ;  /* 0x0000000212127825 */ /* 0x100fe200078e0204 */
[----:B------:R4:W-:Y:S03]  /*19e00*/  STL.64 [R1+0x20], R6 ;  /* 0x0000200601007387 */ /* 0x0009e60000100a00 */
[----:B0-----:R-:W-:-:S05]  /*19e10*/  IMAD.WIDE R2, R13, 0x2, R4 ;  /* 0x000000020d027825 */ /* 0x001fca00078e0204 */
[----:B------:R0:W-:Y:S01]  /*19e20*/  STL.64 [R1+0x18], R2 ;  /* 0x0000180201007387 */ /* 0x0001e20000100a00 */
[----:B----4-:R-:W-:-:S03]  /*19e30*/  IMAD.WIDE R6, R10, 0x2, R4 ;  /* 0x000000020a067825 */ /* 0x010fc600078e0204 */
[----:B------:R-:W-:Y:S01]  /*19e40*/  STL.64 [R1+0x10], R18 ;  /* 0x0000101201007387 */ /* 0x000fe20000100a00 */
[----:B------:R-:W-:-:S04]  /*19e50*/  IMAD.WIDE R56, R57, 0x2, R4 ;  /* 0x0000000239387825 */ /* 0x000fc800078e0204 */
[----:B0-----:R-:W-:-:S04]  /*19e60*/  IMAD.WIDE R2, R58, 0x2, R4 ;  /* 0x000000023a027825 */ /* 0x001fc800078e0204 */
[--C-:B------:R-:W-:Y:S01]  /*19e70*/  IMAD.WIDE R58, R59, 0x2, R4.reuse ;  /* 0x000000023b3a7825 */ /* 0x100fe200078e0204 */
[----:B------:R0:W-:Y:S03]  /*19e80*/  STL.64 [R1+0x8], R6 ;  /* 0x0000080601007387 */ /* 0x0001e60000100a00 */
[--C-:B------:R-:W-:Y:S01]  /*19e90*/  IMAD.WIDE R54, R55, 0x2, R4.reuse ;  /* 0x0000000237367825 */ /* 0x100fe200078e0204 */
[----:B------:R-:W-:Y:S03]  /*19ea0*/  STL.64 [R1+0x2258], R58 ;  /* 0x0022583a01007387 */ /* 0x000fe60000100a00 */
[--C-:B------:R-:W-:Y:S01]  /*19eb0*/  IMAD.WIDE R52, R17, 0x2, R4.reuse ;  /* 0x0000000211347825 */ /* 0x100fe200078e0204 */
[----:B------:R1:W-:Y:S03]  /*19ec0*/  STL.64 [R1], R2 ;  /* 0x0000000201007387 */ /* 0x0003e60000100a00 */
[--C-:B------:R-:W-:Y:S01]  /*19ed0*/  IMAD.WIDE R50, R12, 0x2, R4.reuse ;  /* 0x000000020c327825 */ /* 0x100fe200078e0204 */
[----:B------:R-:W-:Y:S03]  /*19ee0*/  STL.64 [R1+0x2250], R56 ;  /* 0x0022503801007387 */ /* 0x000fe60000100a00 */
[--C-:B0-----:R-:W-:Y:S01]  /*19ef0*/  IMAD.WIDE R6, R8, 0x2, R4.reuse ;  /* 0x0000000208067825 */ /* 0x101fe200078e0204 */
[----:B------:R-:W-:Y:S03]  /*19f00*/  STL.64 [R1+0x2248], R54 ;  /* 0x0022483601007387 */ /* 0x000fe60000100a00 */
[--C-:B-1----:R-:W-:Y:S01]  /*19f10*/  IMAD.WIDE R2, R22, 0x2, R4.reuse ;  /* 0x0000000216027825 */ /* 0x102fe200078e0204 */
[----:B------:R-:W-:Y:S03]  /*19f20*/  STL.64 [R1+0x2260], R52 ;  /* 0x0022603401007387 */ /* 0x000fe60000100a00 */
[--C-:B------:R-:W-:Y:S01]  /*19f30*/  IMAD.WIDE R8, R9, 0x2, R4.reuse ;  /* 0x0000000209087825 */ /* 0x100fe200078e0204 */
[----:B------:R0:W-:Y:S03]  /*19f40*/  STL.64 [R1+0x2268], R50 ;  /* 0x0022683201007387 */ /* 0x0001e60000100a00 */
[--C-:B------:R-:W-:Y:S01]  /*19f50*/  IMAD.WIDE R10, R11, 0x2, R4.reuse ;  /* 0x000000020b0a7825 */ /* 0x100fe200078e0204 */
[----:B------:R1:W-:Y:S03]  /*19f60*/  STL.64 [R1+0x2240], R2 ;  /* 0x0022400201007387 */ /* 0x0003e60000100a00 */
[--C-:B------:R-:W-:Y:S01]  /*19f70*/  IMAD.WIDE R12, R14, 0x2, R4.reuse ;  /* 0x000000020e0c7825 */ /* 0x100fe200078e0204 */
[----:B------:R-:W-:Y:S03]  /*19f80*/  STL.64 [R1+0x2270], R6 ;  /* 0x0022700601007387 */ /* 0x000fe60000100a00 */
[--C-:B------:R-:W-:Y:S01]  /*19f90*/  IMAD.WIDE R14, R15, 0x2, R4.reuse ;  /* 0x000000020f0e7825 */ /* 0x100fe200078e0204 */
[----:B------:R-:W-:Y:S04]  /*19fa0*/  STL.64 [R1+0x2278], R8 ;  /* 0x0022780801007387 */ /* 0x000fe80000100a00 */
[----:B------:R-:W-:Y:S04]  /*19fb0*/  STL.64 [R1+0x2280], R10 ;  /* 0x0022800a01007387 */ /* 0x000fe80000100a00 */
[----:B------:R2:W-:Y:S04]  /*19fc0*/  STL.64 [R1+0x2288], R12 ;  /* 0x0022880c01007387 */ /* 0x0005e80000100a00 */
[----:B------:R-:W-:Y:S04]  /*19fd0*/  STL.64 [R1+0x2290], R14 ;  /* 0x0022900e01007387 */ /* 0x000fe80000100a00 */
[----:B0-----:R-:W3:Y:S01]  /*19fe0*/  LDL.LU R50, [R1+0x458] ;  /* 0x0004580001327983 */ /* 0x001ee20000300800 */
[----:B------:R-:W-:-:S04]  /*19ff0*/  IMAD.WIDE R16, R16, 0x2, R4 ;  /* 0x0000000210107825 */ /* 0x000fc800078e0204 */
[--C-:B------:R-:W-:Y:S01]  /*1a000*/  IMAD.WIDE R18, R21, 0x2, R4.reuse ;  /* 0x0000000215127825 */ /* 0x100fe200078e0204 */
[----:B------:R-:W-:Y:S03]  /*1a010*/  STL.64 [R1+0x2298], R16 ;  /* 0x0022981001007387 */ /* 0x000fe60000100a00 */
[--C-:B------:R-:W-:Y:S01]  /*1a020*/  IMAD.WIDE R20, R20, 0x2, R4.reuse ;  /* 0x0000000214147825 */ /* 0x100fe200078e0204 */
[----:B------:R-:W-:Y:S03]  /*1a030*/  STL.64 [R1+0x22a0], R18 ;  /* 0x0022a01201007387 */ /* 0x000fe60000100a00 */
[--C-:B------:R-:W-:Y:S01]  /*1a040*/  IMAD.WIDE R22, R23, 0x2, R4.reuse ;  /* 0x0000000217167825 */ /* 0x100fe200078e0204 */
[----:B------:R-:W-:Y:S04]  /*1a050*/  STL.64 [R1+0x22a8], R20 ;  /* 0x0022a81401007387 */ /* 0x000fe80000100a00 */
[----:B------:R-:W4:Y:S04]  /*1a060*/  LDL.LU R51, [R1+0x45c] ;  /* 0x00045c0001337983 */ /* 0x000f280000300800 */
[----:B------:R-:W-:Y:S04]  /*1a070*/  STL.64 [R1+0x22b0], R22 ;  /* 0x0022b01601007387 */ /* 0x000fe80000100a00 */
        /* <DEDUP_REMOVED lines=10> */
[----:B--2---:R-:W2:Y:S04]  /*1a120*/  LDL.LU R12, [R1+0x4b0] ;  /* 0x0004b000010c7983 */ /* 0x004ea80000300800 */
[----:B------:R-:W2:Y:S01]  /*1a130*/  LDL.LU R13, [R1+0x32c] ;  /* 0x00032c00010d7983 */ /* 0x000ea20000300800 */
[----:B---3--:R-:W-:-:S05]  /*1a140*/  IMAD.WIDE R6, R50, 0x2, R4 ;  /* 0x0000000232067825 */ /* 0x008fca00078e0204 */
[----:B------:R4:W-:Y:S04]  /*1a150*/  STL.64 [R1+0x1e0], R6 ;  /* 0x0001e00601007387 */ /* 0x0009e80000100a00 */
[----:B------:R-:W3:Y:S04]  /*1a160*/  LDL.LU R10, [R1+0x328] ;  /* 0x00032800010a7983 */ /* 0x000ee80000300800 */
[----:B------:R-:W3:Y:S04]  /*1a170*/  LDL.LU R11, [R1+0x4b4] ;  /* 0x0004b400010b7983 */ /* 0x000ee80000300800 */
[----:B------:R-:W3:Y:S04]  /*1a180*/  LDL.LU R8, [R1+0x4c0] ;  /* 0x0004c00001087983 */ /* 0x000ee80000300800 */
[----:B------:R-:W3:Y:S01]  /*1a190*/  LDL.LU R50, [R1+0x4c4] ;  /* 0x0004c40001327983 */ /* 0x000ee20000300800 */
[----:B----4-:R-:W-:-:S03]  /*1a1a0*/  IMAD.WIDE R6, R51, 0x2, R4 ;  /* 0x0000000233067825 */ /* 0x010fc600078e0204 */
[----:B------:R-:W4:Y:S04]  /*1a1b0*/  LDL.LU R9, [R1+0x4d8] ;  /* 0x0004d80001097983 */ /* 0x000f280000300800 */
[----:B------:R-:W4:Y:S04]  /*1a1c0*/  LDL.LU R51, [R1+0x4dc] ;  /* 0x0004dc0001337983 */ /* 0x000f280000300800 */
[----:B------:R0:W-:Y:S01]  /*1a1d0*/  STL.64 [R1+0x1f0], R6 ;  /* 0x0001f00601007387 */ /* 0x0001e20000100a00 */
[----:B------:R-:W-:-:S04]  /*1a1e0*/  IMAD.WIDE R14, R53, 0x2, R4 ;  /* 0x00000002350e7825 */ /* 0x000fc800078e0204 */
[--C-:B0-----:R-:W-:Y:S02]  /*1a1f0*/  IMAD.WIDE R6, R52, 0x2, R4.reuse ;  /* 0x0000000234067825 */ /* 0x101fe400078e0204 */
[----:B------:R-:W4:Y:S04]  /*1a200*/  LDL.LU R52, [R1+0x4e8] ;  /* 0x0004e80001347983 */ /* 0x000f280000300800 */
[----:B------:R0:W-:Y:S01]  /*1a210*/  STL.64 [R1+0x208], R6 ;  /* 0x0002080601007387 */ /* 0x0001e20000100a00 */
[----:B------:R-:W-:-:S03]  /*1a220*/  IMAD.WIDE R16, R58, 0x2, R4 ;  /* 0x000000023a107825 */ /* 0x000fc600078e0204 */
[----:B0-----:R-:W4:Y:S04]  /*1a230*/  LDL.LU R6, [R1+0x4ec] ;  /* 0x0004ec0001067983 */ /* 0x001f280000300800 */
[----:B------:R-:W4:Y:S04]  /*1a240*/  LDL.LU R53, [R1+0x500] ;  /* 0x0005000001357983 */ /* 0x000f280000300800 */
[----:B------:R0:W-:Y:S04]  /*1a250*/  STL.64 [R1+0x220], R14 ;  /* 0x0002200e01007387 */ /* 0x0001e80000100a00 */
[----:B------:R-:W4:Y:S04]  /*1a260*/  LDL.LU R58, [R1+0x504] ;  /* 0x00050400013a7983 */ /* 0x000f280000300800 */
[----:B------:R-:W-:Y:S01]  /*1a270*/  STL.64 [R1+0x230], R16 ;  /* 0x0002301001007387 */ /* 0x000fe20000100a00 */
[----:B0-----:R-:W-:-:S03]  /*1a280*/  IMAD.WIDE R14, R59, 0x2, R4 ;  /* 0x000000023b0e7825 */ /* 0x001fc600078e0204 */
[----:B------:R-:W4:Y:S04]  /*1a290*/  LDL.LU R7, [R1+0x50c] ;  /* 0x00050c0001077983 */ /* 0x000f280000300800 */
[----:B------:R-:W4:Y:S04]  /*1a2a0*/  LDL.LU R59, [R1+0x518] ;  /* 0x00051800013b7983 */ /* 0x000f280000300800 */
[----:B------:R0:W-:Y:S02]  /*1a2b0*/  STL.64 [R1+0x248], R14 ;  /* 0x0002480e01007387 */ /* 0x0001e40000100a00 */
[----:B0-----:R-:W-:-:S02]  /*1a2c0*/  IMAD.WIDE R14, R56, 0x2, R4 ;  /* 0x00000002380e7825 */ /* 0x001fc400078e0204 */
[----:B------:R-:W4:Y:S02]  /*1a2d0*/  LDL.LU R56, [R1+0x51c] ;  /* 0x00051c0001387983 */ /* 0x000f240000300800 */
[--C-:B------:R-:W-:Y:S02]  /*1a2e0*/  IMAD.WIDE R16, R57, 0x2, R4.reuse ;  /* 0x0000000239107825 */ /* 0x100fe400078e0204 */
[----:B------:R0:W-:Y:S04]  /*1a2f0*/  STL.64 [R1+0x258], R14 ;  /* 0x0002580e01007387 */ /* 0x0001e80000100a00 */
[----:B------:R-:W4:Y:S04]  /*1a300*/  LDL.LU R57, [R1+0x528] ;  /* 0x0005280001397983 */ /* 0x000f280000300800 */
[----:B------:R1:W-:Y:S01]  /*1a310*/  STL.64 [R1+0x270], R16 ;  /* 0x0002701001007387 */ /* 0x0003e20000100a00 */
[----:B0-----:R-:W-:-:S03]  /*1a320*/  IMAD.WIDE R14, R54, 0x2, R4 ;  /* 0x00000002360e7825 */ /* 0x001fc600078e0204 */
[----:B------:R-:W4:Y:S04]  /*1a330*/  LDL.LU R54, [R1+0x52c] ;  /* 0x00052c0001367983 */ /* 0x000f280000300800 */
[----:B------:R0:W-:Y:S01]  /*1a340*/  STL.64 [R1+0x280], R14 ;  /* 0x0002800e01007387 */ /* 0x0001e20000100a00 */
[----:B-1----:R-:W-:-:S03]  /*1a350*/  IMAD.WIDE R16, R55, 0x2, R4 ;  /* 0x0000000237107825 */ /* 0x002fc600078e0204 */
        /* <DEDUP_REMOVED lines=8> */
[----:B--2---:R-:W-:-:S04]  /*1a3e0*/  IMAD.WIDE R14, R12, 0x2, R4 ;  /* 0x000000020c0e7825 */ /* 0x004fc800078e0204 */
[--C-:B------:R-:W-:Y:S01]  /*1a3f0*/  IMAD.WIDE R12, R13, 0x2, R4.reuse ;  /* 0x000000020d0c7825 */ /* 0x100fe200078e0204 */
[----:B------:R0:W-:Y:S04]  /*1a400*/  STL.64 [R1+0x2d8], R14 ;  /* 0x0002d80e01007387 */ /* 0x0001e80000100a00 */
[----:B------:R1:W-:Y:S01]  /*1a410*/  STL.64 [R1+0x2e8], R12 ;  /* 0x0002e80c01007387 */ /* 0x0003e20000100a00 */
[----:B---3--:R-:W-:-:S04]  /*1a420*/  IMAD.WIDE R16, R10, 0x2, R4 ;  /* 0x000000020a107825 */ /* 0x008fc800078e0204 */
[--C-:B0-----:R-:W-:Y:S01]  /*1a430*/  IMAD.WIDE R14, R11, 0x2, R4.reuse ;  /* 0x000000020b0e7825 */ /* 0x101fe200078e0204 */
[----:B------:R-:W-:Y:S03]  /*1a440*/  STL.64 [R1+0x300], R16 ;  /* 0x0003001001007387 */ /* 0x000fe60000100a00 */
[--C-:B-1----:R-:W-:Y:S01]  /*1a450*/  IMAD.WIDE R12, R8, 0x2, R4.reuse ;  /* 0x00000002080c7825 */ /* 0x102fe200078e0204 */
[----:B------:R-:W-:Y:S03]  /*1a460*/  STL.64 [R1+0x310], R14 ;  /* 0x0003100e01007387 */ /* 0x000fe60000100a00 */
[--C-:B------:R-:W-:Y:S02]  /*1a470*/  IMAD.WIDE R10, R50, 0x2, R4.reuse ;  /* 0x00000002320a7825 */ /* 0x100fe400078e0204 */
[----:B------:R-:W2:Y:S02]  /*1a480*/  LDL.LU R50, [R1+0x54c] ;  /* 0x00054c0001327983 */ /* 0x000ea40000300800 */
[----:B----4-:R-:W-:-:S02]  /*1a490*/  IMAD.WIDE R8, R9, 0x2, R4 ;  /* 0x0000000209087825 */ /* 0x010fc400078e0204 */
[----:B------:R-:W-:Y:S04]  /*1a4a0*/  STL.64 [R1+0x328], R12 ;  /* 0x0003280c01007387 */ /* 0x000fe80000100a00 */
[----:B------:R0:W-:Y:S02]  /*1a4b0*/  STL.64 [R1+0x338], R10 ;  /* 0x0003380a01007387 */ /* 0x0001e40000100a00 */
[--C-:B0-----:R-:W-:Y:S02]  /*1a4c0*/  IMAD.WIDE R10, R51, 0x2, R4.reuse ;  /* 0x00000002330a7825 */ /* 0x101fe400078e0204 */
[----:B------:R-:W3:Y:S04]  /*1a4d0*/  LDL.LU R51, [R1+0x558] ;  /* 0x0005580001337983 */ /* 0x000ee80000300800 */
[----:B------:R0:W-:Y:S04]  /*1a4e0*/  STL.64 [R1+0x350], R8 ;  /* 0x0003500801007387 */ /* 0x0001e80000100a00 */
[----:B------:R1:W-:Y:S01]  /*1a4f0*/  STL.64 [R1+0x368], R10 ;  /* 0x0003680a01007387 */ /* 0x0003e20000100a00 */
[----:B0-----:R-:W-:-:S03]  /*1a500*/  IMAD.WIDE R8, R52, 0x2, R4 ;  /* 0x0000000234087825 */ /* 0x001fc600078e0204 */
[----:B------:R-:W4:Y:S01]  /*1a510*/  LDL.LU R52, [R1+0x55c] ;  /* 0x00055c0001347983 */ /* 0x000f220000300800 */
[----:B-1----:R-:W-:-:S03]  /*1a520*/  IMAD.WIDE R10, R6, 0x2, R4 ;  /* 0x00000002060a7825 */ /* 0x002fc600078e0204 */
[----:B------:R0:W-:Y:S02]  /*1a530*/  STL.64 [R1+0x378], R8 ;  /* 0x0003780801007387 */ /* 0x0001e40000100a00 */
[--C-:B0-----:R-:W-:Y:S02]  /*1a540*/  IMAD.WIDE R8, R53, 0x2, R4.reuse ;  /* 0x0000000235087825 */ /* 0x101fe400078e0204 */
[----:B------:R-:W4:Y:S04]  /*1a550*/  LDL.LU R53, [R1+0x568] ;  /* 0x0005680001357983 */ /* 0x000f280000300800 */
[----:B------:R0:W-:Y:S04]  /*1a560*/  STL.64 [R1+0x390], R10 ;  /* 0x0003900a01007387 */ /* 0x0001e80000100a00 */
[----:B------:R1:W-:Y:S01]  /*1a570*/  STL.64 [R1+0x3a0], R8 ;  /* 0x0003a00801007387 */ /* 0x0003e20000100a00 */
[----:B0-----:R-:W-:-:S03]  /*1a580*/  IMAD.WIDE R10, R58, 0x2, R4 ;  /* 0x000000023a0a7825 */ /* 0x001fc600078e0204 */
[----:B------:R-:W4:Y:S01]  /*1a590*/  LDL.LU R58, [R1+0x56c] ;  /* 0x00056c00013a7983 */ /* 0x000f220000300800 */
[----:B-1----:R-:W-:-:S03]  /*1a5a0*/  IMAD.WIDE R8, R7, 0x2, R4 ;  /* 0x0000000207087825 */ /* 0x002fc600078e0204 */
[----:B------:R-:W-:Y:S01]  /*1a5b0*/  STL.64 [R1+0x3b8], R10 ;  /* 0x0003b80a01007387 */ /* 0x000fe20000100a00 */
[----:B------:R-:W-:-:S03]  /*1a5c0*/  IMAD.WIDE R6, R59, 0x2, R4 ;  /* 0x000000023b067825 */ /* 0x000fc600078e0204 */
[----:B------:R-:W4:Y:S04]  /*1a5d0*/  LDL.LU R59, [R1+0x578] ;  /* 0x00057800013b7983 */ /* 0x000f280000300800 */
[----:B------:R0:W-:Y:S04]  /*1a5e0*/  STL.64 [R1+0x3c8], R8 ;  /* 0x0003c80801007387 */ /* 0x0001e80000100a00 */
[----:B------:R1:W-:Y:S01]  /*1a5f0*/  STL.64 [R1+0x3e0], R6 ;  /* 0x0003e00601007387 */ /* 0x0003e20000100a00 */
[----:B0-----:R-:W-:-:S03]  /*1a600*/  IMAD.WIDE R8, R56, 0x2, R4 ;  /* 0x0000000238087825 */ /* 0x001fc600078e0204 */
[----:B------:R-:W4:Y:S01]  /*1a610*/  LDL.LU R56, [R1+0x57c] ;  /* 0x00057c0001387983 */ /* 0x000f220000300800 */
[----:B-1----:R-:W-:-:S03]  /*1a620*/  IMAD.WIDE R6, R57, 0x2, R4 ;  /* 0x0000000239067825 */ /* 0x002fc600078e0204 */
        /* <DEDUP_REMOVED lines=14> */
[----:B------:R-:W4:Y:S04]  /*1a710*/  LDL.LU R13, [R1+0x5a4] ;  /* 0x0005a400010d7983 */ /* 0x000f280000300800 */
[----:B------:R2:W-:Y:S04]  /*1a720*/  STL.64 [R1+0x458], R6 ;  /* 0x0004580601007387 */ /* 0x0005e80000100a00 */
[----:B------:R-:W4:Y:S04]  /*1a730*/  LDL.LU R10, [R1+0x5a8] ;  /* 0x0005a800010a7983 */ /* 0x000f280000300800 */
[----:B------:R-:W4:Y:S04]  /*1a740*/  LDL.LU R11, [R1+0x5ac] ;  /* 0x0005ac00010b7983 */ /* 0x000f280000300800 */
[----:B0-----:R-:W4:Y:S04]  /*1a750*/  LDL.LU R8, [R1+0x5b8] ;  /* 0x0005b80001087983 */ /* 0x001f280000300800 */
[----:B------:R-:W4:Y:S04]  /*1a760*/  LDL.LU R3, [R1+0x5bc] ;  /* 0x0005bc0001037983 */ /* 0x000f280000300800 */
[----:B------:R-:W4:Y:S01]  /*1a770*/  LDL.LU R9, [R1+0x5c0] ;  /* 0x0005c00001097983 */ /* 0x000f220000300800 */
[----:B--2---:R-:W-:-:S03]  /*1a780*/  IMAD.WIDE R6, R50, 0x2, R4 ;  /* 0x0000000232067825 */ /* 0x004fc600078e0204 */
[----:B------:R-:W2:Y:S04]  /*1a790*/  LDL.LU R50, [R1+0x5c4] ;  /* 0x0005c40001327983 */ /* 0x000ea80000300800 */
[----:B------:R3:W-:Y:S02]  /*1a7a0*/  STL.64 [R1+0x470], R6 ;  /* 0x0004700601007387 */ /* 0x0007e40000100a00 */
[--C-:B---3--:R-:W-:Y:S02]  /*1a7b0*/  IMAD.WIDE R6, R51, 0x2, R4.reuse ;  /* 0x0000000233067825 */ /* 0x108fe400078e0204 */
[----:B------:R-:W3:Y:S04]  /*1a7c0*/  LDL.LU R51, [R1+0x5d0] ;  /* 0x0005d00001337983 */ /* 0x000ee80000300800 */
[----:B------:R0:W-:Y:S01]  /*1a7d0*/  STL.64 [R1+0x488], R6 ;  /* 0x0004880601007387 */ /* 0x0001e20000100a00 */
[----:B----4-:R-:W-:-:S03]  /*1a7e0*/  IMAD.WIDE R14, R52, 0x2, R4 ;  /* 0x00000002340e7825 */ /* 0x010fc600078e0204 */
[----:B0-----:R-:W4:Y:S04]  /*1a7f0*/  LDL.LU R6, [R1+0x5d4] ;  /* 0x0005d40001067983 */ /* 0x001f280000300800 */
[----:B------:R-:W4:Y:S04]  /*1a800*/  LDL.LU R52, [R1+0x5d8] ;  /* 0x0005d80001347983 */ /* 0x000f280000300800 */
[----:B------:R0:W-:Y:S01]  /*1a810*/  STL.64 [R1+0x498], R14 ;  /* 0x0004980e01007387 */ /* 0x0001e20000100a00 */
[----:B------:R-:W-:-:S03]  /*1a820*/  IMAD.WIDE R16, R53, 0x2, R4 ;  /* 0x0000000235107825 */ /* 0x000fc600078e0204 */
[----:B------:R-:W4:Y:S04]  /*1a830*/  LDL.LU R53, [R1+0x5dc] ;  /* 0x0005dc0001357983 */ /* 0x000f280000300800 */
[----:B------:R-:W-:Y:S04]  /*1a840*/  STL.64 [R1+0x4b0], R16 ;  /* 0x0004b01001007387 */ /* 0x000fe80000100a00 */
[----:B------:R-:W4:Y:S01]  /*1a850*/  LDL.LU R7, [R1+0x5e8] ;  /* 0x0005e80001077983 */ /* 0x000f220000300800 */
[----:B0-----:R-:W-:-:S03]  /*1a860*/  IMAD.WIDE R14, R58, 0x2, R4 ;  /* 0x000000023a0e7825 */ /* 0x001fc600078e0204 */
[----:B------:R-:W4:Y:S04]  /*1a870*/  LDL.LU R58, [R1+0x5f0] ;  /* 0x0005f000013a7983 */ /* 0x000f280000300800 */
[----:B------:R0:W-:Y:S02]  /*1a880*/  STL.64 [R1+0x4c0], R14 ;  /* 0x0004c00e01007387 */ /* 0x0001e40000100a00 */
[--C-:B0-----:R-:W-:Y:S02]  /*1a890*/  IMAD.WIDE R14, R59, 0x2, R4.reuse ;  /* 0x000000023b0e7825 */ /* 0x101fe400078e0204 */
[----:B------:R-:W4:Y:S04]  /*1a8a0*/  LDL.LU R59, [R1+0x600] ;  /* 0x00060000013b7983 */ /* 0x000f280000300800 */
[----:B------:R0:W-:Y:S01]  /*1a8b0*/  STL.64 [R1+0x4d8], R14 ;  /* 0x0004d80e01007387 */ /* 0x0001e20000100a00 */
[----:B------:R-:W-:-:S03]  /*1a8c0*/  IMAD.WIDE R16, R56, 0x2, R4 ;  /* 0x0000000238107825 */ /* 0x000fc600078e0204 */
        /* <DEDUP_REMOVED lines=14> */
[----:B0-----:R-:W-:-:S04]  /*1a9b0*/  IMAD.WIDE R14, R12, 0x2, R4 ;  /* 0x000000020c0e7825 */ /* 0x001fc800078e0204 */
[--C-:B------:R-:W-:Y:S01]  /*1a9c0*/  IMAD.WIDE R12, R13, 0x2, R4.reuse ;  /* 0x000000020d0c7825 */ /* 0x100fe200078e0204 */
[----:B------:R0:W-:Y:S03]  /*1a9d0*/  STL.64 [R1+0x548], R14 ;  /* 0x0005480e01007387 */ /* 0x0001e60000100a00 */
[--C-:B-1----:R-:W-:Y:S01]  /*1a9e0*/  IMAD.WIDE R16, R10, 0x2, R4.reuse ;  /* 0x000000020a107825 */ /* 0x102fe200078e0204 */
[----:B------:R1:W-:Y:S03]  /*1a9f0*/  STL.64 [R1+0x558], R12 ;  /* 0x0005580c01007387 */ /* 0x0003e60000100a00 */
[--C-:B0-----:R-:W-:Y:S01]  /*1aa00*/  IMAD.WIDE R14, R11, 0x2, R4.reuse ;  /* 0x000000020b0e7825 */ /* 0x101fe200078e0204 */
[----:B------:R-:W-:Y:S03]  /*1aa10*/  STL.64 [R1+0x568], R16 ;  /* 0x0005681001007387 */ /* 0x000fe60000100a00 */
[--C-:B------:R-:W-:Y:S01]  /*1aa20*/  IMAD.WIDE R10, R3, 0x2, R4.reuse ;  /* 0x00000002030a7825 */ /* 0x100fe200078e0204 */
[----:B------:R-:W-:Y:S03]  /*1aa30*/  STL.64 [R1+0x578], R14 ;  /* 0x0005780e01007387 */ /* 0x000fe60000100a00 */
[--C-:B-1----:R-:W-:Y:S01]  /*1aa40*/  IMAD.WIDE R12, R8, 0x2, R4.reuse ;  /* 0x00000002080c7825 */ /* 0x102fe200078e0204 */
[----:B------:R-:W4:Y:S04]  /*1aa50*/  LDL.LU R3, [R1+0x648] ;  /* 0x0006480001037983 */ /* 0x000f280000300800 */
[----:B------:R-:W-:Y:S01]  /*1aa60*/  STL.64 [R1+0x588], R12 ;  /* 0x0005880c01007387 */ /* 0x000fe20000100a00 */
[----:B------:R-:W-:-:S03]  /*1aa70*/  IMAD.WIDE R8, R9, 0x2, R4 ;  /* 0x0000000209087825 */ /* 0x000fc600078e0204 */
[----:B------:R2:W-:Y:S02]  /*1aa80*/  STL.64 [R1+0x590], R10 ;  /* 0x0005900a01007387 */ /* 0x0005e40000100a00 */
[--C-:B--2---:R-:W-:Y:S02]  /*1aa90*/  IMAD.WIDE R10, R50, 0x2, R4.reuse ;  /* 0x00000002320a7825 */ /* 0x104fe400078e0204 */
[----:B------:R-:W2:Y:S04]  /*1aaa0*/  LDL.LU R50, [R1+0x658] ;  /* 0x0006580001327983 */ /* 0x000ea80000300800 */
[----:B------:R3:W-:Y:S04]  /*1aab0*/  STL.64 [R1+0x5a0], R8 ;  /* 0x0005a00801007387 */ /* 0x0007e80000100a00 */
[----:B------:R4:W-:Y:S01]  /*1aac0*/  STL.64 [R1+0x5a8], R10 ;  /* 0x0005a80a01007387 */ /* 0x0009e20000100a00 */
[----:B---3--:R-:W-:-:S03]  /*1aad0*/  IMAD.WIDE R8, R51, 0x2, R4 ;  /* 0x0000000233087825 */ /* 0x008fc600078e0204 */
[----:B------:R-:W3:Y:S04]  /*1aae0*/  LDL.LU R51, [R1+0x660] ;  /* 0x0006600001337983 */ /* 0x000ee80000300800 */
[----:B------:R0:W-:Y:S01]  /*1aaf0*/  STL.64 [R1+0x5b8], R8 ;  /* 0x0005b80801007387 */ /* 0x0001e20000100a00 */
[----:B----4-:R-:W-:-:S04]  /*1ab00*/  IMAD.WIDE R10, R6, 0x2, R4 ;  /* 0x00000002060a7825 */ /* 0x010fc800078e0204 */
        /* <DEDUP_REMOVED lines=36> */
[----:B-1----:R-:W-:-:S03]  /*1ad50*/  IMAD.WIDE R6, R3, 0x2, R4 ;  /* 0x0000000203067825 */ /* 0x002fc600078e0204 */
[----:B------:R-:W4:Y:S04]  /*1ad60*/  LDL.LU R3, [R1+0x720] ;  /* 0x0007200001037983 */ /* 0x000f280000300800 */
[----:B------:R2:W-:Y:S02]  /*1ad70*/  STL.64 [R1+0x648], R6 ;  /* 0x0006480601007387 */ /* 0x0005e40000100a00 */
[--C-:B--2---:R-:W-:Y:S02]  /*1ad80*/  IMAD.WIDE R6, R50, 0x2, R4.reuse ;  /* 0x0000000232067825 */ /* 0x104fe400078e0204 */
[----:B------:R-:W2:Y:S04]  /*1ad90*/  LDL.LU R50, [R1+0x730] ;  /* 0x0007300001327983 */ /* 0x000ea80000300800 */
[----:B------:R0:W-:Y:S04]  /*1ada0*/  STL.64 [R1+0x658], R6 ;  /* 0x0006580601007387 */ /* 0x0001e80000100a00 */
[----:B0-----:R-:W2:Y:S01]  /*1adb0*/  LDL.LU R6, [R1+0x740] ;  /* 0x0007400001067983 */ /* 0x001ea20000300800 */
[----:B---3--:R-:W-:-:S03]  /*1adc0*/  IMAD.WIDE R14, R51, 0x2, R4 ;  /* 0x00000002330e7825 */ /* 0x008fc600078e0204 */
[----:B------:R-:W3:Y:S04]  /*1add0*/  LDL.LU R51, [R1+0x748] ;  /* 0x0007480001337983 */ /* 0x000ee80000300800 */
[----:B------:R0:W-:Y:S01]  /*1ade0*/  STL.64 [R1+0x660], R14 ;  /* 0x0006600e01007387 */ /* 0x0001e20000100a00 */
[----:B----4-:R-:W-:-:S03]  /*1adf0*/  IMAD.WIDE R16, R52, 0x2, R4 ;  /* 0x0000000234107825 */ /* 0x010fc600078e0204 */
        /* <DEDUP_REMOVED lines=22> */
[----:B------:R-:W4:Y:S01]  /*1af60*/  LDL.LU R55, [R1+0x7b8] ;  /* 0x0007b80001377983 */ /* 0x000f220000300800 */
[----:B0-----:R-:W-:-:S03]  /*1af70*/  IMAD.WIDE R14, R12, 0x2, R4 ;  /* 0x000000020c0e7825 */ /* 0x001fc600078e0204 */
[----:B------:R0:W-:Y:S01]  /*1af80*/  STL.64 [R1+0x6c0], R16 ;  /* 0x0006c01001007387 */ /* 0x0001e20000100a00 */
[----:B------:R-:W-:-:S03]  /*1af90*/  IMAD.WIDE R12, R13, 0x2, R4 ;  /* 0x000000020d0c7825 */ /* 0x000fc600078e0204 */
[----:B------:R1:W-:Y:S04]  /*1afa0*/  STL.64 [R1+0x6d0], R14 ;  /* 0x0006d00e01007387 */ /* 0x0003e80000100a00 */
[----:B------:R1:W-:Y:S01]  /*1afb0*/  STL.64 [R1+0x6d8], R12 ;  /* 0x0006d80c01007387 */ /* 0x0003e20000100a00 */
[----:B0-----:R-:W-:-:S04]  /*1afc0*/  IMAD.WIDE R16, R10, 0x2, R4 ;  /* 0x000000020a107825 */ /* 0x001fc800078e0204 */
[--C-:B-1----:R-:W-:Y:S01]  /*1afd0*/  IMAD.WIDE R14, R11, 0x2, R4.reuse ;  /* 0x000000020b0e7825 */ /* 0x102fe200078e0204 */
[----:B------:R-:W-:Y:S03]  /*1afe0*/  STL.64 [R1+0x6e8], R16 ;  /* 0x0006e81001007387 */ /* 0x000fe60000100a00 */
[--C-:B------:R-:W-:Y:S01]  /*1aff0*/  IMAD.WIDE R12, R8, 0x2, R4.reuse ;  /* 0x00000002080c7825 */ /* 0x100fe200078e0204 */
[----:B------:R-:W-:Y:S03]  /*1b000*/  STL.64 [R1+0x6f0], R14 ;  /* 0x0006f00e01007387 */ /* 0x000fe60000100a00 */
[--C-:B------:R-:W-:Y:S02]  /*1b010*/  IMAD.WIDE R10, R2, 0x2, R4.reuse ;  /* 0x00000002020a7825 */ /* 0x100fe400078e0204 */
[----:B------:R-:W4:Y:S02]  /*1b020*/  LDL.LU R2, [R1+0x7c0] ;  /* 0x0007c00001027983 */ /* 0x000f240000300800 */
[----:B------:R-:W-:-:S02]  /*1b030*/  IMAD.WIDE R8, R9, 0x2, R4 ;  /* 0x0000000209087825 */ /* 0x000fc400078e0204 */
[----:B------:R-:W-:Y:S04]  /*1b040*/  STL.64 [R1+0x700], R12 ;  /* 0x0007000c01007387 */ /* 0x000fe80000100a00 */
[----:B------:R0:W-:Y:S02]  /*1b050*/  STL.64 [R1+0x708], R10 ;  /* 0x0007080a01007387 */ /* 0x0001e40000100a00 */
[--C-:B0-----:R-:W-:Y:S02]  /*1b060*/  IMAD.WIDE R10, R3, 0x2, R4.reuse ;  /* 0x00000002030a7825 */ /* 0x101fe400078e0204 */
[----:B------:R-:W4:Y:S04]  /*1b070*/  LDL.LU R3, [R1+0x7d0] ;  /* 0x0007d00001037983 */ /* 0x000f280000300800 */
[----:B------:R2:W-:Y:S04]  /*1b080*/  STL.64 [R1+0x718], R8 ;  /* 0x0007180801007387 */ /* 0x0005e80000100a00 */
[----:B------:R0:W-:Y:S01]  /*1b090*/  STL.64 [R1+0x720], R10 ;  /* 0x0007200a01007387 */ /* 0x0001e20000100a00 */
[----:B--2---:R-:W-:-:S03]  /*1b0a0*/  IMAD.WIDE R8, R50, 0x2, R4 ;  /* 0x0000000232087825 */ /* 0x004fc600078e0204 */
[----:B------:R-:W2:Y:S04]  /*1b0b0*/  LDL.LU R50, [R1+0x7d8] ;  /* 0x0007d80001327983 */ /* 0x000ea80000300800 */
[----:B------:R3:W-:Y:S01]  /*1b0c0*/  STL.64 [R1+0x730], R8 ;  /* 0x0007300801007387 */ /* 0x0007e20000100a00 */
[----:B0-----:R-:W-:-:S04]  /*1b0d0*/  IMAD.WIDE R10, R6, 0x2, R4 ;  /* 0x00000002060a7825 */ /* 0x001fc800078e0204 */
[--C-:B---3--:R-:W-:Y:S02]  /*1b0e0*/  IMAD.WIDE R8, R51, 0x2, R4.reuse ;  /* 0x0000000233087825 */ /* 0x108fe400078e0204 */
[----:B------:R-:W3:Y:S04]  /*1b0f0*/  LDL.LU R51, [R1+0x7e8] ;  /* 0x0007e80001337983 */ /* 0x000ee80000300800 */
[----:B------:R4:W-:Y:S04]  /*1b100*/  STL.64 [R1+0x740], R10 ;  /* 0x0007400a01007387 */ /* 0x0009e80000100a00 */
[----:B------:R0:W-:Y:S01]  /*1b110*/  STL.64 [R1+0x748], R8 ;  /* 0x0007480801007387 */ /* 0x0001e20000100a00 */
[----:B----4-:R-:W-:-:S03]  /*1b120*/  IMAD.WIDE R10, R52, 0x2, R4 ;  /* 0x00000002340a7825 */ /* 0x010fc600078e0204 */
[----:B------:R-:W4:Y:S04]  /*1b130*/  LDL.LU R52, [R1+0x7f0] ;  /* 0x0007f00001347983 */ /* 0x000f280000300800 */
[----:B------:R-:W-:Y:S01]  /*1b140*/  STL.64 [R1+0x758], R10 ;  /* 0x0007580a01007387 */ /* 0x000fe20000100a00 */
[----:B0-----:R-:W-:-:S04]  /*1b150*/  IMAD.WIDE R8, R7, 0x2, R4 ;  /* 0x0000000207087825 */ /* 0x001fc800078e0204 */
[--C-:B------:R-:W-:Y:S02]  /*1b160*/  IMAD.WIDE R6, R53, 0x2, R4.reuse ;  /* 0x0000000235067825 */ /* 0x100fe400078e0204 */
        /* <DEDUP_REMOVED lines=30> */
[--C-:B0-----:R-:W-:Y:S02]  /*1b350*/  IMAD.WIDE R6, R3, 0x2, R4.reuse ;  /* 0x0000000203067825 */ /* 0x101fe400078e0204 */
[----:B------:R-:W4:Y:S04]  /*1b360*/  LDL.LU R3, [R1+0x8a8] ;  /* 0x0008a80001037983 */ /* 0x000f280000300800 */
[----:B------:R0:W-:Y:S04]  /*1b370*/  STL.64 [R1+0x7d0], R6 ;  /* 0x0007d00601007387 */ /* 0x0001e80000100a00 */
[----:B0-----:R-:W4:Y:S01]  /*1b380*/  LDL.LU R6, [R1+0x8b8] ;  /* 0x0008b80001067983 */ /* 0x001f220000300800 */
[----:B--2---:R-:W-:-:S03]  /*1b390*/  IMAD.WIDE R14, R50, 0x2, R4 ;  /* 0x00000002320e7825 */ /* 0x004fc600078e0204 */
[----:B------:R-:W2:Y:S04]  /*1b3a0*/  LDL.LU R50, [R1+0x8c0] ;  /* 0x0008c00001327983 */ /* 0x000ea80000300800 */
[----:B------:R4:W-:Y:S01]  /*1b3b0*/  STL.64 [R1+0x7d8], R14 ;  /* 0x0007d80e01007387 */ /* 0x0009e20000100a00 */
[----:B---3--:R-:W-:-:S03]  /*1b3c0*/  IMAD.WIDE R16, R51, 0x2, R4 ;  /* 0x0000000233107825 */ /* 0x008fc600078e0204 */
[----:B------:R-:W3:Y:S04]  /*1b3d0*/  LDL.LU R51, [R1+0x8d0] ;  /* 0x0008d00001337983 */ /* 0x000ee80000300800 */
[----:B------:R-:W-:Y:S04]  /*1b3e0*/  STL.64 [R1+0x7e8], R16 ;  /* 0x0007e81001007387 */ /* 0x000fe80000100a00 */
[----:B------:R-:W3:Y:S01]  /*1b3f0*/  LDL.LU R7, [R1+0x8d8] ;  /* 0x0008d80001077983 */ /* 0x000ee20000300800 */
[----:B----4-:R-:W-:-:S03]  /*1b400*/  IMAD.WIDE R14, R52, 0x2, R4 ;  /* 0x00000002340e7825 */ /* 0x010fc600078e0204 */
        /* <DEDUP_REMOVED lines=26> */
[----:B------:R-:W-:Y:S04]  /*1b5b0*/  STL.64 [R1+0x860], R16 ;  /* 0x0008601001007387 */ /* 0x000fe80000100a00 */
[----:B------:R-:W-:Y:S01]  /*1b5c0*/  STL.64 [R1+0x870], R14 ;  /* 0x0008700e01007387 */ /* 0x000fe20000100a00 */
[----:B------:R-:W-:-:S03]  /*1b5d0*/  IMAD.WIDE R10, R55, 0x2, R4 ;  /* 0x00000002370a7825 */ /* 0x000fc600078e0204 */
[----:B------:R-:W4:Y:S01]  /*1b5e0*/  LDL.LU R55, [R1+0x95c] ;  /* 0x00095c0001377983 */ /* 0x000f220000300800 */
[----:B-1----:R-:W-:-:S05]  /*1b5f0*/  IMAD.WIDE R12, R8, 0x2, R4 ;  /* 0x00000002080c7825 */ /* 0x002fca00078e0204 */
[----:B------:R-:W-:Y:S01]  /*1b600*/  STL.64 [R1+0x878], R12 ;  /* 0x0008780c01007387 */ /* 0x000fe20000100a00 */
[----:B------:R-:W-:-:S03]  /*1b610*/  IMAD.WIDE R8, R9, 0x2, R4 ;  /* 0x0000000209087825 */ /* 0x000fc600078e0204 */
        /* <DEDUP_REMOVED lines=8> */
[----:B------:R2:W-:Y:S02]  /*1b6a0*/  STL.64 [R1+0x8a8], R8 ;  /* 0x0008a80801007387 */ /* 0x0005e40000100a00 */
[--C-:B--2---:R-:W-:Y:S02]  /*1b6b0*/  IMAD.WIDE R8, R50, 0x2, R4.reuse ;  /* 0x0000000232087825 */ /* 0x104fe400078e0204 */
[----:B------:R-:W2:Y:S04]  /*1b6c0*/  LDL.LU R50, [R1+0x980] ;  /* 0x0009800001327983 */ /* 0x000ea80000300800 */
[----:B------:R3:W-:Y:S04]  /*1b6d0*/  STL.64 [R1+0x8b8], R10 ;  /* 0x0008b80a01007387 */ /* 0x0007e80000100a00 */
[----:B------:R0:W-:Y:S01]  /*1b6e0*/  STL.64 [R1+0x8c0], R8 ;  /* 0x0008c00801007387 */ /* 0x0001e20000100a00 */
[----:B---3--:R-:W-:-:S03]  /*1b6f0*/  IMAD.WIDE R10, R51, 0x2, R4 ;  /* 0x00000002330a7825 */ /* 0x008fc600078e0204 */
[----:B------:R-:W3:Y:S04]  /*1b700*/  LDL.LU R51, [R1+0x990] ;  /* 0x0009900001337983 */ /* 0x000ee80000300800 */
[----:B------:R-:W-:Y:S01]  /*1b710*/  STL.64 [R1+0x8d0], R10 ;  /* 0x0008d00a01007387 */ /* 0x000fe20000100a00 */
[----:B0-----:R-:W-:-:S04]  /*1b720*/  IMAD.WIDE R8, R7, 0x2, R4 ;  /* 0x0000000207087825 */ /* 0x001fc800078e0204 */
[--C-:B----4-:R-:W-:Y:S02]  /*1b730*/  IMAD.WIDE R6, R52, 0x2, R4.reuse ;  /* 0x0000000234067825 */ /* 0x110fe400078e0204 */
        /* <DEDUP_REMOVED lines=32> */
[----:B------:R0:W-:Y:S01]  /*1b940*/  STL.64 [R1+0x968], R6 ;  /* 0x0009680601007387 */ /* 0x0001e20000100a00 */
[----:B------:R-:W-:-:S03]  /*1b950*/  IMAD.WIDE R14, R3, 0x2, R4 ;  /* 0x00000002030e7825 */ /* 0x000fc600078e0204 */
[----:B0-----:R-:W4:Y:S04]  /*1b960*/  LDL.LU R6, [R1+0x4a4] ;  /* 0x0004a40001067983 */ /* 0x001f280000300800 */
[----:B------:R-:W4:Y:S04]  /*1b970*/  LDL.LU R3, [R1+0x4a0] ;  /* 0x0004a00001037983 */ /* 0x000f280000300800 */
[----:B------:R3:W-:Y:S01]  /*1b980*/  STL.64 [R1+0x978], R14 ;  /* 0x0009780e01007387 */ /* 0x0007e20000100a00 */
[----:B--2---:R-:W-:-:S03]  /*1b990*/  IMAD.WIDE R16, R50, 0x2, R4 ;  /* 0x0000000232107825 */ /* 0x004fc600078e0204 */
[----:B------:R-:W2:Y:S04]  /*1b9a0*/  LDL.LU R50, [R1+0x47c] ;  /* 0x00047c0001327983 */ /* 0x000ea80000300800 */
[----:B------:R-:W-:Y:S04]  /*1b9b0*/  STL.64 [R1+0x980], R16 ;  /* 0x0009801001007387 */ /* 0x000fe80000100a00 */
[----:B------:R-:W2:Y:S01]  /*1b9c0*/  LDL.LU R7, [R1+0x478] ;  /* 0x0004780001077983 */ /* 0x000ea20000300800 */
[----:B---3--:R-:W-:-:S03]  /*1b9d0*/  IMAD.WIDE R14, R51, 0x2, R4 ;  /* 0x00000002330e7825 */ /* 0x008fc600078e0204 */
[----:B------:R-:W3:Y:S04]  /*1b9e0*/  LDL.LU R51, [R1+0x464] ;  /* 0x0004640001337983 */ /* 0x000ee80000300800 */
[----:B------:R4:W-:Y:S02]  /*1b9f0*/  STL.64 [R1+0x990], R14 ;  /* 0x0009900e01007387 */ /* 0x0009e40000100a00 */
[--C-:B----4-:R-:W-:Y:S02]  /*1ba00*/  IMAD.WIDE R14, R52, 0x2, R4.reuse ;  /* 0x00000002340e7825 */ /* 0x110fe400078e0204 */
        /* <DEDUP_REMOVED lines=27> */
[----:B------:R-:W4:Y:S04]  /*1bbc0*/  LDL.LU R54, [R1+0x3e8] ;  /* 0x0003e80001367983 */ /* 0x000f280000300800 */
        /* <DEDUP_REMOVED lines=8> */
[----:B------:R-:W4:Y:S04]  /*1bc50*/  LDL.LU R2, [R1+0x3d0] ;  /* 0x0003d00001027983 */ /* 0x000f280000300800 */
[----:B------:R0:W-:Y:S01]  /*1bc60*/  STL.64 [R1+0x4c8], R8 ;  /* 0x0004c80801007387 */ /* 0x0001e20000100a00 */
[----:B-1----:R-:W-:-:S04]  /*1bc70*/  IMAD.WIDE R10, R6, 0x2, R4 ;  /* 0x00000002060a7825 */ /* 0x002fc800078e0204 */
[--C-:B0-----:R-:W-:Y:S02]  /*1bc80*/  IMAD.WIDE R8, R3, 0x2, R4.reuse ;  /* 0x0000000203087825 */ /* 0x101fe400078e0204 */
[----:B------:R-:W4:Y:S04]  /*1bc90*/  LDL.LU R3, [R1+0x3ac] ;  /* 0x0003ac0001037983 */ /* 0x000f280000300800 */
[----:B------:R2:W-:Y:S04]  /*1bca0*/  STL.64 [R1+0xa40], R10 ;  /* 0x000a400a01007387 */ /* 0x0005e80000100a00 */
[----:B------:R0:W-:Y:S01]  /*1bcb0*/  STL.64 [R1+0x4a0], R8 ;  /* 0x0004a00801007387 */ /* 0x0001e20000100a00 */
[----:B--2---:R-:W-:-:S03]  /*1bcc0*/  IMAD.WIDE R10, R50, 0x2, R4 ;  /* 0x00000002320a7825 */ /* 0x004fc600078e0204 */
[----:B------:R-:W2:Y:S04]  /*1bcd0*/  LDL.LU R50, [R1+0x3a8] ;  /* 0x0003a80001327983 */ /* 0x000ea80000300800 */
[----:B------:R-:W-:Y:S01]  /*1bce0*/  STL.64 [R1+0xa58], R10 ;  /* 0x000a580a01007387 */ /* 0x000fe20000100a00 */
[----:B0-----:R-:W-:-:S04]  /*1bcf0*/  IMAD.WIDE R8, R7, 0x2, R4 ;  /* 0x0000000207087825 */ /* 0x001fc800078e0204 */
[--C-:B---3--:R-:W-:Y:S02]  /*1bd00*/  IMAD.WIDE R6, R51, 0x2, R4.reuse ;  /* 0x0000000233067825 */ /* 0x108fe400078e0204 */
[----:B------:R-:W3:Y:S04]  /*1bd10*/  LDL.LU R51, [R1+0x384] ;  /* 0x0003840001337983 */ /* 0x000ee80000300800 */
[----:B------:R4:W-:Y:S04]  /*1bd20*/  STL.64 [R1+0x478], R8 ;  /* 0x0004780801007387 */ /* 0x0009e80000100a00 */
[----:B------:R0:W-:Y:S01]  /*1bd30*/  STL.64 [R1+0xa68], R6 ;  /* 0x000a680601007387 */ /* 0x0001e20000100a00 */
[----:B----4-:R-:W-:-:S03]  /*1bd40*/  IMAD.WIDE R8, R52, 0x2, R4 ;  /* 0x0000000234087825 */ /* 0x010fc600078e0204 */
        /* <DEDUP_REMOVED lines=16> */
[----:B------:R-:W4:Y:S04]  /*1be50*/  LDL.LU R13, [R1+0x2f4] ;  /* 0x0002f400010d7983 */ /* 0x000f280000300800 */
[----:B------:R0:W-:Y:S04]  /*1be60*/  STL.64 [R1+0xaa8], R6 ;  /* 0x000aa80601007387 */ /* 0x0001e80000100a00 */
[----:B------:R-:W4:Y:S04]  /*1be70*/  LDL.LU R10, [R1+0x2f0] ;  /* 0x0002f000010a7983 */ /* 0x000f280000300800 */
[----:B------:R-:W4:Y:S04]  /*1be80*/  LDL.LU R11, [R1+0x2cc] ;  /* 0x0002cc00010b7983 */ /* 0x000f280000300800 */
[----:B-1----:R-:W4:Y:S04]  /*1be90*/  LDL.LU R8, [R1+0x2c8] ;  /* 0x0002c80001087983 */ /* 0x002f280000300800 */
[----:B------:R-:W4:Y:S04]  /*1bea0*/  LDL.LU R57, [R1+0x2a4] ;  /* 0x0002a40001397983 */ /* 0x000f280000300800 */
        /* <DEDUP_REMOVED lines=11> */
[----:B------:R-:W-:-:S03]  /*1bf60*/  IMAD.WIDE R16, R3, 0x2, R4 ;  /* 0x0000000203107825 */ /* 0x000fc600078e0204 */
[----:B------:R-:W4:Y:S04]  /*1bf70*/  LDL.LU R3, [R1+0x23c] ;  /* 0x00023c0001037983 */ /* 0x000f280000300800 */
[----:B------:R-:W-:Y:S04]  /*1bf80*/  STL.64 [R1+0xad0], R16 ;  /* 0x000ad01001007387 */ /* 0x000fe80000100a00 */
        /* <DEDUP_REMOVED lines=52> */
[----:B--2---:R-:W-:-:S03]  /*1c2d0*/  IMAD.WIDE R6, R50, 0x2, R4 ;  /* 0x0000000232067825 */ /* 0x004fc600078e0204 */
[----:B------:R-:W2:Y:S04]  /*1c2e0*/  LDL.LU R50, [R1+0x1bc] ;  /* 0x0001bc0001327983 */ /* 0x000ea80000300800 */
[----:B------:R3:W-:Y:S04]  /*1c2f0*/  STL.64 [R1+0x238], R8 ;  /* 0x0002380801007387 */ /* 0x0007e80000100a00 */
[----:B------:R4:W-:Y:S01]  /*1c300*/  STL.64 [R1+0xba8], R6 ;  /* 0x000ba80601007387 */ /* 0x0009e20000100a00 */
[----:B---3--:R-:W-:-:S03]  /*1c310*/  IMAD.WIDE R8, R51, 0x2, R4 ;  /* 0x0000000233087825 */ /* 0x008fc600078e0204 */
        /* <DEDUP_REMOVED lines=25> */
[----:B------:R0:W-:Y:S04]  /*1c4b0*/  STL.64 [R1+0x1d0], R6 ;  /* 0x0001d00601007387 */ /* 0x0001e80000100a00 */
[----:B0-----:R-:W4:Y:S01]  /*1c4c0*/  LDL.LU R6, [R1+0x184] ;  /* 0x0001840001067983 */ /* 0x001f220000300800 */
[----:B------:R-:W-:-:S05]  /*1c4d0*/  IMAD.WIDE R16, R54, 0x2, R4 ;  /* 0x0000000236107825 */ /* 0x000fca00078e0204 */
[----:B------:R0:W-:Y:S04]  /*1c4e0*/  STL.64 [R1+0xbf8], R16 ;  /* 0x000bf81001007387 */ /* 0x0001e80000100a00 */
[----:B------:R-:W4:Y:S01]  /*1c4f0*/  LDL.LU R54, [R1+0x180] ;  /* 0x0001800001367983 */ /* 0x000f220000300800 */
[----:B------:R-:W-:-:S03]  /*1c500*/  IMAD.WIDE R14, R55, 0x2, R4 ;  /* 0x00000002370e7825 */ /* 0x000fc600078e0204 */
[----:B------:R-:W4:Y:S04]  /*1c510*/  LDL.LU R55, [R1+0x17c] ;  /* 0x00017c0001377983 */ /* 0x000f280000300800 */
[----:B------:R1:W-:Y:S04]  /*1c520*/  STL.64 [R1+0x1c8], R14 ;  /* 0x0001c80e01007387 */ /* 0x0003e80000100a00 */
[----:B------:R-:W4:Y:S01]  /*1c530*/  LDL.LU R7, [R1+0x178] ;  /* 0x0001780001077983 */ /* 0x000f220000300800 */
[----:B0-----:R-:W-:-:S05]  /*1c540*/  IMAD.WIDE R16, R2, 0x2, R4 ;  /* 0x0000000202107825 */ /* 0x001fca00078e0204 */
[----:B------:R2:W-:Y:S04]  /*1c550*/  STL.64 [R1+0xc08], R16 ;  /* 0x000c081001007387 */ /* 0x0005e80000100a00 */
[----:B------:R-:W4:Y:S01]  /*1c560*/  LDL.LU R2, [R1+0x174] ;  /* 0x0001740001027983 */ /* 0x000f220000300800 */
[----:B-1----:R-:W-:-:S03]  /*1c570*/  IMAD.WIDE R14, R3, 0x2, R4 ;  /* 0x00000002030e7825 */ /* 0x002fc600078e0204 */
[----:B------:R-:W4:Y:S04]  /*1c580*/  LDL.LU R3, [R1+0x170] ;  /* 0x0001700001037983 */ /* 0x000f280000300800 */
[----:B------:R3:W-:Y:S01]  /*1c590*/  STL.64 [R1+0x1c0], R14 ;  /* 0x0001c00e01007387 */ /* 0x0007e20000100a00 */
[----:B--2---:R-:W-:-:S03]  /*1c5a0*/  IMAD.WIDE R16, R50, 0x2, R4 ;  /* 0x0000000232107825 */ /* 0x004fc600078e0204 */
[----:B------:R-:W2:Y:S04]  /*1c5b0*/  LDL.LU R50, [R1+0x16c] ;  /* 0x00016c0001327983 */ /* 0x000ea80000300800 */
        /* <DEDUP_REMOVED lines=16> */
[----:B------:R-:W-:-:S04]  /*1c6c0*/  IMAD.WIDE R18, R12, 0x2, R4 ;  /* 0x000000020c127825 */ /* 0x000fc800078e0204 */
[--C-:B-1----:R-:W-:Y:S01]  /*1c6d0*/  IMAD.WIDE R16, R13, 0x2, R4.reuse ;  /* 0x000000020d107825 */ /* 0x102fe200078e0204 */
[----:B------:R-:W-:Y:S03]  /*1c6e0*/  STL.64 [R1+0xc58], R18 ;  /* 0x000c581201007387 */ /* 0x000fe60000100a00 */
[--C-:B0-----:R-:W-:Y:S01]  /*1c6f0*/  IMAD.WIDE R14, R10, 0x2, R4.reuse ;  /* 0x000000020a0e7825 */ /* 0x101fe200078e0204 */
[----:B------:R-:W-:Y:S03]  /*1c700*/  STL.64 [R1+0x1a0], R16 ;  /* 0x0001a01001007387 */ /* 0x000fe60000100a00 */
[--C-:B------:R-:W-:Y:S01]  /*1c710*/  IMAD.WIDE R12, R11, 0x2, R4.reuse ;  /* 0x000000020b0c7825 */ /* 0x100fe200078e0204 */
[----:B------:R-:W-:Y:S04]  /*1c720*/  STL.64 [R1+0xc70], R14 ;  /* 0x000c700e01007387 */ /* 0x000fe80000100a00 */
[----:B------:R-:W-:Y:S04]  /*1c730*/  STL.64 [R1+0x198], R12 ;  /* 0x0001980c01007387 */ /* 0x000fe80000100a00 */
[----:B------:R-:W4:Y:S01]  /*1c740*/  LDL.LU.64 R22, [R1+0x150] ;  /* 0x0001500001167983 */ /* 0x000f220000300a00 */
[----:B------:R-:W-:-:S04]  /*1c750*/  IMAD.WIDE R10, R8, 0x2, R4 ;  /* 0x00000002080a7825 */ /* 0x000fc800078e0204 */
[--C-:B------:R-:W-:Y:S01]  /*1c760*/  IMAD.WIDE R8, R9, 0x2, R4.reuse ;  /* 0x0000000209087825 */ /* 0x100fe200078e0204 */
[----:B------:R0:W-:Y:S04]  /*1c770*/  STL.64 [R1+0xc80], R10 ;  /* 0x000c800a01007387 */ /* 0x0001e80000100a00 */
[----:B------:R1:W-:Y:S01]  /*1c780*/  STL.64 [R1+0x190], R8 ;  /* 0x0001900801007387 */ /* 0x0003e20000100a00 */
[----:B0-----:R-:W-:-:S04]  /*1c790*/  IMAD.WIDE R10, R56, 0x2, R4 ;  /* 0x00000002380a7825 */ /* 0x001fc800078e0204 */
[--C-:B-1----:R-:W-:Y:S02]  /*1c7a0*/  IMAD.WIDE R8, R57, 0x2, R4.reuse ;  /* 0x0000000239087825 */ /* 0x102fe400078e0204 */
[----:B------:R-:W4:Y:S04]  /*1c7b0*/  LDL.LU.64 R56, [R1+0x30] ;  /* 0x0000300001387983 */ /* 0x000f280000300a00 */
[----:B------:R0:W-:Y:S04]  /*1c7c0*/  STL.64 [R1+0xc98], R10 ;  /* 0x000c980a01007387 */ /* 0x0001e80000100a00 */
[----:B------:R1:W-:Y:S04]  /*1c7d0*/  STL.64 [R1+0x188], R8 ;  /* 0x0001880801007387 */ /* 0x0003e80000100a00 */
[----:B------:R-:W4:Y:S01]  /*1c7e0*/  LDL.LU.64 R20, [R1+0x148] ;  /* 0x0001480001147983 */ /* 0x000f220000300a00 */
[----:B0-----:R-:W-:-:S04]  /*1c7f0*/  IMAD.WIDE R10, R6, 0x2, R4 ;  /* 0x00000002060a7825 */ /* 0x001fc800078e0204 */
[--C-:B-1----:R-:W-:Y:S01]  /*1c800*/  IMAD.WIDE R8, R54, 0x2, R4.reuse ;  /* 0x0000000236087825 */ /* 0x102fe200078e0204 */
[----:B------:R0:W-:Y:S03]  /*1c810*/  STL.64 [R1+0xca8], R10 ;  /* 0x000ca80a01007387 */ /* 0x0001e60000100a00 */
[--C-:B0-----:R-:W-:Y:S02]  /*1c820*/  IMAD.WIDE R10, R55, 0x2, R4.reuse ;  /* 0x00000002370a7825 */ /* 0x101fe400078e0204 */
[----:B------:R-:W4:Y:S04]  /*1c830*/  LDL.LU.64 R54, [R1+0x28] ;  /* 0x0000280001367983 */ /* 0x000f280000300a00 */
[----:B------:R0:W-:Y:S04]  /*1c840*/  STL.64 [R1+0x180], R8 ;  /* 0x0001800801007387 */ /* 0x0001e80000100a00 */
[----:B------:R-:W-:Y:S04]  /*1c850*/  STL.64 [R1+0xcc0], R10 ;  /* 0x000cc00a01007387 */ /* 0x000fe80000100a00 */
[----:B------:R-:W4:Y:S01]  /*1c860*/  LDL.LU.64 R18, [R1+0x140] ;  /* 0x0001400001127983 */ /* 0x000f220000300a00 */
[----:B0-----:R-:W-:-:S04]  /*1c870*/  IMAD.WIDE R8, R7, 0x2, R4 ;  /* 0x0000000207087825 */ /* 0x001fc800078e0204 */
[--C-:B------:R-:W-:Y:S01]  /*1c880*/  IMAD.WIDE R6, R2, 0x2, R4.reuse ;  /* 0x0000000202067825 */ /* 0x100fe200078e0204 */
[----:B------:R-:W-:Y:S04]  /*1c890*/  STL.64 [R1+0x178], R8 ;  /* 0x0001780801007387 */ /* 0x000fe80000100a00 */
[----:B------:R-:W4:Y:S01]  /*1c8a0*/  LDL.LU.64 R16, [R1+0x20] ;  /* 0x0000200001107983 */ /* 0x000f220000300a00 */
[----:B------:R-:W-:-:S03]  /*1c8b0*/  IMAD.WIDE R2, R3, 0x2, R4 ;  /* 0x0000000203027825 */ /* 0x000fc600078e0204 */
[----:B------:R2:W-:Y:S04]  /*1c8c0*/  STL.64 [R1+0xcd0], R6 ;  /* 0x000cd00601007387 */ /* 0x0005e80000100a00 */
[----:B------:R3:W-:Y:S04]  /*1c8d0*/  STL.64 [R1+0x170], R2 ;  /* 0x0001700201007387 */ /* 0x0007e80000100a00 */
[----:B------:R-:W4:Y:S01]  /*1c8e0*/  LDL.LU.64 R14, [R1+0x138] ;  /* 0x00013800010e7983 */ /* 0x000f220000300a00 */
[----:B--2---:R-:W-:-:S05]  /*1c8f0*/  IMAD.WIDE R6, R50, 0x2, R4 ;  /* 0x0000000232067825 */ /* 0x004fca00078e0204 */
[----:B------:R4:W-:Y:S04]  /*1c900*/  STL.64 [R1+0xcf0], R6 ;  /* 0x000cf00601007387 */ /* 0x0009e80000100a00 */
[----:B------:R-:W2:Y:S01]  /*1c910*/  LDL.LU.64 R12, [R1+0x18] ;  /* 0x00001800010c7983 */ /* 0x000ea20000300a00 */
[----:B---3--:R-:W-:-:S05]  /*1c920*/  IMAD.WIDE R2, R51, 0x2, R4 ;  /* 0x0000000233027825 */ /* 0x008fca00078e0204 */
[----:B------:R0:W-:Y:S04]  /*1c930*/  STL.64 [R1+0x168], R2 ;  /* 0x0001680201007387 */ /* 0x0001e80000100a00 */
[----:B------:R-:W3:Y:S01]  /*1c940*/  LDL.LU.64 R10, [R1+0x130] ;  /* 0x00013000010a7983 */ /* 0x000ee20000300a00 */
[----:B----4-:R-:W-:-:S05]  /*1c950*/  IMAD.WIDE R6, R52, 0x2, R4 ;  /* 0x0000000234067825 */ /* 0x010fca00078e0204 */
[----:B------:R-:W-:Y:S04]  /*1c960*/  STL.64 [R1+0xd00], R6 ;  /* 0x000d000601007387 */ /* 0x000fe80000100a00 */
[----:B------:R-:W4:Y:S01]  /*1c970*/  LDL.LU.64 R8, [R1+0x10] ;  /* 0x0000100001087983 */ /* 0x000f220000300a00 */
[----:B0-----:R-:W-:-:S05]  /*1c980*/  IMAD.WIDE R2, R53, 0x2, R4 ;  /* 0x0000000235027825 */ /* 0x001fca00078e0204 */
[----:B------:R0:W-:Y:S01]  /*1c990*/  STL.64 [R1+0x160], R2 ;  /* 0x0001600201007387 */ /* 0x0001e20000100a00 */
[----:B------:R-:W-:-:S03]  /*1c9a0*/  IMAD.WIDE R50, R60, 0x2, R4 ;  /* 0x000000023c327825 */ /* 0x000fc600078e0204 */
[----:B0-----:R-:W4:Y:S01]  /*1c9b0*/  LDL.LU.64 R2, [R1+0x128] ;  /* 0x0001280001027983 */ /* 0x001f220000300a00 */
[----:B------:R-:W-:-:S05]  /*1c9c0*/  IMAD.WIDE R6, R58, 0x2, R4 ;  /* 0x000000023a067825 */ /* 0x000fca00078e0204 */
[----:B------:R0:W-:Y:S01]  /*1c9d0*/  STL.64 [R1+0xd18], R6 ;  /* 0x000d180601007387 */ /* 0x0001e20000100a00 */
[----:B------:R-:W-:-:S03]  /*1c9e0*/  IMAD.WIDE R52, R59, 0x2, R4 ;  /* 0x000000023b347825 */ /* 0x000fc600078e0204 */
[----:B0-----:R-:W4:Y:S01]  /*1c9f0*/  LDL.LU.64 R6, [R1+0x8] ;  /* 0x0000080001067983 */ /* 0x001f220000300a00 */
[----:B------:R-:W-:-:S03]  /*1ca00*/  IMAD.WIDE R58, R61, 0x2, R4 ;  /* 0x000000023d3a7825 */ /* 0x000fc600078e0204 */
[----:B------:R-:W-:Y:S04]  /*1ca10*/  STL.64 [R1+0x158], R52 ;  /* 0x0001583401007387 */ /* 0x000fe80000100a00 */
[----:B------:R-:W4:Y:S04]  /*1ca20*/  LDL.LU R61, [R1+0x22b8] ;  /* 0x0022b800013d7983 */ /* 0x000f280000300800 */
[----:B------:R0:W-:Y:S04]  /*1ca30*/  STL.64 [R1+0xd28], R50 ;  /* 0x000d283201007387 */ /* 0x0001e80000100a00 */
[----:B0-----:R-:W4:Y:S04]  /*1ca40*/  LDL.LU.64 R50, [R1+0x120] ;  /* 0x0001200001327983 */ /* 0x001f280000300a00 */
[----:B------:R-:W4:Y:S04]  /*1ca50*/  LDL.LU.64 R52, [R1] ;  /* 0x0000000001347983 */ /* 0x000f280000300a00 */
[----:B------:R0:W-:Y:S04]  /*1ca60*/  STL.64 [R1+0x340], R58 ;  /* 0x0003403a01007387 */ /* 0x0001e80000100a00 */
[----:B------:R1:W-:Y:S04]  /*1ca70*/  STL [R1+0x222c], R22 ;  /* 0x00222c1601007387 */ /* 0x0003e80000100800 */
[----:B0-----:R-:W4:Y:S01]  /*1ca80*/  LDL.LU.64 R58, [R1+0x118] ;  /* 0x00011800013a7983 */ /* 0x001f220000300a00 */
[----:B------:R-:W-:-:S04]  /*1ca90*/  IMAD.WIDE R30, R37, 0x2, R4 ;  /* 0x00000002251e7825 */ /* 0x000fc800078e0204 */
        /* <DEDUP_REMOVED lines=13> */
[----:B------:R-:W-:Y:S02]  /*1cb70*/  IMAD.MOV.U32 R0, RZ, RZ, R23 ;  /* 0x000000ffff007224 */ /* 0x000fe400078e0017 */
[----:B-1----:R-:W4:Y:S04]  /*1cb80*/  LDL.LU.64 R22, [R1+0x22b0] ;  /* 0x0022b00001167983 */ /* 0x002f280000300a00 */
[----:B------:R-:W-:Y:S04]  /*1cb90*/  STL [R1+0x2228], R56 ;  /* 0x0022283801007387 */ /* 0x000fe80000100800 */
[----:B------:R0:W-:Y:S04]  /*1cba0*/  STL [R1+0x2224], R0 ;  /* 0x0022240001007387 */ /* 0x0001e80000100800 */
[----:B------:R-:W-:Y:S01]  /*1cbb0*/  STL [R1+0x2220], R20 ;  /* 0x0022201401007387 */ /* 0x000fe20000100800 */
[----:B0-----:R-:W-:-:S05]  /*1cbc0*/  IMAD.MOV.U32 R0, RZ, RZ, R57 ;  /* 0x000000ffff007224 */ /* 0x001fca00078e0039 */
[----:B------:R0:W-:Y:S04]  /*1cbd0*/  STL [R1+0x221c], R0 ;  /* 0x00221c0001007387 */ /* 0x0001e80000100800 */
[----:B------:R-:W4:Y:S01]  /*1cbe0*/  LDL.LU.64 R56, [R1+0x110] ;  /* 0x0001100001387983 */ /* 0x000f220000300a00 */
[----:B0-----:R-:W-:-:S03]  /*1cbf0*/  IMAD.MOV.U32 R0, RZ, RZ, R21 ;  /* 0x000000ffff007224 */ /* 0x001fc600078e0015 */
[----:B------:R-:W4:Y:S04]  /*1cc00*/  LDL.LU.64 R20, [R1+0x22a8] ;  /* 0x0022a80001147983 */ /* 0x000f280000300a00 */
        /* <DEDUP_REMOVED lines=9> */
[----:B------:R0:W-:Y:S02]  /*1cca0*/  STL [R1+0x2204], R0 ;  /* 0x0022040001007387 */ /* 0x0001e40000100800 */
[----:B0-----:R-:W-:-:S02]  /*1ccb0*/  IMAD.MOV.U32 R0, RZ, RZ, R17 ;  /* 0x000000ffff007224 */ /* 0x001fc400078e0011 */
[----:B------:R-:W4:Y:S04]  /*1ccc0*/  LDL.LU.64 R16, [R1+0x2298] ;  /* 0x0022980001107983 */ /* 0x000f280000300a00 */
[----:B------:R-:W-:Y:S04]  /*1ccd0*/  STL [R1+0x2200], R14 ;  /* 0x0022000e01007387 */ /* 0x000fe80000100800 */
[----:B------:R0:W-:Y:S02]  /*1cce0*/  STL [R1+0x21fc], R0 ;  /* 0x0021fc0001007387 */ /* 0x0001e40000100800 */
[----:B0-----:R-:W-:-:S02]  /*1ccf0*/  MOV R0, R15 ;  /* 0x0000000f00007202 */ /* 0x001fc40000000f00 */
[----:B------:R-:W4:Y:S04]  /*1cd00*/  LDL.LU.64 R14, [R1+0x2290] ;  /* 0x00229000010e7983 */ /* 0x000f280000300a00 */
[----:B--2---:R-:W-:Y:S04]  /*1cd10*/  STL [R1+0x21f8], R12 ;  /* 0x0021f80c01007387 */ /* 0x004fe80000100800 */
[----:B------:R0:W-:Y:S02]  /*1cd20*/  STL [R1+0x21f4], R0 ;  /* 0x0021f40001007387 */ /* 0x0001e40000100800 */
[----:B0-----:R-:W-:-:S02]  /*1cd30*/  IMAD.MOV.U32 R0, RZ, RZ, R13 ;  /* 0x000000ffff007224 */ /* 0x001fc400078e000d */
[----:B------:R-:W2:Y:S04]  /*1cd40*/  LDL.LU.64 R12, [R1+0x2288] ;  /* 0x00228800010c7983 */ /* 0x000ea80000300a00 */
[----:B---3--:R-:W-:Y:S04]  /*1cd50*/  STL [R1+0x21f0], R10 ;  /* 0x0021f00a01007387 */ /* 0x008fe80000100800 */
[----:B------:R0:W-:Y:S02]  /*1cd60*/  STL [R1+0x21ec], R0 ;  /* 0x0021ec0001007387 */ /* 0x0001e40000100800 */
[----:B0-----:R-:W-:-:S02]  /*1cd70*/  IMAD.MOV.U32 R0, RZ, RZ, R11 ;  /* 0x000000ffff007224 */ /* 0x001fc400078e000b */
[----:B------:R-:W3:Y:S04]  /*1cd80*/  LDL.LU.64 R10, [R1+0x2280] ;  /* 0x00228000010a7983 */ /* 0x000ee80000300a00 */
[----:B----4-:R-:W-:Y:S04]  /*1cd90*/  STL [R1+0x21e8], R8 ;  /* 0x0021e80801007387 */ /* 0x010fe80000100800 */
[----:B------:R0:W-:Y:S02]  /*1cda0*/  STL [R1+0x21e4], R0 ;  /* 0x0021e40001007387 */ /* 0x0001e40000100800 */
[----:B0-----:R-:W-:-:S02]  /*1cdb0*/  IMAD.MOV.U32 R0, RZ, RZ, R9 ;  /* 0x000000ffff007224 */ /* 0x001fc400078e0009 */
[----:B------:R-:W4:Y:S04]  /*1cdc0*/  LDL.LU.64 R8, [R1+0x2278] ;  /* 0x0022780001087983 */ /* 0x000f280000300a00 */
[----:B------:R-:W-:Y:S04]  /*1cdd0*/  STL [R1+0x21e0], R2 ;  /* 0x0021e00201007387 */ /* 0x000fe80000100800 */
[----:B------:R0:W-:Y:S02]  /*1cde0*/  STL [R1+0x21dc], R0 ;  /* 0x0021dc0001007387 */ /* 0x0001e40000100800 */
[----:B0-----:R-:W-:-:S02]  /*1cdf0*/  IMAD.MOV.U32 R0, RZ, RZ, R3 ;  /* 0x000000ffff007224 */ /* 0x001fc400078e0003 */
[----:B------:R-:W-:Y:S04]  /*1ce00*/  STL [R1+0x21d8], R6 ;  /* 0x0021d80601007387 */ /* 0x000fe80000100800 */
[----:B------:R0:W-:Y:S04]  /*1ce10*/  STL [R1+0x21d4], R0 ;  /* 0x0021d40001007387 */ /* 0x0001e80000100800 */
[----:B------:R-:W2:Y:S01]  /*1ce20*/  LDL.LU.64 R2, [R1+0xf0] ;  /* 0x0000f00001027983 */ /* 0x000ea20000300a00 */
[----:B0-----:R-:W-:-:S03]  /*1ce30*/  IMAD.MOV.U32 R0, RZ, RZ, R7 ;  /* 0x000000ffff007224 */ /* 0x001fc600078e0007 */
[----:B------:R-:W2:Y:S04]  /*1ce40*/  LDL.LU.64 R6, [R1+0x2270] ;  /* 0x0022700001067983 */ /* 0x000ea80000300a00 */
[----:B------:R-:W-:Y:S04]  /*1ce50*/  STL [R1+0x21d0], R50 ;  /* 0x0021d03201007387 */ /* 0x000fe80000100800 */
[----:B------:R0:W-:Y:S02]  /*1ce60*/  STL [R1+0x21cc], R0 ;  /* 0x0021cc0001007387 */ /* 0x0001e40000100800 */
[----:B0-----:R-:W-:-:S02]  /*1ce70*/  IMAD.MOV.U32 R0, RZ, RZ, R51 ;  /* 0x000000ffff007224 */ /* 0x001fc400078e0033 */
        /* <DEDUP_REMOVED lines=9> */
[----:B--2---:R-:W-:Y:S04]  /*1cf10*/  STL [R1+0x21b8], R58 ;  /* 0x0021b83a01007387 */ /* 0x004fe80000100800 */
[----:B------:R0:W-:Y:S04]  /*1cf20*/  STL [R1+0x21b4], R0 ;  /* 0x0021b40001007387 */ /* 0x0001e80000100800 */
[----:B------:R1:W-:Y:S01]  /*1cf30*/  STL [R1+0x21ac], R59 ;  /* 0x0021ac3b01007387 */ /* 0x0003e20000100800 */
[----:B0-----:R-:W-:-:S03]  /*1cf40*/  MOV R0, R57 ;  /* 0x0000003900007202 */ /* 0x001fc60000000f00 */
[----:B-1----:R-:W2:Y:S04]  /*1cf50*/  LDL.LU.64 R58, [R1+0xe8] ;  /* 0x0000e800013a7983 */ /* 0x002ea80000300a00 */
[----:B------:R0:W-:Y:S04]  /*1cf60*/  STL [R1+0x21b0], R56 ;  /* 0x0021b03801007387 */ /* 0x0001e80000100800 */
[----:B0-----:R-:W2:Y:S04]  /*1cf70*/  LDL.LU.64 R56, [R1+0x2250] ;  /* 0x0022500001387983 */ /* 0x001ea80000300a00 */
[----:B--2---:R-:W-:Y:S04]  /*1cf80*/  STL [R1+0x21a8], R56 ;  /* 0x0021a83801007387 */ /* 0x004fe80000100800 */
[----:B------:R0:W-:Y:S04]  /*1cf90*/  STL [R1+0x21a4], R0 ;  /* 0x0021a40001007387 */ /* 0x0001e80000100800 */
[----:B------:R1:W-:Y:S01]  /*1cfa0*/  STL [R1+0x219c], R57 ;  /* 0x00219c3901007387 */ /* 0x0003e20000100800 */
[----:B0-----:R-:W-:-:S03]  /*1cfb0*/  IMAD.MOV.U32 R0, RZ, RZ, R55 ;  /* 0x000000ffff007224 */ /* 0x001fc600078e0037 */
[----:B-1----:R-:W2:Y:S04]  /*1cfc0*/  LDL.LU.64 R56, [R1+0xf8] ;  /* 0x0000f80001387983 */ /* 0x002ea80000300a00 */
[----:B------:R0:W-:Y:S04]  /*1cfd0*/  STL [R1+0x21a0], R54 ;  /* 0x0021a03601007387 */ /* 0x0001e80000100800 */
[----:B0-----:R-:W2:Y:S04]  /*1cfe0*/  LDL.LU.64 R54, [R1+0x2248] ;  /* 0x0022480001367983 */ /* 0x001ea80000300a00 */
[----:B--2---:R-:W-:Y:S04]  /*1cff0*/  STL [R1+0x2198], R54 ;  /* 0x0021983601007387 */ /* 0x004fe80000100800 */
[----:B------:R-:W-:Y:S04]  /*1d000*/  STL [R1+0x2194], R0 ;  /* 0x0021940001007387 */ /* 0x000fe80000100800 */
[----:B------:R0:W-:Y:S04]  /*1d010*/  STL [R1+0x218c], R55 ;  /* 0x00218c3701007387 */ /* 0x0001e80000100800 */
[----:B0-----:R-:W2:Y:S02]  /*1d020*/  LDL.LU.64 R54, [R1+0x100] ;  /* 0x0001000001367983 */ /* 0x001ea40000300a00 */
[----:B--2---:R-:W-:-:S02]  /*1d030*/  IMAD.MOV.U32 R0, RZ, RZ, R55 ;  /* 0x000000ffff007224 */ /* 0x004fc400078e0037 */
[----:B------:R-:W-:Y:S04]  /*1d040*/  STL [R1+0x2190], R54 ;  /* 0x0021903601007387 */ /* 0x000fe80000100800 */
[----:B------:R-:W-:Y:S04]  /*1d050*/  STL [R1+0x2188], R52 ;  /* 0x0021883401007387 */ /* 0x000fe80000100800 */
[----:B------:R0:W-:Y:S04]  /*1d060*/  STL [R1+0x2184], R0 ;  /* 0x0021840001007387 */ /* 0x0001e80000100800 */
[----:B------:R1:W-:Y:S01]  /*1d070*/  STL [R1+0x217c], R53 ;  /* 0x00217c3501007387 */ /* 0x0003e20000100800 */
[----:B0-----:R-:W-:-:S03]  /*1d080*/  IMAD.MOV.U32 R0, RZ, RZ, R57 ;  /* 0x000000ffff007224 */ /* 0x001fc600078e0039 */
[----:B-1----:R-:W2:Y:S04]  /*1d090*/  LDL.LU.64 R52, [R1+0xd0] ;  /* 0x0000d00001347983 */ /* 0x002ea80000300a00 */
[----:B------:R-:W2:Y:S04]  /*1d0a0*/  LDL.LU.64 R54, [R1+0xc8] ;  /* 0x0000c80001367983 */ /* 0x000ea80000300a00 */
[----:B------:R-:W-:Y:S04]  /*1d0b0*/  STL [R1+0x2180], R56 ;  /* 0x0021803801007387 */ /* 0x000fe80000100800 */
[----:B------:R-:W-:Y:S04]  /*1d0c0*/  STL [R1+0x2178], R50 ;  /* 0x0021783201007387 */ /* 0x000fe80000100800 */
[----:B------:R0:W-:Y:S04]  /*1d0d0*/  STL [R1+0x2174], R0 ;  /* 0x0021740001007387 */ /* 0x0001e80000100800 */
[----:B------:R1:W-:Y:S01]  /*1d0e0*/  STL [R1+0x216c], R51 ;  /* 0x00216c3301007387 */ /* 0x0003e20000100800 */
[----:B0-----:R-:W-:-:S03]  /*1d0f0*/  IMAD.MOV.U32 R0, RZ, RZ, R3 ;  /* 0x000000ffff007224 */ /* 0x001fc600078e0003 */
[----:B-1----:R-:W2:Y:S04]  /*1d100*/  LDL.LU.64 R50, [R1+0xd8] ;  /* 0x0000d80001327983 */ /* 0x002ea80000300a00 */
[----:B------:R-:W2:Y:S04]  /*1d110*/  LDL.LU.64 R56, [R1+0xc0] ;  /* 0x0000c00001387983 */ /* 0x000ea80000300a00 */
[----:B------:R0:W-:Y:S04]  /*1d120*/  STL [R1+0x2170], R2 ;  /* 0x0021700201007387 */ /* 0x0001e80000100800 */
[----:B0-----:R-:W2:Y:S04]  /*1d130*/  LDL.LU.64 R2, [R1+0x2240] ;  /* 0x0022400001027983 */ /* 0x001ea80000300a00 */
[----:B--2---:R-:W-:Y:S04]  /*1d140*/  STL [R1+0x2168], R2 ;  /* 0x0021680201007387 */ /* 0x004fe80000100800 */
[----:B------:R-:W-:Y:S04]  /*1d150*/  STL [R1+0x2164], R0 ;  /* 0x0021640001007387 */ /* 0x000fe80000100800 */
[----:B------:R0:W-:Y:S04]  /*1d160*/  STL [R1+0x215c], R3 ;  /* 0x00215c0301007387 */ /* 0x0001e80000100800 */
[----:B0-----:R-:W2:Y:S01]  /*1d170*/  LDL.LU.64 R2, [R1+0xe0] ;  /* 0x0000e00001027983 */ /* 0x001ea20000300a00 */
[----:B------:R-:W-:-:S03]  /*1d180*/  IMAD.MOV.U32 R0, RZ, RZ, R59 ;  /* 0x000000ffff007224 */ /* 0x000fc600078e003b */
[----:B------:R-:W-:Y:S04]  /*1d190*/  STL [R1+0x2160], R58 ;  /* 0x0021603a01007387 */ /* 0x000fe80000100800 */
[----:B------:R-:W-:Y:S04]  /*1d1a0*/  STL [R1+0x2158], R6 ;  /* 0x0021580601007387 */ /* 0x000fe80000100800 */
[----:B------:R-:W-:Y:S04]  /*1d1b0*/  STL [R1+0x2154], R0 ;  /* 0x0021540001007387 */ /* 0x000fe80000100800 */
[----:B------:R0:W-:Y:S04]  /*1d1c0*/  STL [R1+0x214c], R7 ;  /* 0x00214c0701007387 */ /* 0x0001e80000100800 */
[----:B0-----:R-:W3:Y:S04]  /*1d1d0*/  LDL.LU.64 R6, [R1+0xb8] ;  /* 0x0000b80001067983 */ /* 0x001ee80000300a00 */
[----:B------:R-:W3:Y:S01]  /*1d1e0*/  LDL.LU.64 R58, [R1+0xb0] ;  /* 0x0000b000013a7983 */ /* 0x000ee20000300a00 */
[----:B--2---:R-:W-:-:S03]  /*1d1f0*/  IMAD.MOV.U32 R0, RZ, RZ, R3 ;  /* 0x000000ffff007224 */ /* 0x004fc600078e0003 */
[----:B------:R0:W-:Y:S04]  /*1d200*/  STL [R1+0x2150], R2 ;  /* 0x0021500201007387 */ /* 0x0001e80000100800 */
[----:B----4-:R-:W-:Y:S04]  /*1d210*/  STL [R1+0x2148], R8 ;  /* 0x0021480801007387 */ /* 0x010fe80000100800 */
[----:B------:R1:W-:Y:S04]  /*1d220*/  STL [R1+0x2144], R0 ;  /* 0x0021440001007387 */ /* 0x0003e80000100800 */
[----:B------:R-:W-:Y:S04]  /*1d230*/  STL [R1+0x213c], R9 ;  /* 0x00213c0901007387 */ /* 0x000fe80000100800 */
[----:B0-----:R-:W2:Y:S01]  /*1d240*/  LDL.LU.64 R2, [R1+0xa8] ;  /* 0x0000a80001027983 */ /* 0x001ea20000300a00 */
[----:B-1----:R-:W-:-:S03]  /*1d250*/  IMAD.MOV.U32 R0, RZ, RZ, R51 ;  /* 0x000000ffff007224 */ /* 0x002fc600078e0033 */
[----:B------:R0:W-:Y:S04]  /*1d260*/  STL [R1+0x2140], R50 ;  /* 0x0021403201007387 */ /* 0x0001e80000100800 */
[----:B---3--:R-:W-:Y:S04]  /*1d270*/  STL [R1+0x2138], R10 ;  /* 0x0021380a01007387 */ /* 0x008fe80000100800 */
[----:B------:R1:W-:Y:S04]  /*1d280*/  STL [R1+0x2134], R0 ;  /* 0x0021340001007387 */ /* 0x0003e80000100800 */
[----:B------:R-:W-:Y:S04]  /*1d290*/  STL [R1+0x212c], R11 ;  /* 0x00212c0b01007387 */ /* 0x000fe80000100800 */
[----:B0-----:R-:W3:Y:S01]  /*1d2a0*/  LDL.LU.64 R50, [R1+0xa0] ;  /* 0x0000a00001327983 */ /* 0x001ee20000300a00 */
[----:B-1----:R-:W-:-:S03]  /*1d2b0*/  IMAD.MOV.U32 R0, RZ, RZ, R53 ;  /* 0x000000ffff007224 */ /* 0x002fc600078e0035 */
[----:B------:R0:W-:Y:S04]  /*1d2c0*/  STL [R1+0x2130], R52 ;  /* 0x0021303401007387 */ /* 0x0001e80000100800 */
[----:B------:R-:W-:Y:S04]  /*1d2d0*/  STL [R1+0x2128], R12 ;  /* 0x0021280c01007387 */ /* 0x000fe80000100800 */
[----:B------:R1:W-:Y:S04]  /*1d2e0*/  STL [R1+0x2124], R0 ;  /* 0x0021240001007387 */ /* 0x0003e80000100800 */
[----:B------:R-:W-:Y:S04]  /*1d2f0*/  STL [R1+0x211c], R13 ;  /* 0x00211c0d01007387 */ /* 0x000fe80000100800 */
[----:B0-----:R-:W4:Y:S01]  /*1d300*/  LDL.LU.64 R52, [R1+0x98] ;  /* 0x0000980001347983 */ /* 0x001f220000300a00 */
[----:B-1----:R-:W-:-:S03]  /*1d310*/  MOV R0, R55 ;  /* 0x0000003700007202 */ /* 0x002fc60000000f00 */
[----:B------:R0:W-:Y:S04]  /*1d320*/  STL [R1+0x2120], R54 ;  /* 0x0021203601007387 */ /* 0x0001e80000100800 */
[----:B------:R-:W-:Y:S04]  /*1d330*/  STL [R1+0x2118], R14 ;  /* 0x0021180e01007387 */ /* 0x000fe80000100800 */
[----:B------:R1:W-:Y:S04]  /*1d340*/  STL [R1+0x2114], R0 ;  /* 0x0021140001007387 */ /* 0x0003e80000100800 */
[----:B------:R-:W-:Y:S04]  /*1d350*/  STL [R1+0x210c], R15 ;  /* 0x00210c0f01007387 */ /* 0x000fe80000100800 */
[----:B0-----:R-:W4:Y:S01]  /*1d360*/  LDL.LU.64 R54, [R1+0x90] ;  /* 0x0000900001367983 */ /* 0x001f220000300a00 */
[----:B-1----:R-:W-:-:S03]  /*1d370*/  IMAD.MOV.U32 R0, RZ, RZ, R57 ;  /* 0x000000ffff007224 */ /* 0x002fc600078e0039 */
        /* <DEDUP_REMOVED lines=9> */
[----:B0-----:R-:W4:Y:S04]  /*1d410*/  LDL.LU.64 R6, [R1+0x80] ;  /* 0x0000800001067983 */ /* 0x001f280000300a00 */
[----:B------:R-:W-:Y:S01]  /*1d420*/  STL [R1+0x20ec], R19 ;  /* 0x0020ec1301007387 */ /* 0x000fe20000100800 */
[----:B-1----:R-:W-:-:S03]  /*1d430*/  IMAD.MOV.U32 R0, RZ, RZ, R59 ;  /* 0x000000ffff007224 */ /* 0x002fc600078e003b */
[----:B------:R0:W-:Y:S04]  /*1d440*/  STL [R1+0x20f0], R58 ;  /* 0x0020f03a01007387 */ /* 0x0001e80000100800 */
[----:B------:R-:W-:Y:S04]  /*1d450*/  STL [R1+0x20e8], R20 ;  /* 0x0020e81401007387 */ /* 0x000fe80000100800 */
[----:B------:R2:W-:Y:S04]  /*1d460*/  STL [R1+0x20e4], R0 ;  /* 0x0020e40001007387 */ /* 0x0005e80000100800 */
[----:B0-----:R-:W4:Y:S04]  /*1d470*/  LDL.LU.64 R58, [R1+0x78] ;  /* 0x00007800013a7983 */ /* 0x001f280000300a00 */
[----:B------:R-:W-:Y:S01]  /*1d480*/  STL [R1+0x20dc], R21 ;  /* 0x0020dc1501007387 */ /* 0x000fe20000100800 */
[----:B--2---:R-:W-:-:S03]  /*1d490*/  IMAD.MOV.U32 R0, RZ, RZ, R3 ;  /* 0x000000ffff007224 */ /* 0x004fc600078e0003 */
[----:B------:R0:W-:Y:S04]  /*1d4a0*/  STL [R1+0x20e0], R2 ;  /* 0x0020e00201007387 */ /* 0x0001e80000100800 */
[----:B------:R-:W-:Y:S04]  /*1d4b0*/  STL [R1+0x20d8], R22 ;  /* 0x0020d81601007387 */ /* 0x000fe80000100800 */
[----:B------:R3:W-:Y:S04]  /*1d4c0*/  STL [R1+0x20d4], R0 ;  /* 0x0020d40001007387 */ /* 0x0007e80000100800 */
[----:B0-----:R-:W2:Y:S04]  /*1d4d0*/  LDL.LU.64 R2, [R1+0x70] ;  /* 0x0000700001027983 */ /* 0x001ea80000300a00 */
[----:B------:R-:W-:Y:S01]  /*1d4e0*/  STL [R1+0x20cc], R23 ;  /* 0x0020cc1701007387 */ /* 0x000fe20000100800 */
[----:B---3--:R-:W-:-:S03]  /*1d4f0*/  IMAD.MOV.U32 R0, RZ, RZ, R51 ;  /* 0x000000ffff007224 */ /* 0x008fc600078e0033 */
[----:B------:R0:W-:Y:S04]  /*1d500*/  STL [R1+0x20d0], R50 ;  /* 0x0020d03201007387 */ /* 0x0001e80000100800 */
[----:B------:R-:W-:Y:S04]  /*1d510*/  STL [R1+0x20c8], R24 ;  /* 0x0020c81801007387 */ /* 0x000fe80000100800 */
[----:B------:R4:W-:Y:S04]  /*1d520*/  STL [R1+0x20c4], R0 ;  /* 0x0020c40001007387 */ /* 0x0009e80000100800 */
[----:B0-----:R-:W3:Y:S04]  /*1d530*/  LDL.LU.64 R50, [R1+0x68] ;  /* 0x0000680001327983 */ /* 0x001ee80000300a00 */
[----:B------:R-:W-:Y:S01]  /*1d540*/  STL [R1+0x20bc], R25 ;  /* 0x0020bc1901007387 */ /* 0x000fe20000100800 */
[----:B----4-:R-:W-:-:S03]  /*1d550*/  IMAD.MOV.U32 R0, RZ, RZ, R53 ;  /* 0x000000ffff007224 */ /* 0x010fc600078e0035 */
        /* <DEDUP_REMOVED lines=16> */
[----:B------:R-:W-:Y:S04]  /*1d660*/  STL [R1+0x2090], R6 ;  /* 0x0020900601007387 */ /* 0x000fe80000100800 */
[----:B0-----:R-:W4:Y:S01]  /*1d670*/  LDL.LU.64 R56, [R1+0x50] ;  /* 0x0000500001387983 */ /* 0x001f220000300a00 */
[----:B-1----:R-:W-:-:S03]  /*1d680*/  MOV R0, R7 ;  /* 0x0000000700007202 */ /* 0x002fc60000000f00 */
[----:B------:R-:W-:Y:S04]  /*1d690*/  STL [R1+0x2088], R32 ;  /* 0x0020882001007387 */ /* 0x000fe80000100800 */
[----:B------:R0:W-:Y:S04]  /*1d6a0*/  STL [R1+0x2084], R0 ;  /* 0x0020840001007387 */ /* 0x0001e80000100800 */
[----:B------:R-:W-:Y:S04]  /*1d6b0*/  STL [R1+0x207c], R33 ;  /* 0x00207c2101007387 */ /* 0x000fe80000100800 */
[----:B------:R1:W-:Y:S01]  /*1d6c0*/  STL [R1+0x2080], R58 ;  /* 0x0020803a01007387 */ /* 0x0003e20000100800 */
[----:B0-----:R-:W-:-:S03]  /*1d6d0*/  IMAD.MOV.U32 R0, RZ, RZ, R59 ;  /* 0x000000ffff007224 */ /* 0x001fc600078e003b */
[----:B-1----:R-:W4:Y:S04]  /*1d6e0*/  LDL.LU.64 R58, [R1+0x48] ;  /* 0x00004800013a7983 */ /* 0x002f280000300a00 */
[----:B------:R2:W-:Y:S04]  /*1d6f0*/  STL [R1+0x2074], R0 ;  /* 0x0020740001007387 */ /* 0x0005e80000100800 */
[----:B------:R-:W-:Y:S04]  /*1d700*/  STL [R1+0x2078], R34 ;  /* 0x0020782201007387 */ /* 0x000fe80000100800 */
[----:B------:R-:W-:Y:S01]  /*1d710*/  STL [R1+0x206c], R35 ;  /* 0x00206c2301007387 */ /* 0x000fe20000100800 */
[----:B--2---:R-:W-:-:S03]  /*1d720*/  IMAD.MOV.U32 R0, RZ, RZ, R3 ;  /* 0x000000ffff007224 */ /* 0x004fc600078e0003 */
[----:B------:R-:W-:Y:S04]  /*1d730*/  STL [R1+0x2070], R2 ;  /* 0x0020700201007387 */ /* 0x000fe80000100800 */
[----:B------:R-:W-:Y:S04]  /*1d740*/  STL [R1+0x2068], R36 ;  /* 0x0020682401007387 */ /* 0x000fe80000100800 */
[----:B------:R3:W-:Y:S04]  /*1d750*/  STL [R1+0x2064], R0 ;  /* 0x0020640001007387 */ /* 0x0007e80000100800 */
[----:B------:R-:W2:Y:S04]  /*1d760*/  LDL.LU.64 R10, [R1+0x40] ;  /* 0x00004000010a7983 */ /* 0x000ea80000300a00 */
[----:B------:R-:W-:Y:S01]  /*1d770*/  STL [R1+0x205c], R37 ;  /* 0x00205c2501007387 */ /* 0x000fe20000100800 */
[----:B---3--:R-:W-:-:S03]  /*1d780*/  IMAD.MOV.U32 R0, RZ, RZ, R51 ;  /* 0x000000ffff007224 */ /* 0x008fc600078e0033 */
[----:B------:R-:W-:Y:S04]  /*1d790*/  STL [R1+0x2060], R50 ;  /* 0x0020603201007387 */ /* 0x000fe80000100800 */
[----:B------:R-:W-:Y:S04]  /*1d7a0*/  STL [R1+0x2058], R38 ;  /* 0x0020582601007387 */ /* 0x000fe80000100800 */
[----:B------:R4:W-:Y:S04]  /*1d7b0*/  STL [R1+0x2054], R0 ;  /* 0x0020540001007387 */ /* 0x0009e80000100800 */
[----:B------:R-:W-:Y:S04]  /*1d7c0*/  STL [R1+0x204c], R39 ;  /* 0x00204c2701007387 */ /* 0x000fe80000100800 */
[----:B------:R-:W3:Y:S01]  /*1d7d0*/  LDL.LU.64 R8, [R1+0x38] ;  /* 0x0000380001087983 */ /* 0x000ee20000300a00 */
[----:B----4-:R-:W-:-:S03]  /*1d7e0*/  IMAD.MOV.U32 R0, RZ, RZ, R53 ;  /* 0x000000ffff007224 */ /* 0x010fc600078e0035 */
[----:B------:R-:W-:Y:S04]  /*1d7f0*/  STL [R1+0x2050], R52 ;  /* 0x0020503401007387 */ /* 0x000fe80000100800 */
[----:B------:R-:W4:Y:S04]  /*1d800*/  LDL.LU.64 R6, [R1+0x1e0] ;  /* 0x0001e00001067983 */ /* 0x000f280000300a00 */
[----:B------:R0:W-:Y:S04]  /*1d810*/  STL [R1+0x2044], R0 ;  /* 0x0020440001007387 */ /* 0x0001e80000100800 */
[----:B------:R-:W-:Y:S04]  /*1d820*/  STL [R1+0x2048], R40 ;  /* 0x0020482801007387 */ /* 0x000fe80000100800 */
[----:B------:R-:W-:Y:S04]  /*1d830*/  STL [R1+0x203c], R41 ;  /* 0x00203c2901007387 */ /* 0x000fe80000100800 */
[----:B------:R-:W4:Y:S04]  /*1d840*/  LDL.LU.64 R2, [R1+0x1e8] ;  /* 0x0001e80001027983 */ /* 0x000f280000300a00 */
[----:B------:R-:W-:Y:S01]  /*1d850*/  STL [R1+0x2040], R54 ;  /* 0x0020403601007387 */ /* 0x000fe20000100800 */
[----:B0-----:R-:W-:-:S03]  /*1d860*/  IMAD.MOV.U32 R0, RZ, RZ, R55 ;  /* 0x000000ffff007224 */ /* 0x001fc600078e0037 */
        /* <DEDUP_REMOVED lines=11> */
[----:B------:R-:W4:Y:S01]  /*1d920*/  LDL.LU.64 R54, [R1+0x218] ;  /* 0x0002180001367983 */ /* 0x000f220000300a00 */
[----:B0-----:R-:W-:-:S03]  /*1d930*/  IMAD.MOV.U32 R0, RZ, RZ, R59 ;  /* 0x000000ffff007224 */ /* 0x001fc600078e003b */
[----:B------:R0:W-:Y:S04]  /*1d940*/  STL [R1+0x2020], R58 ;  /* 0x0020203a01007387 */ /* 0x0001e80000100800 */
[----:B------:R-:W4:Y:S04]  /*1d950*/  LDL.LU.64 R56, [R1+0x220] ;  /* 0x0002200001387983 */ /* 0x000f280000300a00 */
[----:B------:R2:W-:Y:S04]  /*1d960*/  STL [R1+0x2014], R0 ;  /* 0x0020140001007387 */ /* 0x0005e80000100800 */
[----:B------:R-:W-:Y:S04]  /*1d970*/  STL [R1+0x2018], R46 ;  /* 0x0020182e01007387 */ /* 0x000fe80000100800 */
[----:B------:R-:W-:Y:S04]  /*1d980*/  STL [R1+0x200c], R47 ;  /* 0x00200c2f01007387 */ /* 0x000fe80000100800 */
[----:B0-----:R-:W4:Y:S01]  /*1d990*/  LDL.LU.64 R58, [R1+0x228] ;  /* 0x00022800013a7983 */ /* 0x001f220000300a00 */
[----:B--2---:R-:W-:-:S03]  /*1d9a0*/  IMAD.MOV.U32 R0, RZ, RZ, R11 ;  /* 0x000000ffff007224 */ /* 0x004fc600078e000b */
[----:B------:R0:W-:Y:S04]  /*1d9b0*/  STL [R1+0x2010], R10 ;  /* 0x0020100a01007387 */ /* 0x0001e80000100800 */
[----:B------:R-:W2:Y:S04]  /*1d9c0*/  LDL.LU.64 R12, [R1+0x230] ;  /* 0x00023000010c7983 */ /* 0x000ea80000300a00 */
[----:B------:R3:W-:Y:S04]  /*1d9d0*/  STL [R1+0x2004], R0 ;  /* 0x0020040001007387 */ /* 0x0007e80000100800 */
[----:B------:R-:W-:Y:S04]  /*1d9e0*/  STL [R1+0x2008], R48 ;  /* 0x0020083001007387 */ /* 0x000fe80000100800 */
[----:B------:R-:W-:Y:S04]  /*1d9f0*/  STL [R1+0x1ffc], R49 ;  /* 0x001ffc3101007387 */ /* 0x000fe80000100800 */
[----:B0-----:R-:W2:Y:S01]  /*1da00*/  LDL.LU.64 R10, [R1+0x240] ;  /* 0x00024000010a7983 */ /* 0x001ea20000300a00 */
[----:B---3--:R-:W-:-:S03]  /*1da10*/  MOV R0, R9 ;  /* 0x0000000900007202 */ /* 0x008fc60000000f00 */
[----:B------:R0:W-:Y:S04]  /*1da20*/  STL [R1+0x2000], R8 ;  /* 0x0020000801007387 */ /* 0x0001e80000100800 */
[----:B0-----:R-:W3:Y:S04]  /*1da30*/  LDL.LU.64 R8, [R1+0x248] ;  /* 0x0002480001087983 */ /* 0x001ee80000300a00 */
[----:B------:R0:W-:Y:S04]  /*1da40*/  STL [R1+0xe40], R0 ;  /* 0x000e400001007387 */ /* 0x0001e80000100800 */
[----:B----4-:R1:W-:Y:S01]  /*1da50*/  STL [R1+0xe48], R6 ;  /* 0x000e480601007387 */ /* 0x0103e20000100800 */
[----:B0-----:R-:W-:-:S03]  /*1da60*/  IMAD.MOV.U32 R0, RZ, RZ, R7 ;  /* 0x000000ffff007224 */ /* 0x001fc600078e0007 */
[----:B-1----:R-:W4:Y:S04]  /*1da70*/  LDL.LU.64 R6, [R1+0x250] ;  /* 0x0002500001067983 */ /* 0x002f280000300a00 */
[----:B------:R0:W-:Y:S04]  /*1da80*/  STL [R1+0xe44], R0 ;  /* 0x000e440001007387 */ /* 0x0001e80000100800 */
[----:B------:R1:W-:Y:S01]  /*1da90*/  STL [R1+0xe50], R2 ;  /* 0x000e500201007387 */ /* 0x0003e20000100800 */
        /* <DEDUP_REMOVED lines=27> */
[----:B--2---:R1:W-:Y:S01]  /*1dc50*/  STL [R1+0xe88], R12 ;  /* 0x000e880c01007387 */ /* 0x0043e20000100800 */
[----:B0-----:R-:W-:-:S03]  /*1dc60*/  MOV R0, R13 ;  /* 0x0000000d00007202 */ /* 0x001fc60000000f00 */
[----:B-1----:R-:W2:Y:S04]  /*1dc70*/  LDL.LU.64 R12, [R1+0x2a8] ;  /* 0x0002a800010c7983 */ /* 0x002ea80000300a00 */
[----:B------:R0:W-:Y:S04]  /*1dc80*/  STL [R1+0xe84], R0 ;  /* 0x000e840001007387 */ /* 0x0001e80000100800 */
[----:B------:R1:W-:Y:S01]  /*1dc90*/  STL [R1+0xe90], R10 ;  /* 0x000e900a01007387 */ /* 0x0003e20000100800 */
[----:B0-----:R-:W-:-:S03]  /*1dca0*/  IMAD.MOV.U32 R0, RZ, RZ, R11 ;  /* 0x000000ffff007224 */ /* 0x001fc600078e000b */
[----:B-1----:R-:W2:Y:S04]  /*1dcb0*/  LDL.LU.64 R10, [R1+0x2b0] ;  /* 0x0002b000010a7983 */ /* 0x002ea80000300a00 */
[----:B------:R0:W-:Y:S04]  /*1dcc0*/  STL [R1+0xe8c], R0 ;  /* 0x000e8c0001007387 */ /* 0x0001e80000100800 */
[----:B---3--:R1:W-:Y:S01]  /*1dcd0*/  STL [R1+0xe98], R8 ;  /* 0x000e980801007387 */ /* 0x0083e20000100800 */
[----:B0-----:R-:W-:-:S03]  /*1dce0*/  IMAD.MOV.U32 R0, RZ, RZ, R9 ;  /* 0x000000ffff007224 */ /* 0x001fc600078e0009 */
[----:B-1----:R-:W3:Y:S04]  /*1dcf0*/  LDL.LU.64 R8, [R1+0x2b8] ;  /* 0x0002b80001087983 */ /* 0x002ee80000300a00 */
        /* <DEDUP_REMOVED lines=26> */
[----:B0-----:R-:W-:-:S03]  /*1dea0*/  MOV R0, R57 ;  /* 0x0000003900007202 */ /* 0x001fc60000000f00 */
[----:B-1----:R-:W4:Y:S04]  /*1deb0*/  LDL.LU.64 R56, [R1+0x300] ;  /* 0x0003000001387983 */ /* 0x002f280000300a00 */
[----:B------:R0:W-:Y:S04]  /*1dec0*/  STL [R1+0xecc], R0 ;  /* 0x000ecc0001007387 */ /* 0x0001e80000100800 */
[----:B------:R1:W-:Y:S01]  /*1ded0*/  STL [R1+0xed8], R58 ;  /* 0x000ed83a01007387 */ /* 0x0003e20000100800 */
[----:B0-----:R-:W-:-:S03]  /*1dee0*/  IMAD.MOV.U32 R0, RZ, RZ, R59 ;  /* 0x000000ffff007224 */ /* 0x001fc600078e003b */
[----:B-1----:R-:W4:Y:S04]  /*1def0*/  LDL.LU.64 R58, [R1+0x308] ;  /* 0x00030800013a7983 */ /* 0x002f280000300a00 */
[----:B------:R0:W-:Y:S04]  /*1df00*/  STL [R1+0xed4], R0 ;  /* 0x000ed40001007387 */ /* 0x0001e80000100800 */
[----:B--2---:R1:W-:Y:S01]  /*1df10*/  STL [R1+0xee0], R12 ;  /* 0x000ee00c01007387 */ /* 0x0043e20000100800 */
[----:B0-----:R-:W-:-:S03]  /*1df20*/  IMAD.MOV.U32 R0, RZ, RZ, R13 ;  /* 0x000000ffff007224 */ /* 0x001fc600078e000d */
        /* <DEDUP_REMOVED lines=135> */
[----:B0-----:R-:W-:-:S03]  /*1e7a0*/  MOV R0, R11 ;  /* 0x0000000b00007202 */ /* 0x001fc60000000f00 */
        /* <DEDUP_REMOVED lines=179> */
[----:B0-----:R-:W-:-:S03]  /*1f2e0*/  MOV R0, R9 ;  /* 0x0000000900007202 */ /* 0x001fc60000000f00 */
        /* <DEDUP_REMOVED lines=1114> */
[----:B------:R-:W-:Y:S04]  /*23890*/  STL [R1+0x1a10], R14 ;  /* 0x001a100e01007387 */ /* 0x000fe80000100800 */
[----:B------:R-:W4:Y:S01]  /*238a0*/  LDL.LU.64 R16, [R1+0xc30] ;  /* 0x000c300001107983 */ /* 0x000f220000300a00 */
[----:B0-----:R-:W-:-:S05]  /*238b0*/  MOV R0, R15 ;  /* 0x0000000f00007202 */ /* 0x001fca0000000f00 */
        /* <DEDUP_REMOVED lines=29> */
[----:B----4-:R-:W-:Y:S04]  /*23a90*/  STL [R1+0x1a50], R6 ;  /* 0x001a500601007387 */ /* 0x010fe80000100800 */
[----:B------:R-:W4:Y:S01]  /*23aa0*/  LDL.LU.64 R14, [R1+0xc58] ;  /* 0x000c5800010e7983 */ /* 0x000f220000300a00 */
[----:B0-----:R-:W-:-:S05]  /*23ab0*/  IMAD.MOV.U32 R0, RZ, RZ, R7 ;  /* 0x000000ffff007224 */ /* 0x001fca00078e0007 */
[----:B------:R0:W-:Y:S04]  /*23ac0*/  STL [R1+0x1a4c], R0 ;  /* 0x001a4c0001007387 */ /* 0x0001e80000100800 */
[----:B------:R1:W-:Y:S01]  /*23ad0*/  STL [R1+0x1a58], R2 ;  /* 0x001a580201007387 */ /* 0x0003e20000100800 */
[----:B0-----:R-:W-:-:S03]  /*23ae0*/  MOV R0, R3 ;  /* 0x0000000300007202 */ /* 0x001fc60000000f00 */
[----:B------:R-:W4:Y:S04]  /*23af0*/  LDL.LU.64 R6, [R1+0x1ab0] ;  /* 0x001ab00001067983 */ /* 0x000f280000300a00 */
[----:B------:R-:W-:Y:S04]  /*23b00*/  STL [R1+0x1a60], R50 ;  /* 0x001a603201007387 */ /* 0x000fe80000100800 */
[----:B------:R0:W-:Y:S04]  /*23b10*/  STL [R1+0x1a54], R0 ;  /* 0x001a540001007387 */ /* 0x0001e80000100800 */
[----:B-1----:R-:W4:Y:S01]  /*23b20*/  LDL.LU.64 R2, [R1+0x1a0] ;  /* 0x0001a00001027983 */ /* 0x002f220000300a00 */
[----:B0-----:R-:W-:-:S03]  /*23b30*/  IMAD.MOV.U32 R0, RZ, RZ, R51 ;  /* 0x000000ffff007224 */ /* 0x001fc600078e0033 */
[----:B------:R-:W-:Y:S04]  /*23b40*/  STL [R1+0x1a68], R16 ;  /* 0x001a681001007387 */ /* 0x000fe80000100800 */
[----:B------:R0:W-:Y:S04]  /*23b50*/  STL [R1+0x1a5c], R0 ;  /* 0x001a5c0001007387 */ /* 0x0001e80000100800 */
[----:B------:R-:W4:Y:S01]  /*23b60*/  LDL.LU.64 R50, [R1+0x1ac0] ;  /* 0x001ac00001327983 */ /* 0x000f220000300a00 */
[----:B0-----:R-:W-:-:S03]  /*23b70*/  IMAD.MOV.U32 R0, RZ, RZ, R17 ;  /* 0x000000ffff007224 */ /* 0x001fc600078e0011 */
[----:B------:R-:W-:Y:S04]  /*23b80*/  STL [R1+0x1a70], R52 ;  /* 0x001a703401007387 */ /* 0x000fe80000100800 */
[----:B------:R0:W-:Y:S02]  /*23b90*/  STL [R1+0x1a64], R0 ;  /* 0x001a640001007387 */ /* 0x0001e40000100800 */
[----:B0-----:R-:W-:Y:S02]  /*23ba0*/  IMAD.MOV.U32 R0, RZ, RZ, R53 ;  /* 0x000000ffff007224 */ /* 0x001fe400078e0035 */
[----:B------:R-:W4:Y:S04]  /*23bb0*/  LDL.LU.64 R52, [R1+0xc70] ;  /* 0x000c700001347983 */ /* 0x000f280000300a00 */
        /* <DEDUP_REMOVED lines=25> */
[----:B----4-:R-:W-:Y:S01]  /*23d50*/  STL [R1+0x1aa8], R14 ;  /* 0x001aa80e01007387 */ /* 0x010fe20000100800 */
[----:B0-----:R-:W-:-:S03]  /*23d60*/  IMAD.MOV.U32 R0, RZ, RZ, R15 ;  /* 0x000000ffff007224 */ /* 0x001fc600078e000f */
[----:B------:R-:W-:Y:S04]  /*23d70*/  STL [R1+0x1ab0], R6 ;  /* 0x001ab00601007387 */ /* 0x000fe80000100800 */
[----:B------:R0:W-:Y:S04]  /*23d80*/  STL [R1+0x1aa4], R0 ;  /* 0x001aa40001007387 */ /* 0x0001e80000100800 */
[----:B------:R-:W4:Y:S01]  /*23d90*/  LDL.LU.64 R18, [R1+0x1b00] ;  /* 0x001b000001127983 */ /* 0x000f220000300a00 */
[----:B0-----:R-:W-:-:S03]  /*23da0*/  IMAD.MOV.U32 R0, RZ, RZ, R7 ;  /* 0x000000ffff007224 */ /* 0x001fc600078e0007 */
[----:B------:R-:W-:Y:S04]  /*23db0*/  STL [R1+0x1ab8], R2 ;  /* 0x001ab80201007387 */ /* 0x000fe80000100800 */
[----:B------:R0:W-:Y:S04]  /*23dc0*/  STL [R1+0x1aac], R0 ;  /* 0x001aac0001007387 */ /* 0x0001e80000100800 */
[----:B------:R-:W4:Y:S01]  /*23dd0*/  LDL.LU.64 R6, [R1+0xc98] ;  /* 0x000c980001067983 */ /* 0x000f220000300a00 */
[----:B0-----:R-:W-:-:S03]  /*23de0*/  IMAD.MOV.U32 R0, RZ, RZ, R3 ;  /* 0x000000ffff007224 */ /* 0x001fc600078e0003 */
[----:B------:R-:W-:Y:S04]  /*23df0*/  STL [R1+0x1ac0], R50 ;  /* 0x001ac03201007387 */ /* 0x000fe80000100800 */
[----:B------:R0:W-:Y:S04]  /*23e00*/  STL [R1+0x1ab4], R0 ;  /* 0x001ab40001007387 */ /* 0x0001e80000100800 */
[----:B------:R-:W4:Y:S04]  /*23e10*/  LDL.LU.64 R2, [R1+0x1b10] ;  /* 0x001b100001027983 */ /* 0x000f280000300a00 */
[----:B------:R-:W4:Y:S01]  /*23e20*/  LDL.LU.64 R16, [R1+0x188] ;  /* 0x0001880001107983 */ /* 0x000f220000300a00 */
[----:B0-----:R-:W-:-:S05]  /*23e30*/  IMAD.MOV.U32 R0, RZ, RZ, R51 ;  /* 0x000000ffff007224 */ /* 0x001fca00078e0033 */
[----:B------:R0:W-:Y:S04]  /*23e40*/  STL [R1+0x1abc], R0 ;  /* 0x001abc0001007387 */ /* 0x0001e80000100800 */
[----:B------:R-:W-:Y:S01]  /*23e50*/  STL [R1+0x1ac8], R52 ;  /* 0x001ac83401007387 */ /* 0x000fe20000100800 */
[----:B0-----:R-:W-:-:S03]  /*23e60*/  IMAD.MOV.U32 R0, RZ, RZ, R53 ;  /* 0x000000ffff007224 */ /* 0x001fc600078e0035 */
[----:B------:R-:W4:Y:S04]  /*23e70*/  LDL.LU.64 R50, [R1+0x1b20] ;  /* 0x001b200001327983 */ /* 0x000f280000300a00 */
[----:B------:R0:W-:Y:S02]  /*23e80*/  STL [R1+0x1ac4], R0 ;  /* 0x001ac40001007387 */ /* 0x0001e40000100800 */
[----:B0-----:R-:W-:Y:S02]  /*23e90*/  IMAD.MOV.U32 R0, RZ, RZ, R55 ;  /* 0x000000ffff007224 */ /* 0x001fe400078e0037 */
[----:B------:R-:W-:Y:S04]  /*23ea0*/  STL [R1+0x1ad0], R54 ;  /* 0x001ad03601007387 */ /* 0x000fe80000100800 */
[----:B------:R-:W4:Y:S04]  /*23eb0*/  LDL.LU.64 R52, [R1+0xca8] ;  /* 0x000ca80001347983 */ /* 0x000f280000300a00 */
[----:B------:R0:W-:Y:S04]  /*23ec0*/  STL [R1+0x1acc], R0 ;  /* 0x001acc0001007387 */ /* 0x0001e80000100800 */
[----:B------:R1:W-:Y:S01]  /*23ed0*/  STL [R1+0x1ad8], R56 ;  /* 0x001ad83801007387 */ /* 0x0003e20000100800 */
[----:B0-----:R-:W-:-:S03]  /*23ee0*/  IMAD.MOV.U32 R0, RZ, RZ, R57 ;  /* 0x000000ffff007224 */ /* 0x001fc600078e0039 */
[----:B------:R-:W4:Y:S04]  /*23ef0*/  LDL.LU.64 R54, [R1+0x1b30] ;  /* 0x001b300001367983 */ /* 0x000f280000300a00 */
[----:B------:R-:W-:Y:S04]  /*23f00*/  STL [R1+0x1ae0], R58 ;  /* 0x001ae03a01007387 */ /* 0x000fe80000100800 */
[----:B------:R0:W-:Y:S04]  /*23f10*/  STL [R1+0x1ad4], R0 ;  /* 0x001ad40001007387 */ /* 0x0001e80000100800 */
[----:B-1----:R-:W4:Y:S01]  /*23f20*/  LDL.LU.64 R56, [R1+0x180] ;  /* 0x0001800001387983 */ /* 0x002f220000300a00 */
[----:B0-----:R-:W-:-:S03]  /*23f30*/  IMAD.MOV.U32 R0, RZ, RZ, R59 ;  /* 0x000000ffff007224 */ /* 0x001fc600078e003b */
[----:B--2---:R-:W-:Y:S04]  /*23f40*/  STL [R1+0x1ae8], R12 ;  /* 0x001ae80c01007387 */ /* 0x004fe80000100800 */
[----:B------:R0:W-:Y:S04]  /*23f50*/  STL [R1+0x1adc], R0 ;  /* 0x001adc0001007387 */ /* 0x0001e80000100800 */
[----:B------:R-:W2:Y:S01]  /*23f60*/  LDL.LU.64 R58, [R1+0x1b40] ;  /* 0x001b4000013a7983 */ /* 0x000ea20000300a00 */
[----:B0-----:R-:W-:-:S03]  /*23f70*/  MOV R0, R13 ;  /* 0x0000000d00007202 */ /* 0x001fc60000000f00 */
[----:B------:R-:W-:Y:S04]  /*23f80*/  STL [R1+0x1af0], R10 ;  /* 0x001af00a01007387 */ /* 0x000fe80000100800 */
[----:B------:R0:W-:Y:S04]  /*23f90*/  STL [R1+0x1ae4], R0 ;  /* 0x001ae40001007387 */ /* 0x0001e80000100800 */
[----:B------:R-:W2:Y:S01]  /*23fa0*/  LDL.LU.64 R14, [R1+0xcc0] ;  /* 0x000cc000010e7983 */ /* 0x000ea20000300a00 */
[----:B0-----:R-:W-:-:S03]  /*23fb0*/  IMAD.MOV.U32 R0, RZ, RZ, R11 ;  /* 0x000000ffff007224 */ /* 0x001fc600078e000b */
[----:B---3--:R-:W-:Y:S04]  /*23fc0*/  STL [R1+0x1af8], R8 ;  /* 0x001af80801007387 */ /* 0x008fe80000100800 */
[----:B------:R0:W-:Y:S04]  /*23fd0*/  STL [R1+0x1aec], R0 ;  /* 0x001aec0001007387 */ /* 0x0001e80000100800 */
[----:B------:R-:W3:Y:S04]  /*23fe0*/  LDL.LU.64 R12, [R1+0x1b50] ;  /* 0x001b5000010c7983 */ /* 0x000ee80000300a00 */
[----:B------:R-:W3:Y:S01]  /*23ff0*/  LDL.LU.64 R10, [R1+0x178] ;  /* 0x00017800010a7983 */ /* 0x000ee20000300a00 */
[----:B0-----:R-:W-:-:S05]  /*24000*/  IMAD.MOV.U32 R0, RZ, RZ, R9 ;  /* 0x000000ffff007224 */ /* 0x001fca00078e0009 */
[----:B------:R0:W-:Y:S04]  /*24010*/  STL [R1+0x1af4], R0 ;  /* 0x001af40001007387 */ /* 0x0001e80000100800 */
[----:B----4-:R-:W-:Y:S04]  /*24020*/  STL [R1+0x1b00], R18 ;  /* 0x001b001201007387 */ /* 0x010fe80000100800 */
        /* <DEDUP_REMOVED lines=9> */
[----:B------:R-:W-:Y:S04]  /*240c0*/  STL [R1+0x1b18], R16 ;  /* 0x001b181001007387 */ /* 0x000fe80000100800 */
[----:B------:R0:W-:Y:S04]  /*240d0*/  STL [R1+0x1b0c], R0 ;  /* 0x001b0c0001007387 */ /* 0x0001e80000100800 */
[----:B-1----:R-:W4:Y:S01]  /*240e0*/  LDL.LU.64 R2, [R1+0x1b70] ;  /* 0x001b700001027983 */ /* 0x002f220000300a00 */
        /* <DEDUP_REMOVED lines=11> */
[----:B0-----:R-:W-:-:S03]  /*241a0*/  MOV R0, R55 ;  /* 0x0000003700007202 */ /* 0x001fc60000000f00 */
[----:B------:R-:W-:Y:S04]  /*241b0*/  STL [R1+0x1b38], R56 ;  /* 0x001b383801007387 */ /* 0x000fe80000100800 */
[----:B------:R0:W-:Y:S04]  /*241c0*/  STL [R1+0x1b2c], R0 ;  /* 0x001b2c0001007387 */ /* 0x0001e80000100800 */
[----:B------:R-:W4:Y:S01]  /*241d0*/  LDL.LU.64 R54, [R1+0xcf0] ;  /* 0x000cf00001367983 */ /* 0x000f220000300a00 */
[----:B0-----:R-:W-:-:S05]  /*241e0*/  IMAD.MOV.U32 R0, RZ, RZ, R57 ;  /* 0x000000ffff007224 */ /* 0x001fca00078e0039 */
[----:B------:R0:W-:Y:S04]  /*241f0*/  STL [R1+0x1b34], R0 ;  /* 0x001b340001007387 */ /* 0x0001e80000100800 */
[----:B--2---:R1:W-:Y:S01]  /*24200*/  STL [R1+0x1b40], R58 ;  /* 0x001b403a01007387 */ /* 0x0043e20000100800 */
[----:B0-----:R-:W-:-:S03]  /*24210*/  IMAD.MOV.U32 R0, RZ, RZ, R59 ;  /* 0x000000ffff007224 */ /* 0x001fc600078e003b */
[----:B------:R-:W2:Y:S04]  /*24220*/  LDL.LU.64 R56, [R1+0x1b90] ;  /* 0x001b900001387983 */ /* 0x000ea80000300a00 */
[----:B------:R0:W-:Y:S04]  /*24230*/  STL [R1+0x1b3c], R0 ;  /* 0x001b3c0001007387 */ /* 0x0001e80000100800 */
[----:B------:R-:W-:Y:S04]  /*24240*/  STL [R1+0x1b48], R14 ;  /* 0x001b480e01007387 */ /* 0x000fe80000100800 */
[----:B-1----:R-:W2:Y:S01]  /*24250*/  LDL.LU.64 R58, [R1+0x168] ;  /* 0x00016800013a7983 */ /* 0x002ea20000300a00 */
[----:B0-----:R-:W-:-:S03]  /*24260*/  IMAD.MOV.U32 R0, RZ, RZ, R15 ;  /* 0x000000ffff007224 */ /* 0x001fc600078e000f */
[----:B---3--:R-:W-:Y:S04]  /*24270*/  STL [R1+0x1b50], R12 ;  /* 0x001b500c01007387 */ /* 0x008fe80000100800 */
[----:B------:R0:W-:Y:S04]  /*24280*/  STL [R1+0x1b44], R0 ;  /* 0x001b440001007387 */ /* 0x0001e80000100800 */
[----:B------:R-:W-:Y:S01]  /*24290*/  STL [R1+0x1b58], R10 ;  /* 0x001b580a01007387 */ /* 0x000fe20000100800 */
[----:B0-----:R-:W-:-:S05]  /*242a0*/  IMAD.MOV.U32 R0, RZ, RZ, R13 ;  /* 0x000000ffff007224 */ /* 0x001fca00078e000d */
[----:B------:R0:W-:Y:S04]  /*242b0*/  STL [R1+0x1b4c], R0 ;  /* 0x001b4c0001007387 */ /* 0x0001e80000100800 */
[----:B----4-:R1:W-:Y:S01]  /*242c0*/  STL [R1+0x1b60], R8 ;  /* 0x001b600801007387 */ /* 0x0103e20000100800 */
[----:B0-----:R-:W-:-:S05]  /*242d0*/  IMAD.MOV.U32 R0, RZ, RZ, R11 ;  /* 0x000000ffff007224 */ /* 0x001fca00078e000b */
[----:B------:R0:W-:Y:S01]  /*242e0*/  STL [R1+0x1b54], R0 ;  /* 0x001b540001007387 */ /* 0x0001e20000100800 */
[----:B-1----:R-:W1:Y:S03]  /*242f0*/  LDC R8, c[0x0][0x3a8] ;  /* 0x0000ea00ff087b82 */ /* 0x002e660000000800 */
[----:B------:R-:W3:Y:S04]  /*24300*/  LDL.LU.64 R24, [R1+0x1ba0] ;  /* 0x001ba00001187983 */ /* 0x000ee80000300a00 */
[----:B------:R-:W4:Y:S01]  /*24310*/  LDL.LU.64 R22, [R1+0xd00] ;  /* 0x000d000001167983 */ /* 0x000f220000300a00 */
[----:B0-----:R-:W-:-:S05]  /*24320*/  IMAD.MOV.U32 R0, RZ, RZ, R9 ;  /* 0x000000ffff007224 */ /* 0x001fca00078e0009 */
[----:B------:R0:W-:Y:S04]  /*24330*/  STL [R1+0x1b5c], R0 ;  /* 0x001b5c0001007387 */ /* 0x0001e80000100800 */
[----:B------:R-:W-:Y:S04]  /*24340*/  STL [R1+0x1b68], R6 ;  /* 0x001b680601007387 */ /* 0x000fe80000100800 */
[----:B------:R-:W4:Y:S01]  /*24350*/  LDL.LU.64 R20, [R1+0x1bb0] ;  /* 0x001bb00001147983 */ /* 0x000f220000300a00 */
[----:B0-----:R-:W-:-:S03]  /*24360*/  IMAD.MOV.U32 R0, RZ, RZ, R7 ;  /* 0x000000ffff007224 */ /* 0x001fc600078e0007 */
[----:B------:R-:W4:Y:S04]  /*24370*/  LDL.LU.64 R18, [R1+0x160] ;  /* 0x0001600001127983 */ /* 0x000f280000300a00 */
        /* <DEDUP_REMOVED lines=8> */
[----:B0-----:R-:W-:-:S03]  /*24400*/  MOV R0, R51 ;  /* 0x0000003300007202 */ /* 0x001fc60000000f00 */
[----:B------:R-:W4:Y:S04]  /*24410*/  LDL.LU.64 R10, [R1+0x158] ;  /* 0x00015800010a7983 */ /* 0x000f280000300a00 */
[----:B------:R0:W-:Y:S04]  /*24420*/  STL [R1+0x1b74], R0 ;  /* 0x001b740001007387 */ /* 0x0001e80000100800 */
[----:B------:R-:W-:Y:S01]  /*24430*/  STL [R1+0x1b80], R52 ;  /* 0x001b803401007387 */ /* 0x000fe20000100800 */
[----:B0-----:R-:W-:-:S03]  /*24440*/  IMAD.MOV.U32 R0, RZ, RZ, R53 ;  /* 0x000000ffff007224 */ /* 0x001fc600078e0035 */
[----:B------:R-:W4:Y:S04]  /*24450*/  LDL.LU.64 R6, [R1+0x1be0] ;  /* 0x001be00001067983 */ /* 0x000f280000300a00 */
[----:B------:R-:W4:Y:S04]  /*24460*/  LDL.LU.64 R2, [R1+0xd28] ;  /* 0x000d280001027983 */ /* 0x000f280000300a00 */
[----:B------:R0:W-:Y:S02]  /*24470*/  STL [R1+0x1b7c], R0 ;  /* 0x001b7c0001007387 */ /* 0x0001e40000100800 */
[----:B0-----:R-:W-:-:S02]  /*24480*/  IMAD.MOV.U32 R0, RZ, RZ, R55 ;  /* 0x000000ffff007224 */ /* 0x001fc400078e0037 */
[----:B------:R-:W-:Y:S04]  /*24490*/  STL [R1+0x1b88], R54 ;  /* 0x001b883601007387 */ /* 0x000fe80000100800 */
[----:B------:R-:W4:Y:S04]  /*244a0*/  LDL.LU.64 R50, [R1+0x1bf0] ;  /* 0x001bf00001327983 */ /* 0x000f280000300a00 */
[----:B--2---:R-:W-:Y:S04]  /*244b0*/  STL [R1+0x1b90], R56 ;  /* 0x001b903801007387 */ /* 0x004fe80000100800 */
[----:B------:R0:W-:Y:S02]  /*244c0*/  STL [R1+0x1b84], R0 ;  /* 0x001b840001007387 */ /* 0x0001e40000100800 */
[----:B0-----:R-:W-:-:S02]  /*244d0*/  IMAD.MOV.U32 R0, RZ, RZ, R57 ;  /* 0x000000ffff007224 */ /* 0x001fc400078e0039 */
[----:B------:R-:W-:Y:S04]  /*244e0*/  STL [R1+0x1b98], R58 ;  /* 0x001b983a01007387 */ /* 0x000fe80000100800 */
[----:B------:R0:W-:Y:S04]  /*244f0*/  STL [R1+0x1b8c], R0 ;  /* 0x001b8c0001007387 */ /* 0x0001e80000100800 */
[----:B------:R-:W2:Y:S04]  /*24500*/  LDL.LU.64 R52, [R1+0x1c00] ;  /* 0x001c000001347983 */ /* 0x000ea80000300a00 */
[----:B------:R-:W2:Y:S01]  /*24510*/  LDL.LU.64 R54, [R1+0x340] ;  /* 0x0003400001367983 */ /* 0x000ea20000300a00 */
[----:B0-----:R-:W-:-:S03]  /*24520*/  IMAD.MOV.U32 R0, RZ, RZ, R59 ;  /* 0x000000ffff007224 */ /* 0x001fc600078e003b */
[----:B------:R-:W2:Y:S04]  /*24530*/  LDL.64 R56, [R1+0x948] ;  /* 0x0009480001387983 */ /* 0x000ea80000100a00 */
[----:B------:R3:W-:Y:S04]  /*24540*/  STL [R1+0x1b94], R0 ;  /* 0x001b940001007387 */ /* 0x0007e80000100800 */
[----:B------:R-:W2:Y:S01]  /*24550*/  LDL.64 R58, [R1+0x950] ;  /* 0x00095000013a7983 */ /* 0x000ea20000100a00 */
[----:B---3--:R-:W-:-:S03]  /*24560*/  IMAD.MOV.U32 R0, RZ, RZ, R25 ;  /* 0x000000ffff007224 */ /* 0x008fc600078e0019 */
[----:B------:R-:W-:Y:S04]  /*24570*/  STL [R1+0x1ba0], R24 ;  /* 0x001ba01801007387 */ /* 0x000fe80000100800 */
[----:B----4-:R-:W-:Y:S04]  /*24580*/  STL [R1+0x1ba8], R22 ;  /* 0x001ba81601007387 */ /* 0x010fe80000100800 */
[----:B------:R0:W-:Y:S02]  /*24590*/  STL [R1+0x1b9c], R0 ;  /* 0x001b9c0001007387 */ /* 0x0001e40000100800 */
[----:B0-----:R-:W-:-:S02]  /*245a0*/  IMAD.MOV.U32 R0, RZ, RZ, R23 ;  /* 0x000000ffff007224 */ /* 0x001fc400078e0017 */
[----:B------:R-:W-:Y:S04]  /*245b0*/  STL [R1+0x1bb0], R20 ;  /* 0x001bb01401007387 */ /* 0x000fe80000100800 */
[----:B------:R0:W-:Y:S04]  /*245c0*/  STL [R1+0x1ba4], R0 ;  /* 0x001ba40001007387 */ /* 0x0001e80000100800 */
[----:B------:R-:W-:Y:S01]  /*245d0*/  STL [R1+0x1bb8], R18 ;  /* 0x001bb81201007387 */ /* 0x000fe20000100800 */
[----:B0-----:R-:W-:-:S05]  /*245e0*/  IMAD.MOV.U32 R0, RZ, RZ, R21 ;  /* 0x000000ffff007224 */ /* 0x001fca00078e0015 */
[----:B------:R0:W-:Y:S04]  /*245f0*/  STL [R1+0x1bac], R0 ;  /* 0x001bac0001007387 */ /* 0x0001e80000100800 */
[----:B------:R-:W-:Y:S01]  /*24600*/  STL [R1+0x1bc0], R16 ;  /* 0x001bc01001007387 */ /* 0x000fe20000100800 */
[----:B0-----:R-:W-:-:S05]  /*24610*/  IMAD.MOV.U32 R0, RZ, RZ, R19 ;  /* 0x000000ffff007224 */ /* 0x001fca00078e0013 */
[----:B------:R0:W-:Y:S04]  /*24620*/  STL [R1+0x1bb4], R0 ;  /* 0x001bb40001007387 */ /* 0x0001e80000100800 */
[----:B------:R-:W-:Y:S01]  /*24630*/  STL [R1+0x1bc8], R14 ;  /* 0x001bc80e01007387 */ /* 0x000fe20000100800 */
[----:B0-----:R-:W-:-:S05]  /*24640*/  MOV R0, R17 ;  /* 0x0000001100007202 */ /* 0x001fca0000000f00 */
        /* <DEDUP_REMOVED lines=16> */
[----:B------:R1:W-:Y:S01]  /*24750*/  STL [R1+0x1bf8], R4 ;  /* 0x001bf80401007387 */ /* 0x0003e20000100800 */
[----:B0-----:R-:W-:-:S05]  /*24760*/  IMAD.MOV.U32 R0, RZ, RZ, R51 ;  /* 0x000000ffff007224 */ /* 0x001fca00078e0033 */
[----:B------:R0:W-:Y:S01]  /*24770*/  STL [R1+0x1bec], R0 ;  /* 0x001bec0001007387 */ /* 0x0001e20000100800 */
[----:B-1----:R-:W-:-:S03]  /*24780*/  IMAD R4, R8, 0x3f, RZ ;  /* 0x0000003f08047824 */ /* 0x002fc600078e02ff */
[----:B------:R2:W-:Y:S01]  /*24790*/  STL [R1+0x1bf4], R5 ;  /* 0x001bf40501007387 */ /* 0x0005e20000100800 */
[----:B0-----:R-:W-:Y:S02]  /*247a0*/  IMAD R0, R8, 0x3e, RZ ;  /* 0x0000003e08007824 */ /* 0x001fe400078e02ff */
[----:B--2---:R-:W-:Y:S01]  /*247b0*/  IMAD.MOV.U32 R5, RZ, RZ, R53 ;  /* 0x000000ffff057224 */ /* 0x004fe200078e0035 */
[----:B------:R-:W-:Y:S01]  /*247c0*/  STL [R1+0x1c00], R52 ;  /* 0x001c003401007387 */ /* 0x000fe20000100800 */
[----:B------:R-:W-:-:S03]  /*247d0*/  IMAD.MOV.U32 R6, RZ, RZ, R55 ;  /* 0x000000ffff067224 */ /* 0x000fc600078e0037 */
[----:B------:R0:W-:Y:S01]  /*247e0*/  STL [R1+0x1bfc], R5 ;  /* 0x001bfc0501007387 */ /* 0x0001e20000100800 */
[----:B------:R-:W-:-:S03]  /*247f0*/  IMAD.WIDE R2, R4, 0x2, R56 ;  /* 0x0000000204027825 */ /* 0x000fc600078e0238 */
[----:B------:R-:W-:Y:S04]  /*24800*/  STL [R1+0x1c08], R54 ;  /* 0x001c083601007387 */ /* 0x000fe80000100800 */
[----:B------:R-:W-:Y:S01]  /*24810*/  STL [R1+0x1c10], R2 ;  /* 0x001c100201007387 */ /* 0x000fe20000100800 */
[----:B0-----:R-:W-:-:S03]  /*24820*/  IMAD.WIDE R4, R4, 0x2, R58 ;  /* 0x0000000204047825 */ /* 0x001fc600078e023a */
[----:B------:R0:W-:Y:S04]  /*24830*/  STL [R1+0x1c04], R6 ;  /* 0x001c040601007387 */ /* 0x0001e80000100800 */
[----:B------:R1:W-:Y:S04]  /*24840*/  STL [R1+0x1c0c], R3 ;  /* 0x001c0c0301007387 */ /* 0x0003e80000100800 */
[----:B------:R-:W-:Y:S01]  /*24850*/  STL [R1+0x1c18], R4 ;  /* 0x001c180401007387 */ /* 0x000fe20000100800 */
[----:B0-----:R-:W-:Y:S02]  /*24860*/  IMAD R6, R8, 0x3d, RZ ;  /* 0x0000003d08067824 */ /* 0x001fe400078e02ff */
[C---:B-1----:R-:W-:Y:S01]  /*24870*/  IMAD.WIDE R2, R0.reuse, 0x2, R56 ;  /* 0x0000000200027825 */ /* 0x042fe200078e0238 */
[----:B------:R0:W-:Y:S04]  /*24880*/  STL [R1+0x1c14], R5 ;  /* 0x001c140501007387 */ /* 0x0001e80000100800 */
[----:B------:R-:W-:Y:S04]  /*24890*/  STL [R1+0x1c20], R2 ;  /* 0x001c200201007387 */ /* 0x000fe80000100800 */
[----:B------:R1:W-:Y:S01]  /*248a0*/  STL [R1+0x1c1c], R3 ;  /* 0x001c1c0301007387 */ /* 0x0003e20000100800 */
[----:B0-----:R-:W-:-:S04]  /*248b0*/  IMAD.WIDE R4, R0, 0x2, R58 ;  /* 0x0000000200047825 */ /* 0x001fc800078e023a */
[----:B------:R-:W-:Y:S01]  /*248c0*/  IMAD R0, R8, 0x3c, RZ ;  /* 0x0000003c08007824 */ /* 0x000fe200078e02ff */
[----:B------:R-:W-:Y:S01]  /*248d0*/  STL [R1+0x1c28], R4 ;  /* 0x001c280401007387 */ /* 0x000fe20000100800 */
[----:B-1----:R-:W-:-:S03]  /*248e0*/  IMAD.WIDE R2, R6, 0x2, R56 ;  /* 0x0000000206027825 */ /* 0x002fc600078e0238 */
[----:B------:R0:W-:Y:S01]  /*248f0*/  STL [R1+0x1c24], R5 ;  /* 0x001c240501007387 */ /* 0x0001e20000100800 */
[----:B------:R-:W-:-:S03]  /*24900*/  IMAD.WIDE R6, R6, 0x2, R58 ;  /* 0x0000000206067825 */ /* 0x000fc600078e023a */
[----:B------:R-:W-:Y:S04]  /*24910*/  STL [R1+0x1c30], R2 ;  /* 0x001c300201007387 */ /* 0x000fe80000100800 */
[----:B------:R1:W-:Y:S04]  /*24920*/  STL [R1+0x1c2c], R3 ;  /* 0x001c2c0301007387 */ /* 0x0003e80000100800 */
[----:B------:R2:W-:Y:S01]  /*24930*/  STL [R1+0x1c38], R6 ;  /* 0x001c380601007387 */ /* 0x0005e20000100800 */
[----:B0-----:R-:W-:-:S04]  /*24940*/  IMAD.WIDE R4, R0, 0x2, R58 ;  /* 0x0000000200047825 */ /* 0x001fc800078e023a */
[----:B-1----:R-:W-:Y:S01]  /*24950*/  IMAD.WIDE R2, R0, 0x2, R56 ;  /* 0x0000000200027825 */ /* 0x002fe200078e0238 */
[----:B------:R-:W-:Y:S03]  /*24960*/  STL [R1+0x1c34], R7 ;  /* 0x001c340701007387 */ /* 0x000fe60000100800 */
[C---:B--2---:R-:W-:Y:S01]  /*24970*/  IMAD R6, R8.reuse, 0x3b, RZ ;  /* 0x0000003b08067824 */ /* 0x044fe200078e02ff */
[----:B------:R-:W-:Y:S04]  /*24980*/  STL [R1+0x1c40], R2 ;  /* 0x001c400201007387 */ /* 0x000fe80000100800 */
[----:B------:R0:W-:Y:S01]  /*24990*/  STL [R1+0x1c3c], R3 ;  /* 0x001c3c0301007387 */ /* 0x0001e20000100800 */
[----:B------:R-:W-:-:S03]  /*249a0*/  IMAD R0, R8, 0x3a, RZ ;  /* 0x0000003a08007824 */ /* 0x000fc600078e02ff */
[----:B------:R-:W-:Y:S01]  /*249b0*/  STL [R1+0x1c48], R4 ;  /* 0x001c480401007387 */ /* 0x000fe20000100800 */
[----:B0-----:R-:W-:-:S03]  /*249c0*/  IMAD.WIDE R2, R6, 0x2, R56 ;  /* 0x0000000206027825 */ /* 0x001fc600078e0238 */
        /* <DEDUP_REMOVED lines=177> */
[----:B------:R-:W-:Y:S01]  /*254e0*/  STL [R1+0x1de0], R2 ;  /* 0x001de00201007387 */ /* 0x000fe20000100800 */
[----:B------:R-:W-:-:S03]  /*254f0*/  SHF.L.U32 R0, R8, 0x5, RZ ;  /* 0x0000000508007819 */ /* 0x000fc600000006ff */
[----:B------:R0:W-:Y:S04]  /*25500*/  STL [R1+0x1ddc], R3 ;  /* 0x001ddc0301007387 */ /* 0x0001e80000100800 */
        /* <DEDUP_REMOVED lines=111> */
[----:B------:R-:W-:-:S03]  /*25c00*/  IMAD.SHL.U32 R0, R8, 0x10, RZ ;  /* 0x0000001008007824 */ /* 0x000fc600078e00ff */
        /* <DEDUP_REMOVED lines=103> */
[----:B------:R1:W-:Y:S01]  /*26280*/  STL [R1+0x1fcc], R3 ;  /* 0x001fcc0301007387 */ /* 0x0003e20000100800 */
[----:B0-----:R-:W-:-:S03]  /*26290*/  IMAD.WIDE R4, R0, 0x2, R58 ;  /* 0x0000000200047825 */ /* 0x001fc600078e023a */
[----:B------:R-:W-:Y:S01]  /*262a0*/  STL [R1+0x1fd8], R6 ;  /* 0x001fd80601007387 */ /* 0x000fe20000100800 */
[----:B-1----:R-:W-:-:S03]  /*262b0*/  IMAD.WIDE R2, R0, 0x2, R56 ;  /* 0x0000000200027825 */ /* 0x002fc600078e0238 */
[----:B------:R0:W-:Y:S04]  /*262c0*/  STL [R1+0x1fd4], R7 ;  /* 0x001fd40701007387 */ /* 0x0001e80000100800 */
[----:B------:R-:W-:Y:S04]  /*262d0*/  STL [R1+0x1fe0], R2 ;  /* 0x001fe00201007387 */ /* 0x000fe80000100800 */
[----:B------:R1:W-:Y:S01]  /*262e0*/  STL [R1+0x1fdc], R3 ;  /* 0x001fdc0301007387 */ /* 0x0003e20000100800 */
[----:B0-----:R-:W-:-:S03]  /*262f0*/  IMAD.WIDE R6, R8, 0x2, R56 ;  /* 0x0000000208067825 */ /* 0x001fc600078e0238 */
[----:B------:R-:W-:Y:S04]  /*26300*/  STL [R1+0x1fe8], R4 ;  /* 0x001fe80401007387 */ /* 0x000fe80000100800 */
[----:B------:R-:W-:Y:S01]  /*26310*/  STL [R1+0x1fe4], R5 ;  /* 0x001fe40501007387 */ /* 0x000fe20000100800 */
[----:B-1----:R-:W-:-:S03]  /*26320*/  IMAD.WIDE R2, R8, 0x2, R58 ;  /* 0x0000000208027825 */ /* 0x002fc600078e023a */
[----:B------:R-:W-:Y:S04]  /*26330*/  STL [R1+0x1ff0], R6 ;  /* 0x001ff00601007387 */ /* 0x000fe80000100800 */
[----:B------:R-:W-:Y:S04]  /*26340*/  STL [R1+0x1fec], R7 ;  /* 0x001fec0701007387 */ /* 0x000fe80000100800 */
[----:B------:R0:W-:Y:S04]  /*26350*/  STL [R1+0x1ff8], R2 ;  /* 0x001ff80201007387 */ /* 0x0001e80000100800 */
[----:B------:R1:W-:Y:S04]  /*26360*/  STL [R1+0x1ff4], R3 ;  /* 0x001ff40301007387 */ /* 0x0003e80000100800 */
[----:B------:R2:W-:Y:S04]  /*26370*/  STL [R1+0xe3c], RZ ;  /* 0x000e3cff01007387 */ /* 0x0005e80000100800 */
        /* <DEDUP_REMOVED lines=363> */
[----:B------:R2:W-:Y:S01]  /*27a30*/  STL [R1+0x42c], RZ ;  /* 0x00042cff01007387 */ /* 0x0005e20000100800 */
[----:B------:R-:W3:Y:S03]  /*27a40*/  S2R R60, SR_TID.X ;  /* 0x00000000003c7919 */ /* 0x000ee60000002100 */
        /* <DEDUP_REMOVED lines=29> */
[----:B---3--:R-:W-:-:S03]  /*27c20*/  LOP3.LUT R60, R60, 0x1f, RZ, 0xc0, !PT ;  /* 0x0000001f3c3c7812 */ /* 0x008fc600078ec0ff */
[----:B------:R2:W-:Y:S04]  /*27c30*/  STL [R1+0x314], RZ ;  /* 0x000314ff01007387 */ /* 0x0005e80000100800 */
[----:B------:R2:W-:Y:S04]  /*27c40*/  STL [R1+0x318], RZ ;  /* 0x000318ff01007387 */ /* 0x0005e80000100800 */
[----:B------:R2:W-:Y:S04]  /*27c50*/  STL [R1+0x31c], RZ ;  /* 0x00031cff01007387 */ /* 0x0005e80000100800 */
[----:B------:R2:W-:Y:S04]  /*27c60*/  STL [R1+0x300], RZ ;  /* 0x000300ff01007387 */ /* 0x0005e80000100800 */
[----:B------:R2:W-:Y:S01]  /*27c70*/  STL [R1+0x304], RZ ;  /* 0x000304ff01007387 */ /* 0x0005e20000100800 */
[----:B------:R-:W-:-:S02]  /*27c80*/  IMAD.SHL.U32 R0, R60, 0x2, RZ ;  /* 0x000000023c007824 */ /* 0x000fc400078e00ff */
[----:B------:R-:W3:Y:S01]  /*27c90*/  LDC R60, c[0x0][0x3ac] ;  /* 0x0000eb00ff3c7b82 */ /* 0x000ee20000000800 */
        /* <DEDUP_REMOVED lines=14> */
[----:B---3--:R-:W-:Y:S01]  /*27d80*/  IMAD.SHL.U32 R60, R60, 0x40, RZ ;  /* 0x000000403c3c7824 */ /* 0x008fe200078e00ff */
[----:B------:R-:W-:Y:S01]  /*27d90*/  USHF.R.S32.HI UR6, URZ, 0x1f, UR4 ;  /* 0x0000001fff067899 */ /* 0x000fe20008011404 */
[----:B------:R-:W-:-:S03]  /*27da0*/  IMAD.SHL.U32 R8, R8, 0x40, RZ ;  /* 0x0000004008087824 */ /* 0x000fc600078e00ff */
[----:B0-----:R-:W-:Y:S01]  /*27db0*/  SHF.R.S32.HI R2, RZ, 0x1f, R60 ;  /* 0x0000001fff027819 */ /* 0x001fe2000001143c */
[----:B------:R-:W-:Y:S01]  /*27dc0*/  ULEA.HI UR6, UR6, UR4, URZ, 0x6 ;  /* 0x0000000406067291 */ /* 0x000fe2000f8f30ff */
[----:B------:R2:W-:Y:S01]  /*27dd0*/  STL [R1+0x2c0], RZ ;  /* 0x0002c0ff01007387 */ /* 0x0005e20000100800 */
[C---:B------:R-:W-:Y:S02]  /*27de0*/  LOP3.LUT R4, R0.reuse, 0x10, RZ, 0x3c, !PT ;  /* 0x0000001000047812 */ /* 0x040fe400078e3cff */
[----:B------:R-:W-:Y:S01]  /*27df0*/  USHF.R.S32.HI UR6, URZ, 0x6, UR6 ;  /* 0x00000006ff067899 */ /* 0x000fe20008011406 */
[C---:B------:R-:W-:Y:S01]  /*27e00*/  LOP3.LUT R6, R0.reuse, 0x20, RZ, 0x3c, !PT ;  /* 0x0000002000067812 */ /* 0x040fe200078e3cff */
[----:B------:R2:W-:Y:S01]  /*27e10*/  STL [R1+0x2c4], RZ ;  /* 0x0002c4ff01007387 */ /* 0x0005e20000100800 */
[----:B------:R-:W-:Y:S02]  /*27e20*/  LOP3.LUT R4, R61, 0x40, RZ, 0x3c, !PT ;  /* 0x000000403d047812 */ /* 0x000fe400078e3cff */
[----:B------:R-:W-:Y:S01]  /*27e30*/  LOP3.LUT R5, R0, 0x30, RZ, 0x3c, !PT ;  /* 0x0000003000057812 */ /* 0x000fe200078e3cff */
[----:B------:R2:W-:Y:S01]  /*27e40*/  STL [R1+0x2c8], RZ ;  /* 0x0002c8ff01007387 */ /* 0x0005e20000100800 */
[----:B-1----:R-:W-:-:S02]  /*27e50*/  SHF.R.S32.HI R3, RZ, 0x1f, R8 ;  /* 0x0000001fff037819 */ /* 0x002fc40000011408 */
[C---:B------:R-:W-:Y:S01]  /*27e60*/  SHF.L.U64.HI R2, R60.reuse, 0x1, R2 ;  /* 0x000000013c027819 */ /* 0x040fe20000010202 */
[----:B------:R2:W-:Y:S01]  /*27e70*/  STL [R1+0x2cc], RZ ;  /* 0x0002ccff01007387 */ /* 0x0005e20000100800 */
[----:B------:R-:W-:Y:S01]  /*27e80*/  IMAD.SHL.U32 R60, R60, 0x2, RZ ;  /* 0x000000023c3c7824 */ /* 0x000fe200078e00ff */
[----:B------:R-:W-:Y:S02]  /*27e90*/  SHF.L.U64.HI R3, R8, 0x1, R3 ;  /* 0x0000000108037819 */ /* 0x000fe40000010203 */
        /* <DEDUP_REMOVED lines=41> */
[----:B------:R-:W0:Y:S03]  /*28130*/  S2R R59, SR_TID.X ;  /* 0x00000000003b7919 */ /* 0x000e260000002100 */
        /* <DEDUP_REMOVED lines=8> */
[C---:B0-----:R-:W-:Y:S01]  /*281c0*/  SHF.L.U32 R57, R59.reuse, 0x1, RZ ;  /* 0x000000013b397819 */ /* 0x041fe200000006ff */
[C---:B------:R-:W-:Y:S01]  /*281d0*/  IMAD.SHL.U32 R58, R59.reuse, 0x40, RZ ;  /* 0x000000403b3a7824 */ /* 0x040fe200078e00ff */
[----:B------:R-:W-:Y:S01]  /*281e0*/  LOP3.LUT R59, R59, 0x7, RZ, 0xc0, !PT ;  /* 0x000000073b3b7812 */ /* 0x000fe200078ec0ff */
[----:B------:R2:W-:Y:S04]  /*281f0*/  STL [R1+0x1f4], RZ ;  /* 0x0001f4ff01007387 */ /* 0x0005e80000100800 */
[----:B------:R2:W-:Y:S01]  /*28200*/  STL [R1+0x1f8], RZ ;  /* 0x0001f8ff01007387 */ /* 0x0005e20000100800 */
[----:B------:R-:W-:-:S03]  /*28210*/  IMAD R59, R59, 0x90, RZ ;  /* 0x000000903b3b7824 */ /* 0x000fc600078e02ff */
[----:B------:R2:W-:Y:S02]  /*28220*/  STL [R1+0x1fc], RZ ;  /* 0x0001fcff01007387 */ /* 0x0005e40000100800 */
[----:B------:R-:W-:Y:S02]  /*28230*/  LOP3.LUT R59, R59, 0x10, R57, 0x78, !PT ;  /* 0x000000103b3b7812 */ /* 0x000fe400078e7839 */
[----:B------:R2:W-:Y:S02]  /*28240*/  STL [R1+0x1e0], RZ ;  /* 0x0001e0ff01007387 */ /* 0x0005e40000100800 */
[----:B------:R-:W-:Y:S02]  /*28250*/  LOP3.LUT R59, R59, 0x400, R58, 0xf8, !PT ;  /* 0x000004003b3b7812 */ /* 0x000fe400078ef83a */
[----:B------:R2:W-:Y:S02]  /*28260*/  STL [R1+0x1e4], RZ ;  /* 0x0001e4ff01007387 */ /* 0x0005e40000100800 */
[----:B------:R-:W-:-:S02]  /*28270*/  LOP3.LUT R6, R59, 0x20, RZ, 0x3c, !PT ;  /* 0x000000203b067812 */ /* 0x000fc400078e3cff */
[----:B------:R2:W-:Y:S01]  /*28280*/  STL [R1+0x1e8], RZ ;  /* 0x0001e8ff01007387 */ /* 0x0005e20000100800 */
[C---:B------:R-:W-:Y:S02]  /*28290*/  LOP3.LUT R4, R59.reuse, 0x60, RZ, 0x3c, !PT ;  /* 0x000000603b047812 */ /* 0x040fe400078e3cff */
[----:B------:R-:W-:Y:S01]  /*282a0*/  LOP3.LUT R5, R59, 0x40, RZ, 0x3c, !PT ;  /* 0x000000403b057812 */ /* 0x000fe200078e3cff */
        /* <DEDUP_REMOVED lines=41> */
[----:B------:R2:W-:Y:S04]  /*28540*/  STL [R1+0x223c], R6 ;  /* 0x00223c0601007387 */ /* 0x0005e80000100800 */
[----:B------:R2:W-:Y:S04]  /*28550*/  STL [R1+0x2234], R4 ;  /* 0x0022340401007387 */ /* 0x0005e80000100800 */
[----:B------:R2:W-:Y:S02]  /*28560*/  STL [R1+0x2238], R5 ;  /* 0x0022380501007387 */ /* 0x0005e40000100800 */
.L_x_1:
[----:B0-2---:R-:W2:Y:S01]  /*28570*/  LDL.64 R4, [R1+0x950] ;  /* 0x0009500001047983 */ /* 0x005ea20000100a00 */
[----:B------:R-:W0:Y:S03]  /*28580*/  LDC R6, c[0x0][0x3a0] ;  /* 0x0000e800ff067b82 */ /* 0x000e260000000800 */
[----:B--2---:R1:W-:Y:S04]  /*28590*/  STL [R1+0x437c], R5 ;  /* 0x00437c0501007387 */ /* 0x0043e80000100800 */
[----:B-1----:R-:W0:Y:S04]  /*285a0*/  LDL R5, [R1+0xe3c] ;  /* 0x000e3c0001057983 */ /* 0x002e280000100800 */
[----:B-----5:R-:W-:Y:S04]  /*285b0*/  STL [R1+0x4288], R29 ;  /* 0x0042881d01007387 */ /* 0x020fe80000100800 */
[----:B------:R-:W-:Y:S04]  /*285c0*/  STL [R1+0x4290], R29 ;  /* 0x0042901d01007387 */ /* 0x000fe80000100800 */
        /* <DEDUP_REMOVED lines=28> */
[----:B------:R1:W-:Y:S04]  /*28790*/  STL [R1+0x4378], R29 ;  /* 0x0043781d01007387 */ /* 0x0003e80000100800 */
        /* <DEDUP_REMOVED lines=43> */
[----:B------:R-:W-:Y:S01]  /*28a50*/  STL [R1+0x4250], R16 ;  /* 0x0042501001007387 */ /* 0x000fe20000100800 */
[----:B0-----:R-:W-:-:S03]  /*28a60*/  IMAD R6, R5, -0x40, R6 ;  /* 0xffffffc005067824 */ /* 0x001fc600078e0206 */
        /* <DEDUP_REMOVED lines=264> */
[----:B------:R-:W3:Y:S01]  /*29af0*/  LDL.LU R5, [R1+0x437c] ;  /* 0x00437c0001057983 */ /* 0x000ee20000300800 */
[----:B------:R-:W-:-:S02]  /*29b00*/  ISETP.GT.AND P0, PT, R6, RZ, PT ;  /* 0x000000ff0600720c */ /* 0x000fc40003f04270 */
[----:B-1----:R-:W-:Y:S02]  /*29b10*/  PRMT R29, RZ, 0x7610, R29 ;  /* 0x00007610ff1d7816 */ /* 0x002fe4000000001d */
[----:B--2---:R-:W-:Y:S02]  /*29b20*/  PRMT R9, RZ, 0x7610, R9 ;  /* 0x00007610ff097816 */ /* 0x004fe40000000009 */
[C---:B------:R-:W-:Y:S02]  /*29b30*/  ISETP.GT.AND P1, PT, R6.reuse, 0x1, PT ;  /* 0x000000010600780c */ /* 0x040fe40003f24270 */
[----:B------:R-:W-:-:S05]  /*29b40*/  ISETP.GT.AND P2, PT, R6, 0x2, PT ;  /* 0x000000020600780c */ /* 0x000fca0003f44270 */
[----:B---3--:R-:W2:Y:S04]  /*29b50*/  @P0 LDG.E.U16 R29, desc[UR8][R4.64] ;  /* 0x00000008041d0981 */ /* 0x008ea8000c1e1500 */
[----:B--2---:R0:W-:Y:S04]  /*29b60*/  STL [R1+0xa60], R29 ;  /* 0x000a601d01007387 */ /* 0x0041e80000100800 */
[----:B0-----:R-:W2:Y:S04]  /*29b70*/  LDL.LU R29, [R1+0x4378] ;  /* 0x00437800011d7983 */ /* 0x001ea80000300800 */
[----:B------:R-:W3:Y:S01]  /*29b80*/  LDL.64 R4, [R1+0x948] ;  /* 0x0009480001047983 */ /* 0x000ee20000100a00 */
[----:B--2---:R-:W-:-:S03]  /*29b90*/  PRMT R29, RZ, 0x7610, R29 ;  /* 0x00007610ff1d7816 */ /* 0x004fc6000000001d */
[----:B---3--:R-:W2:Y:S04]  /*29ba0*/  @P0 LDG.E.U16 R9, desc[UR8][R4.64] ;  /* 0x0000000804090981 */ /* 0x008ea8000c1e1500 */
[----:B--2---:R0:W-:Y:S04]  /*29bb0*/  STL [R1+0xa5c], R9 ;  /* 0x000a5c0901007387 */ /* 0x0041e80000100800 */
[----:B0-----:R-:W2:Y:S04]  /*29bc0*/  LDL.LU R9, [R1+0x4374] ;  /* 0x0043740001097983 */ /* 0x001ea80000300800 */
[----:B------:R-:W3:Y:S04]  /*29bd0*/  LDL R4, [R1+0x1ff4] ;  /* 0x001ff40001047983 */ /* 0x000ee80000100800 */
[----:B------:R-:W3:Y:S01]  /*29be0*/  LDL R5, [R1+0x1ff8] ;  /* 0x001ff80001057983 */ /* 0x000ee20000100800 */
[----:B--2---:R-:W-:-:S02]  /*29bf0*/  PRMT R9, RZ, 0x7610, R9 ;  /* 0x00007610ff097816 */ /* 0x004fc40000000009 */
[----:B---3--:R-:W-:-:S04]  /*29c00*/  @P1 LOP3.LUT R5, R5, R4, RZ, 0x3c, !PT ;  /* 0x0000000405051212 */ /* 0x008fc800078e3cff */
[----:B------:R-:W-:-:S04]  /*29c10*/  @P1 LOP3.LUT R4, R5, R4, RZ, 0x3c, !PT ;  /* 0x0000000405041212 */ /* 0x000fc800078e3cff */
[----:B------:R-:W-:-:S05]  /*29c20*/  @P1 LOP3.LUT R5, R5, R4, RZ, 0x3c, !PT ;  /* 0x0000000405051212 */ /* 0x000fca00078e3cff */
[----:B------:R-:W2:Y:S04]  /*29c30*/  @P1 LDG.E.U16 R29, desc[UR8][R4.64] ;  /* 0x00000008041d1981 */ /* 0x000ea8000c1e1500 */
[----:B--2---:R0:W-:Y:S04]  /*29c40*/  STL [R1+0xa58], R29 ;  /* 0x000a581d01007387 */ /* 0x0041e80000100800 */
[----:B0-----:R-:W2:Y:S04]  /*29c50*/  LDL.LU R29, [R1+0x4370] ;  /* 0x00437000011d7983 */ /* 0x001ea80000300800 */
[----:B------:R-:W3:Y:S04]  /*29c60*/  LDL R4, [R1+0x1fec] ;  /* 0x001fec0001047983 */ /* 0x000ee80000100800 */
[----:B------:R-:W3:Y:S01]  /*29c70*/  LDL R5, [R1+0x1ff0] ;  /* 0x001ff00001057983 */ /* 0x000ee20000100800 */
[----:B------:R-:W-:-:S02]  /*29c80*/  ISETP.GT.AND P0, PT, R6, 0x3, PT ;  /* 0x000000030600780c */ /* 0x000fc40003f04270 */
[----:B--2---:R-:W-:Y:S02]  /*29c90*/  PRMT R29, RZ, 0x7610, R29 ;  /* 0x00007610ff1d7816 */ /* 0x004fe4000000001d */
        /* <DEDUP_REMOVED lines=549> */
[----:B------:R-:W-:-:S02]  /*2bef0*/  PRMT R60, RZ, 0x7610, R60 ;  /* 0x00007610ff3c7816 */ /* 0x000fc4000000003c */
[----:B------:R-:W-:Y:S02]  /*2bf00*/  PRMT R25, RZ, 0x7610, R25 ;  /* 0x00007610ff197816 */ /* 0x000fe40000000019 */
[----:B------:R-:W-:Y:S02]  /*2bf10*/  ISETP.GT.AND P2, PT, R6, 0x20, PT ;  /* 0x000000200600780c */ /* 0x000fe40003f44270 */
[----:B---3--:R-:W-:-:S04]  /*2bf20*/  @P0 LOP3.LUT R5, R5, R4, RZ, 0x3c, !PT ;  /* 0x0000000405050212 */ /* 0x008fc800078e3cff */
[----:B------:R-:W-:-:S04]  /*2bf30*/  @P0 LOP3.LUT R4, R5, R4, RZ, 0x3c, !PT ;  /* 0x0000000405040212 */ /* 0x000fc800078e3cff */
[----:B------:R-:W-:-:S05]  /*2bf40*/  @P0 LOP3.LUT R5, R5, R4, RZ, 0x3c, !PT ;  /* 0x0000000405050212 */ /* 0x000fca00078e3cff */
[----:B------:R-:W3:Y:S04]  /*2bf50*/  @P0 LDG.E.U16 R9, desc[UR8][R4.64] ;  /* 0x0000000804090981 */ /* 0x000ee8000c1e1500 */
[----:B---3--:R0:W-:Y:S04]  /*2bf60*/  STL [R1+0x96c], R9 ;  /* 0x00096c0901007387 */ /* 0x0081e80000100800 */
[----:B0-----:R-:W3:Y:S04]  /*2bf70*/  LDL.LU R9, [R1+0x4284] ;  /* 0x0042840001097983 */ /* 0x001ee80000300800 */
[----:B------:R-:W4:Y:S04]  /*2bf80*/  LDL R4, [R1+0x1e14] ;  /* 0x001e140001047983 */ /* 0x000f280000100800 */
[----:B------:R-:W4:Y:S01]  /*2bf90*/  LDL R5, [R1+0x1e18] ;  /* 0x001e180001057983 */ /* 0x000f220000100800 */
[----:B------:R-:W-:-:S02]  /*2bfa0*/  PRMT R11, RZ, 0x7610, R11 ;  /* 0x00007610ff0b7816 */ /* 0x000fc4000000000b */
[----:B------:R-:W-:Y:S02]  /*2bfb0*/  PRMT R27, RZ, 0x7610, R27 ;  /* 0x00007610ff1b7816 */ /* 0x000fe4000000001b */
[----:B------:R-:W-:Y:S02]  /*2bfc0*/  ISETP.GT.AND P0, PT, R6, 0x21, PT ;  /* 0x000000210600780c */ /* 0x000fe40003f04270 */
[----:B----4-:R-:W-:-:S04]  /*2bfd0*/  @P1 LOP3.LUT R5, R5, R4, RZ, 0x3c, !PT ;  /* 0x0000000405051212 */ /* 0x010fc800078e3cff */
[----:B------:R-:W-:-:S04]  /*2bfe0*/  @P1 LOP3.LUT R4, R5, R4, RZ, 0x3c, !PT ;  /* 0x0000000405041212 */ /* 0x000fc800078e3cff */
[----:B------:R-:W-:-:S05]  /*2bff0*/  @P1 LOP3.LUT R5, R5, R4, RZ, 0x3c, !PT ;  /* 0x0000000405051212 */ /* 0x000fca00078e3cff */
[----:B------:R-:W4:Y:S04]  /*2c000*/  @P1 LDG.E.U16 R60, desc[UR8][R4.64] ;  /* 0x00000008043c1981 */ /* 0x000f28000c1e1500 */
[----:B----4-:R0:W-:Y:S04]  /*2c010*/  STL [R1+0x968], R60 ;  /* 0x0009683c01007387 */ /* 0x0101e80000100800 */
[----:B0-----:R-:W4:Y:S04]  /*2c020*/  LDL.LU R60, [R1+0x4280] ;  /* 0x00428000013c7983 */ /* 0x001f280000300800 */
[----:B------:R-:W2:Y:S04]  /*2c030*/  LDL R4, [R1+0x1e0c] ;  /* 0x001e0c0001047983 */ /* 0x000ea80000100800 */
[----:B------:R-:W2:Y:S02]  /*2c040*/  LDL R5, [R1+0x1e10] ;  /* 0x001e100001057983 */ /* 0x000ea40000100800 */
[----:B--2---:R-:W-:-:S04]  /*2c050*/  @P1 LOP3.LUT R5, R5, R4, RZ, 0x3c, !PT ;  /* 0x0000000405051212 */ /* 0x004fc800078e3cff */
[----:B------:R-:W-:-:S04]  /*2c060*/  @P1 LOP3.LUT R4, R5, R4, RZ, 0x3c, !PT ;  /* 0x0000000405041212 */ /* 0x000fc800078e3cff */
[----:B------:R-:W-:-:S05]  /*2c070*/  @P1 LOP3.LUT R5, R5, R4, RZ, 0x3c, !PT ;  /* 0x0000000405051212 */ /* 0x000fca00078e3cff */
[----:B------:R-:W2:Y:S04]  /*2c080*/  @P1 LDG.E.U16 R25, desc[UR8][R4.64] ;  /* 0x0000000804191981 */ /* 0x000ea8000c1e1500 */
[----:B--2---:R0:W-:Y:S04]  /*2c090*/  STL [R1+0x964], R25 ;  /* 0x0009641901007387 */ /* 0x0041e80000100800 */
[----:B0-----:R-:W2:Y:S04]  /*2c0a0*/  LDL.LU R25, [R1+0x427c] ;  /* 0x00427c0001197983 */ /* 0x001ea80000300800 */
[----:B------:R-:W2:Y:S04]  /*2c0b0*/  LDL R4, [R1+0x1e04] ;  /* 0x001e040001047983 */ /* 0x000ea80000100800 */
[----:B------:R-:W2:Y:S01]  /*2c0c0*/  LDL R5, [R1+0x1e08] ;  /* 0x001e080001057983 */ /* 0x000ea20000100800 */
[----:B------:R-:W-:-:S02]  /*2c0d0*/  PRMT R0, RZ, 0x7610, R0 ;  /* 0x00007610ff007816 */ /* 0x000fc40000000000 */
[----:B------:R-:W-:Y:S02]  /*2c0e0*/  PRMT R24, RZ, 0x7610, R24 ;  /* 0x00007610ff187816 */ /* 0x000fe40000000018 */
[----:B------:R-:W-:Y:S02]  /*2c0f0*/  ISETP.GT.AND P1, PT, R6, 0x22, PT ;  /* 0x000000220600780c */ /* 0x000fe40003f24270 */
[----:B--2---:R-:W-:-:S04]  /*2c100*/  @P2 LOP3.LUT R5, R5, R4, RZ, 0x3c, !PT ;  /* 0x0000000405052212 */ /* 0x004fc800078e3cff */
[----:B------:R-:W-:-:S04]  /*2c110*/  @P2 LOP3.LUT R4, R5, R4, RZ, 0x3c, !PT ;  /* 0x0000000405042212 */ /* 0x000fc800078e3cff */
[----:B------:R-:W-:-:S05]  /*2c120*/  @P2 LOP3.LUT R5, R5, R4, RZ, 0x3c, !PT ;  /* 0x0000000405052212 */ /* 0x000fca00078e3cff */
[----:B------:R-:W2:Y:S04]  /*2c130*/  @P2 LDG.E.U16 R11, desc[UR8][R4.64] ;  /* 0x00000008040b2981 */ /* 0x000ea8000c1e1500 */
[----:B--2---:R0:W-:Y:S04]  /*2c140*/  STL [R1+0x960], R11 ;  /* 0x0009600b01007387 */ /* 0x0041e80000100800 */
[----:B0-----:R-:W2:Y:S04]  /*2c150*/  LDL.LU R11, [R1+0x4278] ;  /* 0x00427800010b7983 */ /* 0x001ea80000300800 */
        /* <DEDUP_REMOVED lines=318> */
[----:B------:R-:W3:Y:S04]  /*2d540*/  LDL R4, [R1+0x1cec] ;  /* 0x001cec0001047983 */ /* 0x000ee80000100800 */
[----:B------:R-:W3:Y:S04]  /*2d550*/  LDL R5, [R1+0x1cf0] ;  /* 0x001cf00001057983 */ /* 0x000ee80000100800 */
[----:B--2---:R0:W-:Y:S04]  /*2d560*/  STL [R1+0xb8], R29 ;  /* 0x0000b81d01007387 */ /* 0x0041e80000100800 */
[----:B0-----:R-:W2:Y:S01]  /*2d570*/  LDL R29, [R1+0x1cd0] ;  /* 0x001cd000011d7983 */ /* 0x001ea20000100800 */
[----:B------:R-:W-:-:S02]  /*2d580*/  PRMT R36, RZ, 0x7610, R36 ;  /* 0x00007610ff247816 */ /* 0x000fc40000000024 */
[----:B------:R-:W-:Y:S02]  /*2d590*/  PRMT R34, RZ, 0x7610, R34 ;  /* 0x00007610ff227816 */ /* 0x000fe40000000022 */
[-C--:B---3--:R-:W-:Y:S02]  /*2d5a0*/  @P1 LOP3.LUT R5, R5, R4.reuse, RZ, 0x3c, !PT ;  /* 0x0000000405051212 */ /* 0x088fe400078e3cff */
[----:B------:R-:W-:Y:S02]  /*2d5b0*/  ISETP.GT.AND P0, PT, R6, 0x33, PT ;  /* 0x000000330600780c */ /* 0x000fe40003f04270 */
[----:B------:R-:W-:-:S04]  /*2d5c0*/  @P1 LOP3.LUT R4, R5, R4, RZ, 0x3c, !PT ;  /* 0x0000000405041212 */ /* 0x000fc800078e3cff */
[----:B------:R-:W-:-:S05]  /*2d5d0*/  @P1 LOP3.LUT R5, R5, R4, RZ, 0x3c, !PT ;  /* 0x0000000405051212 */ /* 0x000fca00078e3cff */
[----:B------:R-:W3:Y:S04]  /*2d5e0*/  @P1 LDG.E.U16 R38, desc[UR8][R4.64] ;  /* 0x0000000804261981 */ /* 0x000ee8000c1e1500 */
[----:B---3--:R0:W-:Y:S04]  /*2d5f0*/  STL [R1+0xb4], R38 ;  /* 0x0000b42601007387 */ /* 0x0081e80000100800 */
[----:B0-----:R-:W3:Y:S04]  /*2d600*/  LDL.LU R38, [R1+0x41f0] ;  /* 0x0041f00001267983 */ /* 0x001ee80000300800 */
        /* <DEDUP_REMOVED lines=30> */
[----:B------:R-:W2:Y:S01]  /*2d7f0*/  LDL R5, [R1+0x1ccc] ;  /* 0x001ccc0001057983 */ /* 0x000ea20000100800 */
[----:B------:R-:W-:-:S03]  /*2d800*/  @P0 IMAD.MOV.U32 R4, RZ, RZ, R29 ;  /* 0x000000ffff040224 */ /* 0x000fc600078e001d */
[----:B------:R-:W3:Y:S04]  /*2d810*/  LDL R29, [R1+0x1ca4] ;  /* 0x001ca400011d7983 */ /* 0x000ee80000100800 */
[----:B--2---:R0:W2:Y:S04]  /*2d820*/  @P0 LDG.E.U16 R9, desc[UR8][R4.64] ;  /* 0x0000000804090981 */ /* 0x0040a8000c1e1500 */
[----:B------:R-:W0:Y:S04]  /*2d830*/  LDL R4, [R1+0x1cc4] ;  /* 0x001cc40001047983 */ /* 0x000e280000100800 */
[----:B------:R-:W0:Y:S02]  /*2d840*/  LDL R5, [R1+0x1cc8] ;  /* 0x001cc80001057983 */ /* 0x000e240000100800 */
[----:B0-----:R-:W-:-:S04]  /*2d850*/  @P1 LOP3.LUT R5, R5, R4, RZ, 0x3c, !PT ;  /* 0x0000000405051212 */ /* 0x001fc800078e3cff */
[----:B------:R-:W-:-:S04]  /*2d860*/  @P1 LOP3.LUT R4, R5, R4, RZ, 0x3c, !PT ;  /* 0x0000000405041212 */ /* 0x000fc800078e3cff */
[----:B------:R-:W-:-:S05]  /*2d870*/  @P1 LOP3.LUT R5, R5, R4, RZ, 0x3c, !PT ;  /* 0x0000000405051212 */ /* 0x000fca00078e3cff */
[----:B------:R-:W3:Y:S04]  /*2d880*/  @P1 LDG.E.U16 R30, desc[UR8][R4.64] ;  /* 0x00000008041e1981 */ /* 0x000ee8000c1e1500 */
[----:B--2---:R0:W-:Y:S04]  /*2d890*/  STL [R1+0xa4], R9 ;  /* 0x0000a40901007387 */ /* 0x0041e80000100800 */
[----:B0-----:R-:W2:Y:S04]  /*2d8a0*/  LDL R9, [R1+0x1ca8] ;  /* 0x001ca80001097983 */ /* 0x001ea80000100800 */
        /* <DEDUP_REMOVED lines=12> */
[----:B----4-:R-:W-:-:S02]  /*2d970*/  PRMT R60, RZ, 0x7610, R60 ;  /* 0x00007610ff3c7816 */ /* 0x010fc4000000003c */
[----:B--2---:R-:W-:-:S04]  /*2d980*/  @P2 LOP3.LUT R5, R5, R4, RZ, 0x3c, !PT ;  /* 0x0000000405052212 */ /* 0x004fc800078e3cff */
[----:B------:R-:W-:-:S04]  /*2d990*/  @P2 LOP3.LUT R4, R5, R4, RZ, 0x3c, !PT ;  /* 0x0000000405042212 */ /* 0x000fc800078e3cff */
[----:B------:R-:W-:-:S05]  /*2d9a0*/  @P2 LOP3.LUT R5, R5, R4, RZ, 0x3c, !PT ;  /* 0x0000000405052212 */ /* 0x000fca00078e3cff */
[----:B------:R0:W2:Y:S04]  /*2d9b0*/  @P2 LDG.E.U16 R60, desc[UR8][R4.64] ;  /* 0x00000008043c2981 */ /* 0x0000a8000c1e1500 */
[----:B------:R-:W0:Y:S04]  /*2d9c0*/  LDL R4, [R1+0x1cac] ;  /* 0x001cac0001047983 */ /* 0x000e280000100800 */
[----:B------:R-:W0:Y:S01]  /*2d9d0*/  LDL R5, [R1+0x1cb0] ;  /* 0x001cb00001057983 */ /* 0x000e220000100800 */
[----:B------:R-:W-:Y:S02]  /*2d9e0*/  ISETP.GT.AND P0, PT, R6, 0x36, PT ;  /* 0x000000360600780c */ /* 0x000fe40003f04270 */
[----:B------:R-:W-:-:S02]  /*2d9f0*/  PRMT R33, RZ, 0x7610, R33 ;  /* 0x00007610ff217816 */ /* 0x000fc40000000021 */
[----:B------:R-:W-:Y:S02]  /*2da00*/  PRMT R35, RZ, 0x7610, R35 ;  /* 0x00007610ff237816 */ /* 0x000fe40000000023 */
[----:B0-----:R-:W-:-:S04]  /*2da10*/  @P2 LOP3.LUT R5, R5, R4, RZ, 0x3c, !PT ;  /* 0x0000000405052212 */ /* 0x001fc800078e3cff */
[----:B------:R-:W-:-:S04]  /*2da20*/  @P2 LOP3.LUT R4, R5, R4, RZ, 0x3c, !PT ;  /* 0x0000000405042212 */ /* 0x000fc800078e3cff */
[----:B------:R-:W-:-:S05]  /*2da30*/  @P2 LOP3.LUT R5, R5, R4, RZ, 0x3c, !PT ;  /* 0x0000000405052212 */ /* 0x000fca00078e3cff */
[----:B------:R0:W4:Y:S02]  /*2da40*/  @P2 LDG.E.U16 R33, desc[UR8][R4.64] ;  /* 0x0000000804212981 */ /* 0x000124000c1e1500 */
[----:B0-----:R-:W-:Y:S02]  /*2da50*/  @P0 IMAD.MOV.U32 R4, RZ, RZ, R9 ;  /* 0x000000ffff040224 */ /* 0x001fe400078e0009 */
[----:B------:R-:W-:-:S05]  /*2da60*/  @P0 IMAD.MOV.U32 R5, RZ, RZ, R29 ;  /* 0x000000ffff050224 */ /* 0x000fca00078e001d */
[----:B------:R-:W3:Y:S04]  /*2da70*/  @P0 LDG.E.U16 R35, desc[UR8][R4.64] ;  /* 0x0000000804230981 */ /* 0x000ee8000c1e1500 */
[----:B--2---:R0:W-:Y:S04]  /*2da80*/  STL [R1+0x98], R60 ;  /* 0x0000983c01007387 */ /* 0x0041e80000100800 */
[----:B0-----:R-:W2:Y:S04]  /*2da90*/  LDL R60, [R1+0x1c90] ;  /* 0x001c9000013c7983 */ /* 0x001ea80000100800 */
[----:B----4-:R0:W-:Y:S04]  /*2daa0*/  STL [R1+0x94], R33 ;  /* 0x0000942101007387 */ /* 0x0101e80000100800 */
[----:B0-----:R-:W4:Y:S04]  /*2dab0*/  LDL.LU R33, [R1+0x41d8] ;  /* 0x0041d80001217983 */ /* 0x001f280000300800 */
[----:B------:R-:W2:Y:S04]  /*2dac0*/  LDL R29, [R1+0x1c84] ;  /* 0x001c8400011d7983 */ /* 0x000ea80000100800 */
[----:B------:R-:W2:Y:S04]  /*2dad0*/  LDL R9, [R1+0x1c88] ;  /* 0x001c880001097983 */ /* 0x000ea80000100800 */
[----:B---3--:R0:W-:Y:S04]  /*2dae0*/  STL [R1+0x90], R35 ;  /* 0x0000902301007387 */ /* 0x0081e80000100800 */
[----:B0-----:R-:W3:Y:S04]  /*2daf0*/  LDL.LU R35, [R1+0x41d4] ;  /* 0x0041d40001237983 */ /* 0x001ee80000300800 */
[----:B------:R-:W2:Y:S04]  /*2db00*/  LDL R4, [R1+0x1c9c] ;  /* 0x001c9c0001047983 */ /* 0x000ea80000100800 */
[----:B------:R-:W2:Y:S01]  /*2db10*/  LDL R5, [R1+0x1ca0] ;  /* 0x001ca00001057983 */ /* 0x000ea20000100800 */
[----:B------:R-:W-:-:S02]  /*2db20*/  PRMT R37, RZ, 0x7610, R37 ;  /* 0x00007610ff257816 */ /* 0x000fc40000000025 */
[----:B--2---:R-:W-:-:S04]  /*2db30*/  @P0 LOP3.LUT R5, R5, R4, RZ, 0x3c, !PT ;  /* 0x0000000405050212 */ /* 0x004fc800078e3cff */
[----:B------:R-:W-:-:S04]  /*2db40*/  @P0 LOP3.LUT R4, R5, R4, RZ, 0x3c, !PT ;  /* 0x0000000405040212 */ /* 0x000fc800078e3cff */
[----:B------:R-:W-:-:S05]  /*2db50*/  @P0 LOP3.LUT R5, R5, R4, RZ, 0x3c, !PT ;  /* 0x0000000405050212 */ /* 0x000fca00078e3cff */
[----:B------:R-:W2:Y:S01]  /*2db60*/  @P0 LDG.E.U16 R37, desc[UR8][R4.64] ;  /* 0x0000000804250981 */ /* 0x000ea2000c1e1500 */
[----:B------:R-:W-:-:S03]  /*2db70*/  ISETP.GT.AND P1, PT, R6, 0x37, PT ;  /* 0x000000370600780c */ /* 0x000fc60003f24270 */
[----:B--2---:R0:W-:Y:S04]  /*2db80*/  STL [R1+0x8c], R37 ;  /* 0x00008c2501007387 */ /* 0x0041e80000100800 */
[----:B0-----:R-:W2:Y:S04]  /*2db90*/  LDL.LU R37, [R1+0x41d0] ;  /* 0x0041d00001257983 */ /* 0x001ea80000300800 */
[----:B------:R-:W2:Y:S04]  /*2dba0*/  LDL R4, [R1+0x1c94] ;  /* 0x001c940001047983 */ /* 0x000ea80000100800 */
[----:B------:R-:W2:Y:S01]  /*2dbb0*/  LDL R5, [R1+0x1c98] ;  /* 0x001c980001057983 */ /* 0x000ea20000100800 */
[----:B------:R-:W-:-:S02]  /*2dbc0*/  PRMT R39, RZ, 0x7610, R39 ;  /* 0x00007610ff277816 */ /* 0x000fc40000000027 */
[----:B--2---:R-:W-:-:S04]  /*2dbd0*/  @P1 LOP3.LUT R5, R5, R4, RZ, 0x3c, !PT ;  /* 0x0000000405051212 */ /* 0x004fc800078e3cff */
[----:B------:R-:W-:-:S04]  /*2dbe0*/  @P1 LOP3.LUT R4, R5, R4, RZ, 0x3c, !PT ;  /* 0x0000000405041212 */ /* 0x000fc800078e3cff */
[----:B------:R-:W-:-:S05]  /*2dbf0*/  @P1 LOP3.LUT R5, R5, R4, RZ, 0x3c, !PT ;  /* 0x0000000405051212 */ /* 0x000fca00078e3cff */
[----:B------:R-:W2:Y:S01]  /*2dc00*/  @P1 LDG.E.U16 R39, desc[UR8][R4.64] ;  /* 0x0000000804271981 */ /* 0x000ea2000c1e1500 */
[----:B------:R-:W-:Y:S02]  /*2dc10*/  ISETP.GT.AND P2, PT, R6, 0x38, PT ;  /* 0x000000380600780c */ /* 0x000fe40003f44270 */
[----:B------:R-:W-:Y:S01]  /*2dc20*/  PRMT R25, RZ, 0x7610, R25 ;  /* 0x00007610ff197816 */ /* 0x000fe20000000019 */
[----:B--2---:R0:W-:Y:S04]  /*2dc30*/  STL [R1+0x88], R39 ;  /* 0x0000882701007387 */ /* 0x0041e80000100800 */
[----:B0-----:R-:W2:Y:S04]  /*2dc40*/  LDL.LU R39, [R1+0x41cc] ;  /* 0x0041cc0001277983 */ /* 0x001ea80000300800 */
[----:B------:R-:W2:Y:S01]  /*2dc50*/  LDL R5, [R1+0x1c8c] ;  /* 0x001c8c0001057983 */ /* 0x000ea20000100800 */
[----:B------:R-:W-:Y:S01]  /*2dc60*/  @P1 IMAD.MOV.U32 R4, RZ, RZ, R60 ;  /* 0x000000ffff041224 */ /* 0x000fe200078e003c */
[----:B------:R-:W-:-:S02]  /*2dc70*/  PRMT R41, RZ, 0x7610, R41 ;  /* 0x00007610ff297816 */ /* 0x000fc40000000029 */
[----:B------:R-:W3:Y:S04]  /*2dc80*/  LDL R60, [R1+0x1c64] ;  /* 0x001c6400013c7983 */ /* 0x000ee80000100800 */
[----:B--2---:R0:W2:Y:S02]  /*2dc90*/  @P1 LDG.E.U16 R25, desc[UR8][R4.64] ;  /* 0x0000000804191981 */ /* 0x0040a4000c1e1500 */
[----:B0-----:R-:W-:Y:S02]  /*2dca0*/  @P2 IMAD.MOV.U32 R4, RZ, RZ, R9 ;  /* 0x000000ffff042224 */ /* 0x001fe400078e0009 */
[----:B------:R-:W-:-:S05]  /*2dcb0*/  @P2 IMAD.MOV.U32 R5, RZ, RZ, R29 ;  /* 0x000000ffff052224 */ /* 0x000fca00078e001d */
[----:B------:R-:W3:Y:S04]  /*2dcc0*/  @P2 LDG.E.U16 R41, desc[UR8][R4.64] ;  /* 0x0000000804292981 */ /* 0x000ee8000c1e1500 */
[----:B--2---:R0:W-:Y:S04]  /*2dcd0*/  STL [R1+0x84], R25 ;  /* 0x0000841901007387 */ /* 0x0041e80000100800 */
[----:B------:R-:W2:Y:S04]  /*2dce0*/  LDL R29, [R1+0x1c5c] ;  /* 0x001c5c00011d7983 */ /* 0x000ea80000100800 */
[----:B------:R-:W2:Y:S04]  /*2dcf0*/  LDL R9, [R1+0x1c60] ;  /* 0x001c600001097983 */ /* 0x000ea80000100800 */
[----:B0-----:R-:W2:Y:S04]  /*2dd00*/  LDL R25, [R1+0x1c68] ;  /* 0x001c680001197983 */ /* 0x001ea80000100800 */
        /* <DEDUP_REMOVED lines=23> */
[----:B------:R-:W-:-:S02]  /*2de80*/  ISETP.GT.AND P1, PT, R6, 0x3a, PT ;  /* 0x0000003a0600780c */ /* 0x000fc40003f24270 */
[----:B------:R-:W-:Y:S02]  /*2de90*/  PRMT R47, RZ, 0x7610, R47 ;  /* 0x00007610ff2f7816 */ /* 0x000fe4000000002f */
[----:B------:R-:W-:Y:S02]  /*2dea0*/  PRMT R3, RZ, 0x7610, R3 ;  /* 0x00007610ff037816 */ /* 0x000fe40000000003 */
[----:B--2---:R-:W-:-:S04]  /*2deb0*/  @P0 LOP3.LUT R5, R5, R4, RZ, 0x3c, !PT ;  /* 0x0000000405050212 */ /* 0x004fc800078e3cff */
[----:B------:R-:W-:-:S04]  /*2dec0*/  @P0 LOP3.LUT R4, R5, R4, RZ, 0x3c, !PT ;  /* 0x0000000405040212 */ /* 0x000fc800078e3cff */
[----:B------:R-:W-:-:S05]  /*2ded0*/  @P0 LOP3.LUT R5, R5, R4, RZ, 0x3c, !PT ;  /* 0x0000000405050212 */ /* 0x000fca00078e3cff */
[----:B------:R0:W2:Y:S02]  /*2dee0*/  @P0 LDG.E.U16 R47, desc[UR8][R4.64] ;  /* 0x00000008042f0981 */ /* 0x0000a4000c1e1500 */
[----:B0-----:R-:W-:Y:S01]  /*2def0*/  @P1 IMAD.MOV.U32 R4, RZ, RZ, R25 ;  /* 0x000000ffff041224 */ /* 0x001fe200078e0019 */
[----:B------:R-:W-:-:S05]  /*2df00*/  @P1 MOV R5, R60 ;  /* 0x0000003c00051202 */ /* 0x000fca0000000f00 */
[----:B------:R0:W3:Y:S01]  /*2df10*/  @P1 LDG.E.U16 R3, desc[UR8][R4.64] ;  /* 0x0000000804031981 */ /* 0x0000e2000c1e1500 */
[----:B------:R-:W-:Y:S01]  /*2df20*/  PRMT R2, RZ, 0x7610, R2 ;  /* 0x00007610ff027816 */ /* 0x000fe20000000002 */
[----:B0-----:R-:W-:Y:S02]  /*2df30*/  @P1 IMAD.MOV.U32 R4, RZ, RZ, R9 ;  /* 0x000000ffff041224 */ /* 0x001fe400078e0009 */
[----:B------:R-:W-:-:S05]  /*2df40*/  @P1 IMAD.MOV.U32 R5, RZ, RZ, R29 ;  /* 0x000000ffff051224 */ /* 0x000fca00078e001d */
[----:B------:R-:W4:Y:S04]  /*2df50*/  @P1 LDG.E.U16 R2, desc[UR8][R4.64] ;  /* 0x0000000804021981 */ /* 0x000f28000c1e1500 */
[----:B--2---:R0:W-:Y:S04]  /*2df60*/  STL [R1+0x74], R47 ;  /* 0x0000742f01007387 */ /* 0x0041e80000100800 */
[----:B0-----:R-:W2:Y:S04]  /*2df70*/  LDL.LU R47, [R1+0x41bc] ;  /* 0x0041bc00012f7983 */ /* 0x001ea80000300800 */
[----:B------:R-:W2:Y:S04]  /*2df80*/  LDL R25, [R1+0x1c58] ;  /* 0x001c580001197983 */ /* 0x000ea80000100800 */
[----:B---3--:R-:W-:Y:S04]  /*2df90*/  STL [R1+0x41ac], R3 ;  /* 0x0041ac0301007387 */ /* 0x008fe80000100800 */
[----:B------:R-:W3:Y:S01]  /*2dfa0*/  LDL R5, [R1+0x1c54] ;  /* 0x001c540001057983 */ /* 0x000ee20000100800 */
[----:B------:R-:W0:Y:S01]  /*2dfb0*/  S2R R29, SR_TID.X ;  /* 0x00000000001d7919 */ /* 0x000e220000002100 */
[----:B------:R-:W1:Y:S01]  /*2dfc0*/  S2R R60, SR_TID.X ;  /* 0x00000000003c7919 */ /* 0x000e620000002100 */
[----:B------:R-:W-:Y:S01]  /*2dfd0*/  ISETP.GT.AND P0, PT, R6, 0x3b, PT ;  /* 0x0000003b0600780c */ /* 0x000fe20003f04270 */
[----:B------:R-:W3:Y:S01]  /*2dfe0*/  LDL R9, [R1+0x1c48] ;  /* 0x001c480001097983 */ /* 0x000ee20000100800 */
[----:B------:R-:W-:-:S03]  /*2dff0*/  PRMT R11, RZ, 0x7610, R11 ;  /* 0x00007610ff0b7816 */ /* 0x000fc6000000000b */
[----:B----4-:R1:W-:Y:S01]  /*2e000*/  STL [R1+0x6c], R2 ;  /* 0x00006c0201007387 */ /* 0x0103e20000100800 */
[----:B0-----:R-:W-:-:S04]  /*2e010*/  LOP3.LUT R29, R29, 0x1f, RZ, 0xc0, !PT ;  /* 0x0000001f1d1d7812 */ /* 0x001fc800078ec0ff */
[----:B------:R-:W-:Y:S02]  /*2e020*/  LOP3.LUT R29, R29, 0x20, RZ, 0xfc, !PT ;  /* 0x000000201d1d7812 */ /* 0x000fe400078efcff */
[----:B-1----:R-:W-:Y:S02]  /*2e030*/  LOP3.LUT R2, R60, 0x1f, RZ, 0xc0, !PT ;  /* 0x0000001f3c027812 */ /* 0x002fe400078ec0ff */
[-C--:B------:R-:W-:Y:S01]  /*2e040*/  ISETP.GE.AND P6, PT, R29, R6.reuse, PT ;  /* 0x000000061d00720c */ /* 0x080fe20003fc6270 */
[----:B------:R-:W4:Y:S01]  /*2e050*/  LDL.LU R60, [R1+0x1c34] ;  /* 0x001c3400013c7983 */ /* 0x000f220000300800 */
[----:B------:R-:W-:-:S03]  /*2e060*/  ISETP.GE.AND P5, PT, R2, R6, PT ;  /* 0x000000060200720c */ /* 0x000fc60003fa6270 */
[----:B------:R-:W4:Y:S04]  /*2e070*/  LDL R29, [R1+0x1c38] ;  /* 0x001c3800011d7983 */ /* 0x000f280000100800 */
[----:B------:R-:W4:Y:S01]  /*2e080*/  LDL.LU R2, [R1+0x1c1c] ;  /* 0x001c1c0001027983 */ /* 0x000f220000300800 */
[----:B--2---:R-:W-:Y:S01]  /*2e090*/  @P0 IMAD.MOV.U32 R4, RZ, RZ, R25 ;  /* 0x000000ffff040224 */ /* 0x004fe200078e0019 */
[----:B------:R-:W-:Y:S02]  /*2e0a0*/  PRMT R49, RZ, 0x7610, R49 ;  /* 0x00007610ff317816 */ /* 0x000fe40000000031 */
[----:B------:R-:W2:Y:S04]  /*2e0b0*/  LDL R25, [R1+0x1c2c] ;  /* 0x001c2c0001197983 */ /* 0x000ea80000100800 */
[----:B---3--:R0:W3:Y:S04]  /*2e0c0*/  @P0 LDG.E.U16 R11, desc[UR8][R4.64] ;  /* 0x00000008040b0981 */ /* 0x0080e8000c1e1500 */
[----:B------:R-:W0:Y:S04]  /*2e0d0*/  LDL R4, [R1+0x1c4c] ;  /* 0x001c4c0001047983 */ /* 0x000e280000100800 */
[----:B------:R-:W0:Y:S02]  /*2e0e0*/  LDL R5, [R1+0x1c50] ;  /* 0x001c500001057983 */ /* 0x000e240000100800 */
[----:B0-----:R-:W-:-:S04]  /*2e0f0*/  @P0 LOP3.LUT R5, R5, R4, RZ, 0x3c, !PT ;  /* 0x0000000405050212 */ /* 0x001fc800078e3cff */
[----:B------:R-:W-:-:S04]  /*2e100*/  @P0 LOP3.LUT R4, R5, R4, RZ, 0x3c, !PT ;  /* 0x0000000405040212 */ /* 0x000fc800078e3cff */
[----:B------:R-:W-:-:S05]  /*2e110*/  @P0 LOP3.LUT R5, R5, R4, RZ, 0x3c, !PT ;  /* 0x0000000405050212 */ /* 0x000fca00078e3cff */
[----:B------:R-:W2:Y:S04]  /*2e120*/  @P0 LDG.E.U16 R49, desc[UR8][R4.64] ;  /* 0x0000000804310981 */ /* 0x000ea8000c1e1500 */
[----:B---3--:R0:W-:Y:S04]  /*2e130*/  STL [R1+0x68], R11 ;  /* 0x0000680b01007387 */ /* 0x0081e80000100800 */
[----:B0-----:R-:W3:Y:S01]  /*2e140*/  LDL R11, [R1+0x1c30] ;  /* 0x001c3000010b7983 */ /* 0x001ee20000100800 */
[----:B------:R-:W-:-:S03]  /*2e150*/  ISETP.GT.AND P1, PT, R6, 0x3c, PT ;  /* 0x0000003c0600780c */ /* 0x000fc60003f24270 */
[----:B--2---:R0:W-:Y:S04]  /*2e160*/  STL [R1+0x64], R49 ;  /* 0x0000643101007387 */ /* 0x0041e80000100800 */
[----:B0-----:R-:W2:Y:S04]  /*2e170*/  LDL.LU R49, [R1+0x41b8] ;  /* 0x0041b80001317983 */ /* 0x001ea80000300800 */
[----:B------:R-:W2:Y:S01]  /*2e180*/  LDL R5, [R1+0x1c44] ;  /* 0x001c440001057983 */ /* 0x000ea20000100800 */
[----:B------:R-:W-:Y:S01]  /*2e190*/  PRMT R50, RZ, 0x7610, R50 ;  /* 0x00007610ff327816 */ /* 0x000fe20000000032 */
[----:B------:R-:W-:-:S02]  /*2e1a0*/  @P1 IMAD.MOV.U32 R4, RZ, RZ, R9 ;  /* 0x000000ffff041224 */ /* 0x000fc400078e0009 */
[----:B------:R-:W3:Y:S04]  /*2e1b0*/  LDL R9, [R1+0x1c24] ;  /* 0x001c240001097983 */ /* 0x000ee80000100800 */
[----:B--2---:R-:W2:Y:S04]  /*2e1c0*/  @P1 LDG.E.U16 R50, desc[UR8][R4.64] ;  /* 0x0000000804321981 */ /* 0x004ea8000c1e1500 */
        /* <DEDUP_REMOVED lines=8> */
[----:B------:R4:W2:Y:S01]  /*2e250*/  @P1 LDG.E.U16 R51, desc[UR8][R4.64] ;  /* 0x0000000804331981 */ /* 0x0008a2000c1e1500 */
[----:B------:R-:W-:-:S13]  /*2e260*/  ISETP.GT.AND P2, PT, R6, 0x3d, PT ;  /* 0x0000003d0600780c */ /* 0x000fda0003f44270 */
[----:B----4-:R-:W-:Y:S01]  /*2e270*/  @P2 IMAD.MOV.U32 R5, RZ, RZ, R60 ;  /* 0x000000ffff052224 */ /* 0x010fe200078e003c */
[----:B--2---:R0:W-:Y:S04]  /*2e280*/  STL [R1+0x5c], R51 ;  /* 0x00005c3301007387 */ /* 0x0041e80000100800 */
[----:B0-----:R-:W2:Y:S04]  /*2e290*/  LDL.LU R51, [R1+0x41b0] ;  /* 0x0041b00001337983 */ /* 0x001ea80000300800 */
[----:B------:R0:W-:Y:S04]  /*2e2a0*/  STL [R1+0x2260], R60 ;  /* 0x0022603c01007387 */ /* 0x0001e80000100800 */
[----:B0-----:R-:W4:Y:S01]  /*2e2b0*/  LDL.LU R60, [R1+0x1c28] ;  /* 0x001c2800013c7983 */ /* 0x001f220000300800 */
[----:B------:R-:W-:Y:S01]  /*2e2c0*/  ISETP.GT.AND P3, PT, R6, 0x3e, PT ;  /* 0x0000003e0600780c */ /* 0x000fe20003f64270 */
[----:B------:R-:W-:Y:S01]  /*2e2d0*/  @P2 IMAD.MOV.U32 R4, RZ, RZ, R29 ;  /* 0x000000ffff042224 */ /* 0x000fe200078e001d */
[----:B------:R-:W-:Y:S01]  /*2e2e0*/  PRMT R27, RZ, 0x7610, R27 ;  /* 0x00007610ff1b7816 */ /* 0x000fe2000000001b */
[----:B------:R-:W2:Y:S01]  /*2e2f0*/  LDL R29, [R1+0x1c18] ;  /* 0x001c1800011d7983 */ /* 0x000ea20000100800 */
[----:B------:R-:W-:-:S04]  /*2e300*/  PRMT R3, RZ, 0x7610, R3 ;  /* 0x00007610ff037816 */ /* 0x000fc80000000003 */
[----:B------:R3:W2:Y:S01]  /*2e310*/  @P2 LDG.E.U16 R27, desc[UR8][R4.64] ;  /* 0x00000008041b2981 */ /* 0x0006a2000c1e1500 */
[----:B------:R-:W-:Y:S01]  /*2e320*/  PRMT R0, RZ, 0x7610, R0 ;  /* 0x00007610ff007816 */ /* 0x000fe20000000000 */
[----:B---3--:R-:W-:Y:S02]  /*2e330*/  @P2 IMAD.MOV.U32 R4, RZ, RZ, R11 ;  /* 0x000000ffff042224 */ /* 0x008fe400078e000b */
[----:B------:R-:W-:-:S05]  /*2e340*/  @P2 IMAD.MOV.U32 R5, RZ, RZ, R25 ;  /* 0x000000ffff052224 */ /* 0x000fca00078e0019 */
[----:B------:R0:W3:Y:S02]  /*2e350*/  @P2 LDG.E.U16 R3, desc[UR8][R4.64] ;  /* 0x0000000804032981 */ /* 0x0000e4000c1e1500 */
[----:B0-----:R-:W-:Y:S01]  /*2e360*/  @P3 IMAD.MOV.U32 R5, RZ, RZ, R9 ;  /* 0x000000ffff053224 */ /* 0x001fe200078e0009 */
[----:B----4-:R-:W-:-:S05]  /*2e370*/  @P3 MOV R4, R60 ;  /* 0x0000003c00043202 */ /* 0x010fca0000000f00 */
[----:B------:R-:W4:Y:S04]  /*2e380*/  @P3 LDG.E.U16 R0, desc[UR8][R4.64] ;  /* 0x0000000804003981 */ /* 0x000f28000c1e1500 */
[----:B--2---:R0:W-:Y:S04]  /*2e390*/  STL [R1+0x58], R27 ;  /* 0x0000581b01007387 */ /* 0x0041e80000100800 */
[----:B------:R-:W2:Y:S04]  /*2e3a0*/  LDL R11, [R1+0x1c10] ;  /* 0x001c1000010b7983 */ /* 0x000ea80000100800 */
[----:B------:R-:W2:Y:S04]  /*2e3b0*/  LDL R25, [R1+0x1c04] ;  /* 0x001c040001197983 */ /* 0x000ea80000100800 */
[----:B0-----:R-:W2:Y:S04]  /*2e3c0*/  LDL R27, [R1+0x1c0c] ;  /* 0x001c0c00011b7983 */ /* 0x001ea80000100800 */
[----:B------:R-:W2:Y:S04]  /*2e3d0*/  LDL R9, [R1+0x1c08] ;  /* 0x001c080001097983 */ /* 0x000ea80000100800 */
[----:B------:R-:W-:Y:S04]  /*2e3e0*/  STL [R1+0x2264], R60 ;  /* 0x0022643c01007387 */ /* 0x000fe80000100800 */
[----:B----4-:R-:W-:Y:S04]  /*2e3f0*/  STL [R1+0x50], R0 ;  /* 0x0000500001007387 */ /* 0x010fe80000100800 */
[----:B------:R-:W4:Y:S01]  /*2e400*/  LDL R5, [R1+0x1c20] ;  /* 0x001c200001057983 */ /* 0x000f220000100800 */
[----:B------:R-:W-:-:S03]  /*2e410*/  PRMT R24, RZ, 0x7610, R24 ;  /* 0x00007610ff187816 */ /* 0x000fc60000000018 */
[----:B------:R0:W-:Y:S01]  /*2e420*/  STL [R1+0x225c], R2 ;  /* 0x00225c0201007387 */ /* 0x0001e20000100800 */
[----:B----4-:R-:W-:Y:S02]  /*2e430*/  @P3 IMAD.MOV.U32 R4, RZ, RZ, R5 ;  /* 0x000000ffff043224 */ /* 0x010fe400078e0005 */
[----:B------:R-:W-:Y:S02]  /*2e440*/  @P3 IMAD.MOV.U32 R5, RZ, RZ, R2 ;  /* 0x000000ffff053224 */ /* 0x000fe400078e0002 */
[----:B0-----:R-:W4:Y:S04]  /*2e450*/  LDL.LU R2, [R1+0x1c00] ;  /* 0x001c000001027983 */ /* 0x001f280000300800 */
[----:B------:R0:W2:Y:S04]  /*2e460*/  @P3 LDG.E.U16 R24, desc[UR8][R4.64] ;  /* 0x0000000804183981 */ /* 0x0000a8000c1e1500 */
[----:B------:R-:W3:Y:S01]  /*2e470*/  LDL R5, [R1+0x1c14] ;  /* 0x001c140001057983 */ /* 0x000ee20000100800 */
[----:B------:R-:W-:-:S02]  /*2e480*/  ISETP.GT.AND P4, PT, R6, 0x3f, PT ;  /* 0x0000003f0600780c */ /* 0x000fc40003f84270 */
[----:B------:R-:W-:Y:S02]  /*2e490*/  PRMT R28, RZ, 0x7610, R28 ;  /* 0x00007610ff1c7816 */ /* 0x000fe4000000001c */
[----:B------:R-:W-:-:S09]  /*2e4a0*/  PRMT R26, RZ, 0x7610, R26 ;  /* 0x00007610ff1a7816 */ /* 0x000fd2000000001a */
[----:B0-----:R-:W-:Y:S01]  /*2e4b0*/  @P4 IMAD.MOV.U32 R4, RZ, RZ, R29 ;  /* 0x000000ffff044224 */ /* 0x001fe200078e001d */
[----:B--2---:R0:W-:Y:S04]  /*2e4c0*/  STL [R1+0x4c], R24 ;  /* 0x00004c1801007387 */ /* 0x0041e80000100800 */
[----:B0-----:R-:W2:Y:S04]  /*2e4d0*/  LDL R24, [R1+0x1bfc] ;  /* 0x001bfc0001187983 */ /* 0x001ea80000100800 */
[----:B---3--:R0:W3:Y:S02]  /*2e4e0*/  @P4 LDG.E.U16 R28, desc[UR8][R4.64] ;  /* 0x00000008041c4981 */ /* 0x0080e4000c1e1500 */
[----:B0-----:R-:W-:-:S02]  /*2e4f0*/  @P4 IMAD.MOV.U32 R4, RZ, RZ, R11 ;  /* 0x000000ffff044224 */ /* 0x001fc400078e000b */
[----:B------:R-:W-:Y:S01]  /*2e500*/  @P4 IMAD.MOV.U32 R5, RZ, RZ, R27 ;  /* 0x000000ffff054224 */ /* 0x000fe200078e001b */
[----:B------:R-:W-:Y:S01]  /*2e510*/  PRMT R12, RZ, 0x7610, R12 ;  /* 0x00007610ff0c7816 */ /* 0x000fe2000000000c */
[----:B------:R-:W3:Y:S04]  /*2e520*/  LDL R27, [R1+0x1bc4] ;  /* 0x001bc400011b7983 */ /* 0x000ee80000100800 */
[----:B------:R0:W3:Y:S01]  /*2e530*/  @P4 LDG.E.U16 R26, desc[UR8][R4.64] ;  /* 0x00000008041a4981 */ /* 0x0000e2000c1e1500 */
[----:B------:R-:W-:-:S03]  /*2e540*/  PRMT R6, RZ, 0x7610, R6 ;  /* 0x00007610ff067816 */ /* 0x000fc60000000006 */
[----:B------:R-:W3:Y:S01]  /*2e550*/  LDL R11, [R1+0x1bc8] ;  /* 0x001bc800010b7983 */ /* 0x000ee20000100800 */
[----:B0-----:R-:W-:Y:S01]  /*2e560*/  @!P5 IMAD.MOV.U32 R4, RZ, RZ, R9 ;  /* 0x000000ffff04d224 */ /* 0x001fe200078e0009 */
[----:B------:R-:W-:Y:S01]  /*2e570*/  @!P5 MOV R5, R25 ;  /* 0x000000190005d202 */ /* 0x000fe20000000f00 */
[----:B------:R-:W-:Y:S06]  /*2e580*/  BAR.SYNC.DEFER_BLOCKING 0x0 ;  /* 0x0000000000007b1d */ /* 0x000fec0000010000 */
[----:B------:R4:W3:Y:S02]  /*2e590*/  @!P5 LDG.E.U16 R12, desc[UR8][R4.64] ;  /* 0x00000008040cd981 */ /* 0x0008e4000c1e1500 */
[----:B----4-:R-:W-:-:S02]  /*2e5a0*/  @!P6 IMAD.MOV.U32 R4, RZ, RZ, R2 ;  /* 0x000000ffff04e224 */ /* 0x010fc400078e0002 */
[----:B--2---:R-:W-:-:S05]  /*2e5b0*/  @!P6 IMAD.MOV.U32 R5, RZ, RZ, R24 ;  /* 0x000000ffff05e224 */ /* 0x004fca00078e0018 */
[----:B------:R-:W2:Y:S04]  /*2e5c0*/  @!P6 LDG.E.U16 R6, desc[UR8][R4.64] ;  /* 0x000000080406e981 */ /* 0x000ea8000c1e1500 */
[----:B---3--:R0:W-:Y:S04]  /*2e5d0*/  STL [R1+0x44], R26 ;  /* 0x0000441a01007387 */ /* 0x0081e80000100800 */
[----:B------:R-:W3:Y:S04]  /*2e5e0*/  LDL R9, [R1+0x1bc0] ;  /* 0x001bc00001097983 */ /* 0x000ee80000100800 */
[----:B------:R-:W4:Y:S04]  /*2e5f0*/  LDL R25, [R1+0x1b84] ;  /* 0x001b840001197983 */ /* 0x000f280000100800 */
[----:B0-----:R-:W3:Y:S04]  /*2e600*/  LDL R26, [R1+0x1bbc] ;  /* 0x001bbc00011a7983 */ /* 0x001ee80000100800 */
[----:B------:R0:W-:Y:S04]  /*2e610*/  STL [R1+0x40], R12 ;  /* 0x0000400c01007387 */ /* 0x0001e80000100800 */
[----:B0-----:R-:W4:Y:S04]  /*2e620*/  LDL R12, [R1+0x1b88] ;  /* 0x001b8800010c7983 */ /* 0x001f280000100800 */
[----:B------:R-:W-:Y:S04]  /*2e630*/  STL [R1+0x227c], R2 ;  /* 0x00227c0201007387 */ /* 0x000fe80000100800 */
[----:B------:R-:W4:Y:S04]  /*2e640*/  LDL R24, [R1+0x1b7c] ;  /* 0x001b7c0001187983 */ /* 0x000f280000100800 */
[----:B--2---:R0:W-:Y:S04]  /*2e650*/  STL [R1+0x3c], R6 ;  /* 0x00003c0601007387 */ /* 0x0041e80000100800 */
[----:B0-----:R-:W2:Y:S01]  /*2e660*/  LDL R6, [R1+0x1b80] ;  /* 0x001b800001067983 */ /* 0x001ea20000100800 */
[----:B------:R-:W-:Y:S01]  /*2e670*/  PRMT R7, RZ, 0x7610, R7 ;  /* 0x00007610ff077816 */ /* 0x000fe20000000007 */
[----:B------:R-:W-:-:S02]  /*2e680*/  @!P5 IMAD.MOV.U32 R4, RZ, RZ, R11 ;  /* 0x000000ffff04d224 */ /* 0x000fc400078e000b */
[----:B------:R-:W-:Y:S01]  /*2e690*/  @!P5 IMAD.MOV.U32 R5, RZ, RZ, R27 ;  /* 0x000000ffff05d224 */ /* 0x000fe200078e001b */
[----:B------:R-:W-:Y:S01]  /*2e6a0*/  PRMT R8, RZ, 0x7610, R8 ;  /* 0x00007610ff087816 */ /* 0x000fe20000000008 */
[----:B------:R-:W2:Y:S04]  /*2e6b0*/  LDL R11, [R1+0x1b44] ;  /* 0x001b4400010b7983 */ /* 0x000ea80000100800 */
[----:B------:R3:W2:Y:S01]  /*2e6c0*/  @!P5 LDG.E.U16 R7, desc[UR8][R4.64] ;  /* 0x000000080407d981 */ /* 0x0006a2000c1e1500 */
[----:B------:R-:W-:Y:S01]  /*2e6d0*/  PRMT R10, RZ, 0x7610, R10 ;  /* 0x00007610ff0a7816 */ /* 0x000fe2000000000a */
[----:B---3--:R-:W-:Y:S02]  /*2e6e0*/  @!P6 IMAD.MOV.U32 R4, RZ, RZ, R9 ;  /* 0x000000ffff04e224 */ /* 0x008fe400078e0009 */
[----:B------:R-:W-:-:S05]  /*2e6f0*/  @!P6 IMAD.MOV.U32 R5, RZ, RZ, R26 ;  /* 0x000000ffff05e224 */ /* 0x000fca00078e001a */
[----:B------:R4:W3:Y:S01]  /*2e700*/  @!P6 LDG.E.U16 R8, desc[UR8][R4.64] ;  /* 0x000000080408e981 */ /* 0x0008e2000c1e1500 */
[----:B------:R-:W-:Y:S01]  /*2e710*/  PRMT R16, RZ, 0x7610, R16 ;  /* 0x00007610ff107816 */ /* 0x000fe20000000010 */
[----:B----4-:R-:W-:Y:S02]  /*2e720*/  @!P5 IMAD.MOV.U32 R5, RZ, RZ, R25 ;  /* 0x000000ffff05d224 */ /* 0x010fe400078e0019 */
[----:B------:R-:W-:-:S05]  /*2e730*/  @!P5 IMAD.MOV.U32 R4, RZ, RZ, R12 ;  /* 0x000000ffff04d224 */ /* 0x000fca00078e000c */
[----:B------:R0:W4:Y:S02]  /*2e740*/  @!P5 LDG.E.U16 R10, desc[UR8][R4.64] ;  /* 0x00000008040ad981 */ /* 0x000124000c1e1500 */
[----:B0-----:R-:W-:Y:S01]  /*2e750*/  @!P6 IMAD.MOV.U32 R5, RZ, RZ, R24 ;  /* 0x000000ffff05e224 */ /* 0x001fe200078e0018 */
[----:B--2---:R-:W-:-:S05]  /*2e760*/  @!P6 MOV R4, R6 ;  /* 0x000000060004e202 */ /* 0x004fca0000000f00 */
[----:B------:R-:W2:Y:S04]  /*2e770*/  @!P6 LDG.E.U16 R16, desc[UR8][R4.64] ;  /* 0x000000080410e981 */ /* 0x000ea8000c1e1500 */
[----:B------:R0:W-:Y:S04]  /*2e780*/  STL [R1+0x38], R7 ;  /* 0x0000380701007387 */ /* 0x0001e80000100800 */
[----:B0-----:R-:W2:Y:S04]  /*2e790*/  LDL R7, [R1+0x1b48] ;  /* 0x001b480001077983 */ /* 0x001ea80000100800 */
[----:B------:R-:W-:Y:S04]  /*2e7a0*/  STL [R1+0x48], R28 ;  /* 0x0000481c01007387 */ /* 0x000fe80000100800 */
[----:B------:R-:W2:Y:S04]  /*2e7b0*/  LDL R9, [R1+0x1b3c] ;  /* 0x001b3c0001097983 */ /* 0x000ea80000100800 */
[----:B---3--:R0:W-:Y:S04]  /*2e7c0*/  STL [R1+0x34], R8 ;  /* 0x0000340801007387 */ /* 0x0081e80000100800 */
[----:B------:R-:W3:Y:S04]  /*2e7d0*/  LDL R12, [R1+0x1b04] ;  /* 0x001b0400010c7983 */ /* 0x000ee80000100800 */
[----:B0-----:R-:W3:Y:S04]  /*2e7e0*/  LDL R8, [R1+0x1b40] ;  /* 0x001b400001087983 */ /* 0x001ee80000100800 */
[----:B----4-:R0:W-:Y:S04]  /*2e7f0*/  STL [R1+0x30], R10 ;  /* 0x0000300a01007387 */ /* 0x0101e80000100800 */
[----:B------:R-:W4:Y:S04]  /*2e800*/  LDL R6, [R1+0x1b00] ;  /* 0x001b000001067983 */ /* 0x000f280000100800 */
[----:B0-----:R-:W4:Y:S04]  /*2e810*/  LDL R10, [R1+0x1b08] ;  /* 0x001b0800010a7983 */ /* 0x001f280000100800 */
[----:B--2---:R0:W-:Y:S04]  /*2e820*/  STL [R1+0x2c], R16 ;  /* 0x00002c1001007387 */ /* 0x0041e80000100800 */
[----:B0-----:R-:W2:Y:S01]  /*2e830*/  LDL R16, [R1+0x1afc] ;  /* 0x001afc0001107983 */ /* 0x001ea20000100800 */
[----:B------:R-:W-:Y:S01]  /*2e840*/  PRMT R23, RZ, 0x7610, R23 ;  /* 0x00007610ff177816 */ /* 0x000fe20000000017 */
[----:B------:R-:W-:-:S02]  /*2e850*/  @!P5 IMAD.MOV.U32 R5, RZ, RZ, R11 ;  /* 0x000000ffff05d224 */ /* 0x000fc400078e000b */
[----:B------:R-:W2:Y:S01]  /*2e860*/  LDL R11, [R1+0x1ac4] ;  /* 0x001ac400010b7983 */ /* 0x000ea20000100800 */
[----:B------:R-:W-:-:S03]  /*2e870*/  @!P5 IMAD.MOV.U32 R4, RZ, RZ, R7 ;  /* 0x000000ffff04d224 */ /* 0x000fc600078e0007 */
[----:B------:R-:W2:Y:S01]  /*2e880*/  LDL R7, [R1+0x1ac8] ;  /* 0x001ac80001077983 */ /* 0x000ea20000100800 */
[----:B------:R-:W-:-:S03]  /*2e890*/  PRMT R22, RZ, 0x7610, R22 ;  /* 0x00007610ff167816 */ /* 0x000fc60000000016 */
[----:B------:R0:W2:Y:S01]  /*2e8a0*/  @!P5 LDG.E.U16 R23, desc[UR8][R4.64] ;  /* 0x000000080417d981 */ /* 0x0000a2000c1e1500 */
[----:B------:R-:W-:Y:S01]  /*2e8b0*/  PRMT R21, RZ, 0x7610, R21 ;  /* 0x00007610ff157816 */ /* 0x000fe20000000015 */
[----:B0-----:R-:W-:Y:S02]  /*2e8c0*/  @!P6 IMAD.MOV.U32 R5, RZ, RZ, R9 ;  /* 0x000000ffff05e224 */ /* 0x001fe400078e0009 */
[----:B------:R-:W2:Y:S01]  /*2e8d0*/  LDL R9, [R1+0x1abc] ;  /* 0x001abc0001097983 */ /* 0x000ea20000100800 */
[----:B---3--:R-:W-:-:S03]  /*2e8e0*/  @!P6 IMAD.MOV.U32 R4, RZ, RZ, R8 ;  /* 0x000000ffff04e224 */ /* 0x008fc600078e0008 */
[----:B------:R-:W3:Y:S04]  /*2e8f0*/  LDL R8, [R1+0x1ac0] ;  /* 0x001ac00001087983 */ /* 0x000ee80000100800 */
[----:B------:R0:W3:Y:S02]  /*2e900*/  @!P6 LDG.E.U16 R22, desc[UR8][R4.64] ;  /* 0x000000080416e981 */ /* 0x0000e4000c1e1500 */
[----:B0-----:R-:W-:Y:S02]  /*2e910*/  @!P5 IMAD.MOV.U32 R5, RZ, RZ, R12 ;  /* 0x000000ffff05d224 */ /* 0x001fe400078e000c */
[----:B------:R-:W3:Y:S01]  /*2e920*/  LDL R12, [R1+0x1a84] ;  /* 0x001a8400010c7983 */ /* 0x000ee20000100800 */
[----:B----4-:R-:W-:-:S03]  /*2e930*/  @!P5 IMAD.MOV.U32 R4, RZ, RZ, R10 ;  /* 0x000000ffff04d224 */ /* 0x010fc600078e000a */
[----:B------:R-:W4:Y:S04]  /*2e940*/  LDL R10, [R1+0x1a88] ;  /* 0x001a8800010a7983 */ /* 0x000f280000100800 */
[----:B------:R0:W4:Y:S02]  /*2e950*/  @!P5 LDG.E.U16 R21, desc[UR8][R4.64] ;  /* 0x000000080415d981 */ /* 0x000124000c1e1500 */
[----:B0-----:R-:W-:Y:S02]  /*2e960*/  @!P6 IMAD.MOV.U32 R4, RZ, RZ, R6 ;  /* 0x000000ffff04e224 */ /* 0x001fe400078e0006 */
[----:B------:R-:W4:Y:S01]  /*2e970*/  LDL R6, [R1+0x1a80] ;  /* 0x001a800001067983 */ /* 0x000f220000100800 */
[----:B--2---:R-:W-:-:S03]  /*2e980*/  @!P6 MOV R5, R16 ;  /* 0x000000100005e202 */ /* 0x004fc60000000f00 */
[----:B------:R-:W2:Y:S01]  /*2e990*/  LDL R16, [R1+0x1a7c] ;  /* 0x001a7c0001107983 */ /* 0x000ea20000100800 */
[----:B------:R-:W-:Y:S02]  /*2e9a0*/  PRMT R20, RZ, 0x7610, R20 ;  /* 0x00007610ff147816 */ /* 0x000fe40000000014 */
[----:B------:R-:W-:-:S04]  /*2e9b0*/  PRMT R19, RZ, 0x7610, R19 ;  /* 0x00007610ff137816 */ /* 0x000fc80000000013 */
[----:B------:R0:W2:Y:S01]  /*2e9c0*/  @!P6 LDG.E.U16 R20, desc[UR8][R4.64] ;  /* 0x000000080414e981 */ /* 0x0000a2000c1e1500 */
[----:B------:R-:W-:Y:S01]  /*2e9d0*/  PRMT R18, RZ, 0x7610, R18 ;  /* 0x00007610ff127816 */ /* 0x000fe20000000012 */
[----:B0-----:R-:W-:Y:S02]  /*2e9e0*/  @!P5 IMAD.MOV.U32 R4, RZ, RZ, R7 ;  /* 0x000000ffff04d224 */ /* 0x001fe400078e0007 */
[----:B------:R-:W-:Y:S01]  /*2e9f0*/  @!P5 IMAD.MOV.U32 R5, RZ, RZ, R11 ;  /* 0x000000ffff05d224 */ /* 0x000fe200078e000b */
[----:B------:R-:W-:Y:S01]  /*2ea00*/  PRMT R17, RZ, 0x7610, R17 ;  /* 0x00007610ff117816 */ /* 0x000fe20000000011 */
[----:B------:R-:W2:Y:S04]  /*2ea10*/  LDL R11, [R1+0x1a44] ;  /* 0x001a4400010b7983 */ /* 0x000ea80000100800 */
[----:B------:R3:W2:Y:S01]  /*2ea20*/  @!P5 LDG.E.U16 R19, desc[UR8][R4.64] ;  /* 0x000000080413d981 */ /* 0x0006a2000c1e1500 */
[----:B------:R-:W-:-:S03]  /*2ea30*/  PRMT R14, RZ, 0x7610, R14 ;  /* 0x00007610ff0e7816 */ /* 0x000fc6000000000e */
[----:B------:R-:W2:Y:S01]  /*2ea40*/  LDL R7, [R1+0x1a48] ;  /* 0x001a480001077983 */ /* 0x000ea20000100800 */
[----:B---3--:R-:W-:Y:S02]  /*2ea50*/  @!P6 IMAD.MOV.U32 R4, RZ, RZ, R8 ;  /* 0x000000ffff04e224 */ /* 0x008fe400078e0008 */
[----:B------:R-:W-:Y:S01]  /*2ea60*/  @!P6 IMAD.MOV.U32 R5, RZ, RZ, R9 ;  /* 0x000000ffff05e224 */ /* 0x000fe200078e0009 */
[----:B------:R-:W3:Y:S04]  /*2ea70*/  LDL R8, [R1+0x1a40] ;  /* 0x001a400001087983 */ /* 0x000ee80000100800 */
[----:B------:R0:W3:Y:S04]  /*2ea80*/  @!P6 LDG.E.U16 R18, desc[UR8][R4.64] ;  /* 0x000000080412e981 */ /* 0x0000e8000c1e1500 */
[----:B------:R-:W3:Y:S01]  /*2ea90*/  LDL R9, [R1+0x1a3c] ;  /* 0x001a3c0001097983 */ /* 0x000ee20000100800 */
[----:B0-----:R-:W-:-:S02]  /*2eaa0*/  @!P5 IMAD.MOV.U32 R5, RZ, RZ, R12 ;  /* 0x000000ffff05d224 */ /* 0x001fc400078e000c */
[----:B----4-:R-:W-:Y:S01]  /*2eab0*/  @!P5 IMAD.MOV.U32 R4, RZ, RZ, R10 ;  /* 0x000000ffff04d224 */ /* 0x010fe200078e000a */
[----:B------:R-:W4:Y:S04]  /*2eac0*/  LDL R12, [R1+0x1a04] ;  /* 0x001a0400010c7983 */ /* 0x000f280000100800 */
[----:B------:R0:W4:Y:S04]  /*2ead0*/  @!P5 LDG.E.U16 R17, desc[UR8][R4.64] ;  /* 0x000000080411d981 */ /* 0x000128000c1e1500 */
[----:B------:R-:W4:Y:S01]  /*2eae0*/  LDL R10, [R1+0x1a08] ;  /* 0x001a0800010a7983 */ /* 0x000f220000100800 */
[----:B0-----:R-:W-:-:S02]  /*2eaf0*/  @!P6 IMAD.MOV.U32 R4, RZ, RZ, R6 ;  /* 0x000000ffff04e224 */ /* 0x001fc400078e0006 */
[----:B--2---:R-:W-:-:S05]  /*2eb00*/  @!P6 IMAD.MOV.U32 R5, RZ, RZ, R16 ;  /* 0x000000ffff05e224 */ /* 0x004fca00078e0010 */
[----:B------:R0:W2:Y:S04]  /*2eb10*/  @!P6 LDG.E.U16 R14, desc[UR8][R4.64] ;  /* 0x00000008040ee981 */ /* 0x0000a8000c1e1500 */
[----:B------:R-:W-:Y:S04]  /*2eb20*/  STL [R1+0x28], R23 ;  /* 0x0000281701007387 */ /* 0x000fe80000100800 */
[----:B------:R-:W2:Y:S04]  /*2eb30*/  LDL R6, [R1+0x1a00] ;  /* 0x001a000001067983 */ /* 0x000ea80000100800 */
[----:B------:R-:W-:Y:S01]  /*2eb40*/  STL [R1+0x24], R22 ;  /* 0x0000241601007387 */ /* 0x000fe20000100800 */
[----:B0-----:R-:W-:-:S03]  /*2eb50*/  @!P5 IMAD.MOV.U32 R5, RZ, RZ, R11 ;  /* 0x000000ffff05d224 */ /* 0x001fc600078e000b */
[----:B------:R-:W2:Y:S01]  /*2eb60*/  LDL R11, [R1+0x19fc] ;  /* 0x0019fc00010b7983 */ /* 0x000ea20000100800 */
[----:B------:R-:W-:Y:S02]  /*2eb70*/  @!P5 MOV R4, R7 ;  /* 0x000000070004d202 */ /* 0x000fe40000000f00 */
[----:B------:R-:W-:Y:S02]  /*2eb80*/  PRMT R15, RZ, 0x7610, R15 ;  /* 0x00007610ff0f7816 */ /* 0x000fe4000000000f */
[----:B------:R-:W-:-:S04]  /*2eb90*/  PRMT R13, RZ, 0x7610, R13 ;  /* 0x00007610ff0d7816 */ /* 0x000fc8000000000d */
[----:B------:R3:W2:Y:S02]  /*2eba0*/  @!P5 LDG.E.U16 R15, desc[UR8][R4.64] ;  /* 0x00000008040fd981 */ /* 0x0006a4000c1e1500 */
[----:B---3--:R-:W-:Y:S02]  /*2ebb0*/  @!P6 IMAD.MOV.U32 R4, RZ, RZ, R8 ;  /* 0x000000ffff04e224 */ /* 0x008fe400078e0008 */
[----:B------:R-:W-:-:S05]  /*2ebc0*/  @!P6 IMAD.MOV.U32 R5, RZ, RZ, R9 ;  /* 0x000000ffff05e224 */ /* 0x000fca00078e0009 */
[----:B------:R4:W3:Y:S01]  /*2ebd0*/  @!P6 LDG.E.U16 R13, desc[UR8][R4.64] ;  /* 0x00000008040de981 */ /* 0x0008e2000c1e1500 */
[----:B------:R-:W-:Y:S01]  /*2ebe0*/  PRMT R61, RZ, 0x7610, R61 ;  /* 0x00007610ff3d7816 */ /* 0x000fe2000000003d */
[----:B----4-:R-:W-:Y:S02]  /*2ebf0*/  @!P5 IMAD.MOV.U32 R4, RZ, RZ, R10 ;  /* 0x000000ffff04d224 */ /* 0x010fe400078e000a */
[----:B------:R-:W-:-:S05]  /*2ec00*/  @!P5 IMAD.MOV.U32 R5, RZ, RZ, R12 ;  /* 0x000000ffff05d224 */ /* 0x000fca00078e000c */
[----:B------:R0:W4:Y:S04]  /*2ec10*/  @!P5 LDG.E.U16 R61, desc[UR8][R4.64] ;  /* 0x00000008043dd981 */ /* 0x000128000c1e1500 */
[----:B--2---:R1:W-:Y:S04]  /*2ec20*/  STL [R1+0xc], R14 ;  /* 0x00000c0e01007387 */ /* 0x0043e80000100800 */
[----:B------:R-:W2:Y:S04]  /*2ec30*/  LDL R7, [R1+0x19c8] ;  /* 0x0019c80001077983 */ /* 0x000ea80000100800 */
[----:B-1----:R-:W2:Y:S01]  /*2ec40*/  LDL R14, [R1+0x19c4] ;  /* 0x0019c400010e7983 */ /* 0x002ea20000100800 */
[----:B------:R-:W-:Y:S01]  /*2ec50*/  PRMT R59, RZ, 0x7610, R59 ;  /* 0x00007610ff3b7816 */ /* 0x000fe2000000003b */
[----:B0-----:R-:W-:-:S02]  /*2ec60*/  @!P6 IMAD.MOV.U32 R4, RZ, RZ, R6 ;  /* 0x000000ffff04e224 */ /* 0x001fc400078e0006 */
[----:B------:R-:W-:Y:S01]  /*2ec70*/  @!P6 IMAD.MOV.U32 R5, RZ, RZ, R11 ;  /* 0x000000ffff05e224 */ /* 0x000fe200078e000b */
[----:B------:R-:W-:Y:S01]  /*2ec80*/  STL [R1+0x20], R21 ;  /* 0x0000201501007387 */ /* 0x000fe20000100800 */
[----:B------:R-:W-:-:S03]  /*2ec90*/  PRMT R58, RZ, 0x7610, R58 ;  /* 0x00007610ff3a7816 */ /* 0x000fc6000000003a */
[----:B------:R2:W2:Y:S04]  /*2eca0*/  @!P6 LDG.E.U16 R59, desc[UR8][R4.64] ;  /* 0x00000008043be981 */ /* 0x0004a8000c1e1500 */
[----:B------:R-:W2:Y:S04]  /*2ecb0*/  LDL R9, [R1+0x19bc] ;  /* 0x0019bc0001097983 */ /* 0x000ea80000100800 */
[----:B------:R-:W2:Y:S04]  /*2ecc0*/  LDL R8, [R1+0x19c0] ;  /* 0x0019c00001087983 */ /* 0x000ea80000100800 */
[----:B------:R-:W-:Y:S04]  /*2ecd0*/  STL [R1+0x1c], R20 ;  /* 0x00001c1401007387 */ /* 0x000fe80000100800 */
[----:B------:R0:W-:Y:S04]  /*2ece0*/  STL [R1+0x8], R15 ;  /* 0x0000080f01007387 */ /* 0x0001e80000100800 */
[----:B0-----:R-:W2:Y:S04]  /*2ecf0*/  LDL R15, [R1+0x1984] ;  /* 0x00198400010f7983 */ /* 0x001ea80000100800 */
[----:B---3--:R0:W-:Y:S04]  /*2ed00*/  STL [R1+0x4], R13 ;  /* 0x0000040d01007387 */ /* 0x0081e80000100800 */
[----:B------:R-:W-:Y:S04]  /*2ed10*/  STL [R1+0x18], R19 ;  /* 0x0000181301007387 */ /* 0x000fe80000100800 */
[----:B------:R-:W3:Y:S04]  /*2ed20*/  LDL R10, [R1+0x1980] ;  /* 0x00198000010a7983 */ /* 0x000ee80000100800 */
[----:B0-----:R-:W3:Y:S04]  /*2ed30*/  LDL R13, [R1+0x1988] ;  /* 0x00198800010d7983 */ /* 0x001ee80000100800 */
[----:B----4-:R-:W-:Y:S04]  /*2ed40*/  STL [R1+0x4138], R61 ;  /* 0x0041383d01007387 */ /* 0x010fe80000100800 */
[----:B------:R-:W-:Y:S04]  /*2ed50*/  STL [R1+0x14], R18 ;  /* 0x0000141201007387 */ /* 0x000fe80000100800 */
[----:B------:R-:W4:Y:S04]  /*2ed60*/  LDL R11, [R1+0x197c] ;  /* 0x00197c00010b7983 */ /* 0x000f280000100800 */
[----:B------:R-:W4:Y:S04]  /*2ed70*/  LDL R12, [R1+0x1944] ;  /* 0x00194400010c7983 */ /* 0x000f280000100800 */
[----:B------:R-:W4:Y:S01]  /*2ed80*/  LDL R6, [R1+0x1948] ;  /* 0x0019480001067983 */ /* 0x000f220000100800 */
[----:B--2---:R-:W-:Y:S01]  /*2ed90*/  @!P5 IMAD.MOV.U32 R4, RZ, RZ, R7 ;  /* 0x000000ffff04d224 */ /* 0x004fe200078e0007 */
[----:B------:R-:W-:-:S05]  /*2eda0*/  @!P5 MOV R5, R14 ;  /* 0x0000000e0005d202 */ /* 0x000fca0000000f00 */
[----:B------:R0:W2:Y:S01]  /*2edb0*/  @!P5 LDG.E.U16 R58, desc[UR8][R4.64] ;  /* 0x00000008043ad981 */ /* 0x0000a2000c1e1500 */
[----:B------:R-:W-:-:S03]  /*2edc0*/  PRMT R57, RZ, 0x7610, R57 ;  /* 0x00007610ff397816 */ /* 0x000fc60000000039 */
[----:B------:R1:W-:Y:S04]  /*2edd0*/  STL [R1+0x10], R17 ;  /* 0x0000101101007387 */ /* 0x0003e80000100800 */
[----:B------:R-:W-:Y:S04]  /*2ede0*/  STL [R1+0x413c], R59 ;  /* 0x00413c3b01007387 */ /* 0x000fe80000100800 */
[----:B------:R-:W2:Y:S01]  /*2edf0*/  LDL R14, [R1+0x193c] ;  /* 0x00193c00010e7983 */ /* 0x000ea20000100800 */
[----:B0-----:R-:W-:-:S03]  /*2ee00*/  @!P6 IMAD.MOV.U32 R5, RZ, RZ, R9 ;  /* 0x000000ffff05e224 */ /* 0x001fc600078e0009 */
[----:B------:R-:W2:Y:S01]  /*2ee10*/  LDL R7, [R1+0x1940] ;  /* 0x0019400001077983 */ /* 0x000ea20000100800 */
[----:B------:R-:W-:-:S05]  /*2ee20*/  @!P6 IMAD.MOV.U32 R4, RZ, RZ, R8 ;  /* 0x000000ffff04e224 */ /* 0x000fca00078e0008 */
[----:B------:R0:W2:Y:S01]  /*2ee30*/  @!P6 LDG.E.U16 R57, desc[UR8][R4.64] ;  /* 0x000000080439e981 */ /* 0x0000a2000c1e1500 */
[----:B------:R-:W-:Y:S01]  /*2ee40*/  PRMT R56, RZ, 0x7610, R56 ;  /* 0x00007610ff387816 */ /* 0x000fe20000000038 */
[----:B0-----:R-:W-:Y:S01]  /*2ee50*/  @!P5 IMAD.MOV.U32 R5, RZ, RZ, R15 ;  /* 0x000000ffff05d224 */ /* 0x001fe200078e000f */
[----:B------:R-:W-:Y:S01]  /*2ee60*/  PRMT R55, RZ, 0x7610, R55 ;  /* 0x00007610ff377816 */ /* 0x000fe20000000037 */
[----:B---3--:R-:W-:-:S05]  /*2ee70*/  @!P5 IMAD.MOV.U32 R4, RZ, RZ, R13 ;  /* 0x000000ffff04d224 */ /* 0x008fca00078e000d */
[----:B------:R0:W3:Y:S02]  /*2ee80*/  @!P5 LDG.E.U16 R56, desc[UR8][R4.64] ;  /* 0x000000080438d981 */ /* 0x0000e4000c1e1500 */
[----:B0-----:R-:W-:Y:S02]  /*2ee90*/  @!P6 IMAD.MOV.U32 R4, RZ, RZ, R10 ;  /* 0x000000ffff04e224 */ /* 0x001fe400078e000a */
[----:B----4-:R-:W-:-:S05]  /*2eea0*/  @!P6 IMAD.MOV.U32 R5, RZ, RZ, R11 ;  /* 0x000000ffff05e224 */ /* 0x010fca00078e000b */
[----:B------:R0:W4:Y:S04]  /*2eeb0*/  @!P6 LDG.E.U16 R55, desc[UR8][R4.64] ;  /* 0x000000080437e981 */ /* 0x000128000c1e1500 */
[----:B--2---:R-:W-:Y:S04]  /*2eec0*/  STL [R1+0x4140], R58 ;  /* 0x0041403a01007387 */ /* 0x004fe80000100800 */
[----:B------:R-:W2:Y:S04]  /*2eed0*/  LDL R9, [R1+0x1904] ;  /* 0x0019040001097983 */ /* 0x000ea80000100800 */
[----:B------:R-:W2:Y:S01]  /*2eee0*/  LDL R8, [R1+0x1908] ;  /* 0x0019080001087983 */ /* 0x000ea20000100800 */
[----:B------:R-:W-:Y:S01]  /*2eef0*/  PRMT R54, RZ, 0x7610, R54 ;  /* 0x00007610ff367816 */ /* 0x000fe20000000036 */
[----:B0-----:R-:W-:-:S02]  /*2ef00*/  @!P5 IMAD.MOV.U32 R4, RZ, RZ, R6 ;  /* 0x000000ffff04d224 */ /* 0x001fc400078e0006 */
[----:B------:R-:W-:-:S05]  /*2ef10*/  @!P5 IMAD.MOV.U32 R5, RZ, RZ, R12 ;  /* 0x000000ffff05d224 */ /* 0x000fca00078e000c */
[----:B------:R0:W2:Y:S01]  /*2ef20*/  @!P5 LDG.E.U16 R54, desc[UR8][R4.64] ;  /* 0x000000080436d981 */ /* 0x0000a2000c1e1500 */
[----:B------:R-:W-:Y:S02]  /*2ef30*/  PRMT R53, RZ, 0x7610, R53 ;  /* 0x00007610ff357816 */ /* 0x000fe40000000035 */
[----:B------:R-:W-:Y:S02]  /*2ef40*/  PRMT R52, RZ, 0x7610, R52 ;  /* 0x00007610ff347816 */ /* 0x000fe40000000034 */
[----:B0-----:R-:W-:Y:S01]  /*2ef50*/  @!P6 MOV R4, R7 ;  /* 0x000000070004e202 */ /* 0x001fe20000000f00 */
[----:B------:R-:W-:Y:S01]  /*2ef60*/  @!P6 IMAD.MOV.U32 R5, RZ, RZ, R14 ;  /* 0x000000ffff05e224 */ /* 0x000fe200078e000e */
[----:B------:R-:W-:Y:S04]  /*2ef70*/  STL [R1+0x4144], R57 ;  /* 0x0041443901007387 */ /* 0x000fe80000100800 */
[----:B------:R2:W2:Y:S04]  /*2ef80*/  @!P6 LDG.E.U16 R53, desc[UR8][R4.64] ;  /* 0x000000080435e981 */ /* 0x0004a8000c1e1500 */
[----:B-1----:R-:W2:Y:S04]  /*2ef90*/  LDL R17, [R1+0x18fc] ;  /* 0x0018fc0001117983 */ /* 0x002ea80000100800 */
[----:B------:R-:W2:Y:S04]  /*2efa0*/  LDL R16, [R1+0x1900] ;  /* 0x0019000001107983 */ /* 0x000ea80000100800 */
[----:B---3--:R-:W-:Y:S04]  /*2efb0*/  STL [R1+0x4148], R56 ;  /* 0x0041483801007387 */ /* 0x008fe80000100800 */
[----:B------:R-:W3:Y:S04]  /*2efc0*/  LDL R11, [R1+0x18c4] ;  /* 0x0018c400010b7983 */ /* 0x000ee80000100800 */
[----:B------:R-:W3:Y:S04]  /*2efd0*/  LDL R10, [R1+0x18c8] ;  /* 0x0018c800010a7983 */ /* 0x000ee80000100800 */
[----:B----4-:R-:W-:Y:S04]  /*2efe0*/  STL [R1+0x414c], R55 ;  /* 0x00414c3701007387 */ /* 0x010fe80000100800 */
[----:B------:R-:W4:Y:S04]  /*2eff0*/  LDL R13, [R1+0x18bc] ;  /* 0x0018bc00010d7983 */ /* 0x000f280000100800 */
[----:B------:R-:W4:Y:S04]  /*2f000*/  LDL R12, [R1+0x18c0] ;  /* 0x0018c000010c7983 */ /* 0x000f280000100800 */
[----:B------:R-:W4:Y:S01]  /*2f010*/  LDL R6, [R1+0x1888] ;  /* 0x0018880001067983 */ /* 0x000f220000100800 */
[----:B--2---:R-:W-:-:S02]  /*2f020*/  @!P5 IMAD.MOV.U32 R5, RZ, RZ, R9 ;  /* 0x000000ffff05d224 */ /* 0x004fc400078e0009 */
[----:B------:R-:W-:-:S05]  /*2f030*/  @!P5 IMAD.MOV.U32 R4, RZ, RZ, R8 ;  /* 0x000000ffff04d224 */ /* 0x000fca00078e0008 */
[----:B------:R0:W2:Y:S04]  /*2f040*/  @!P5 LDG.E.U16 R52, desc[UR8][R4.64] ;  /* 0x000000080434d981 */ /* 0x0000a8000c1e1500 */
[----:B------:R-:W-:Y:S04]  /*2f050*/  STL [R1+0x4150], R54 ;  /* 0x0041503601007387 */ /* 0x000fe80000100800 */
[----:B------:R-:W2:Y:S04]  /*2f060*/  LDL R7, [R1+0x1884] ;  /* 0x0018840001077983 */ /* 0x000ea80000100800 */
[----:B------:R-:W2:Y:S04]  /*2f070*/  LDL R15, [R1+0x187c] ;  /* 0x00187c00010f7983 */ /* 0x000ea80000100800 */
[----:B------:R-:W2:Y:S01]  /*2f080*/  LDL R14, [R1+0x1880] ;  /* 0x00188000010e7983 */ /* 0x000ea20000100800 */
[----:B------:R-:W-:-:S03]  /*2f090*/  PRMT R48, RZ, 0x7610, R48 ;  /* 0x00007610ff307816 */ /* 0x000fc60000000030 */
[----:B------:R-:W-:Y:S04]  /*2f0a0*/  STL [R1+0x4154], R53 ;  /* 0x0041543501007387 */ /* 0x000fe80000100800 */
[----:B------:R-:W2:Y:S01]  /*2f0b0*/  LDL R9, [R1+0x1844] ;  /* 0x0018440001097983 */ /* 0x000ea20000100800 */
[----:B0-----:R-:W-:-:S03]  /*2f0c0*/  @!P6 IMAD.MOV.U32 R5, RZ, RZ, R17 ;  /* 0x000000ffff05e224 */ /* 0x001fc600078e0011 */
[----:B------:R-:W2:Y:S01]  /*2f0d0*/  LDL R8, [R1+0x1848] ;  /* 0x0018480001087983 */ /* 0x000ea20000100800 */
[----:B------:R-:W-:-:S05]  /*2f0e0*/  @!P6 IMAD.MOV.U32 R4, RZ, RZ, R16 ;  /* 0x000000ffff04e224 */ /* 0x000fca00078e0010 */
[----:B------:R3:W2:Y:S01]  /*2f0f0*/  @!P6 LDG.E.U16 R48, desc[UR8][R4.64] ;  /* 0x000000080430e981 */ /* 0x0006a2000c1e1500 */
[----:B------:R-:W-:Y:S01]  /*2f100*/  PRMT R46, RZ, 0x7610, R46 ;  /* 0x00007610ff2e7816 */ /* 0x000fe2000000002e */
[----:B---3--:R-:W-:Y:S02]  /*2f110*/  @!P5 IMAD.MOV.U32 R5, RZ, RZ, R11 ;  /* 0x000000ffff05d224 */ /* 0x008fe400078e000b */
[----:B------:R-:W-:-:S05]  /*2f120*/  @!P5 IMAD.MOV.U32 R4, RZ, RZ, R10 ;  /* 0x000000ffff04d224 */ /* 0x000fca00078e000a */
[----:B------:R4:W3:Y:S01]  /*2f130*/  @!P5 LDG.E.U16 R46, desc[UR8][R4.64] ;  /* 0x00000008042ed981 */ /* 0x0008e2000c1e1500 */
[----:B------:R-:W-:Y:S02]  /*2f140*/  PRMT R44, RZ, 0x7610, R44 ;  /* 0x00007610ff2c7816 */ /* 0x000fe4000000002c */
[----:B----4-:R-:W-:Y:S01]  /*2f150*/  @!P6 MOV R5, R13 ;  /* 0x0000000d0005e202 */ /* 0x010fe20000000f00 */
[----:B------:R-:W-:-:S05]  /*2f160*/  @!P6 IMAD.MOV.U32 R4, RZ, RZ, R12 ;  /* 0x000000ffff04e224 */ /* 0x000fca00078e000c */
[----:B------:R0:W4:Y:S04]  /*2f170*/  @!P6 LDG.E.U16 R44, desc[UR8][R4.64] ;  /* 0x00000008042ce981 */ /* 0x000128000c1e1500 */
[----:B--2---:R-:W-:Y:S04]  /*2f180*/  STL [R1+0x4158], R52 ;  /* 0x0041583401007387 */ /* 0x004fe80000100800 */
[----:B------:R-:W2:Y:S04]  /*2f190*/  LDL R17, [R1+0x183c] ;  /* 0x00183c0001117983 */ /* 0x000ea80000100800 */
[----:B------:R-:W2:Y:S01]  /*2f1a0*/  LDL R16, [R1+0x1840] ;  /* 0x0018400001107983 */ /* 0x000ea20000100800 */
[----:B------:R-:W-:Y:S01]  /*2f1b0*/  PRMT R42, RZ, 0x7610, R42 ;  /* 0x00007610ff2a7816 */ /* 0x000fe2000000002a */
[----:B0-----:R-:W-:-:S02]  /*2f1c0*/  @!P5 IMAD.MOV.U32 R4, RZ, RZ, R6 ;  /* 0x000000ffff04d224 */ /* 0x001fc400078e0006 */
[----:B------:R-:W-:Y:S01]  /*2f1d0*/  @!P5 IMAD.MOV.U32 R5, RZ, RZ, R7 ;  /* 0x000000ffff05d224 */ /* 0x000fe200078e0007 */
[----:B------:R-:W-:-:S04]  /*2f1e0*/  PRMT R40, RZ, 0x7610, R40 ;  /* 0x00007610ff287816 */ /* 0x000fc80000000028 */
[----:B------:R0:W2:Y:S01]  /*2f1f0*/  @!P5 LDG.E.U16 R42, desc[UR8][R4.64] ;  /* 0x00000008042ad981 */ /* 0x0000a2000c1e1500 */
[----:B------:R-:W-:Y:S01]  /*2f200*/  PRMT R38, RZ, 0x7610, R38 ;  /* 0x00007610ff267816 */ /* 0x000fe20000000026 */
[----:B0-----:R-:W-:Y:S02]  /*2f210*/  @!P6 IMAD.MOV.U32 R4, RZ, RZ, R14 ;  /* 0x000000ffff04e224 */ /* 0x001fe400078e000e */
[----:B------:R-:W-:-:S05]  /*2f220*/  @!P6 IMAD.MOV.U32 R5, RZ, RZ, R15 ;  /* 0x000000ffff05e224 */ /* 0x000fca00078e000f */
[----:B------:R0:W2:Y:S01]  /*2f230*/  @!P6 LDG.E.U16 R40, desc[UR8][R4.64] ;  /* 0x000000080428e981 */ /* 0x0000a2000c1e1500 */
[----:B------:R-:W-:-:S03]  /*2f240*/  PRMT R36, RZ, 0x7610, R36 ;  /* 0x00007610ff247816 */ /* 0x000fc60000000024 */
[----:B------:R-:W-:Y:S04]  /*2f250*/  STL [R1+0x415c], R48 ;  /* 0x00415c3001007387 */ /* 0x000fe80000100800 */
[----:B------:R-:W2:Y:S01]  /*2f260*/  LDL R11, [R1+0x1804] ;  /* 0x00180400010b7983 */ /* 0x000ea20000100800 */
[----:B0-----:R-:W-:Y:S02]  /*2f270*/  @!P5 IMAD.MOV.U32 R4, RZ, RZ, R8 ;  /* 0x000000ffff04d224 */ /* 0x001fe400078e0008 */
[----:B------:R-:W-:Y:S01]  /*2f280*/  @!P5 IMAD.MOV.U32 R5, RZ, RZ, R9 ;  /* 0x000000ffff05d224 */ /* 0x000fe200078e0009 */
[----:B------:R-:W2:Y:S04]  /*2f290*/  LDL R10, [R1+0x1808] ;  /* 0x00180800010a7983 */ /* 0x000ea80000100800 */
[----:B------:R2:W2:Y:S04]  /*2f2a0*/  @!P5 LDG.E.U16 R38, desc[UR8][R4.64] ;  /* 0x000000080426d981 */ /* 0x0004a8000c1e1500 */
[----:B---3--:R-:W-:Y:S04]  /*2f2b0*/  STL [R1+0x4160], R46 ;  /* 0x0041602e01007387 */ /* 0x008fe80000100800 */
[----:B------:R-:W3:Y:S04]  /*2f2c0*/  LDL R13, [R1+0x17fc] ;  /* 0x0017fc00010d7983 */ /* 0x000ee80000100800 */
[----:B------:R-:W3:Y:S04]  /*2f2d0*/  LDL R12, [R1+0x1800] ;  /* 0x00180000010c7983 */ /* 0x000ee80000100800 */
[----:B----4-:R-:W-:Y:S04]  /*2f2e0*/  STL [R1+0x4164], R44 ;  /* 0x0041642c01007387 */ /* 0x010fe80000100800 */
[----:B------:R-:W4:Y:S04]  /*2f2f0*/  LDL R7, [R1+0x17c4] ;  /* 0x0017c40001077983 */ /* 0x000f280000100800 */
[----:B------:R-:W4:Y:S01]  /*2f300*/  LDL R6, [R1+0x17c8] ;  /* 0x0017c80001067983 */ /* 0x000f220000100800 */
[----:B--2---:R-:W-:-:S02]  /*2f310*/  @!P6 IMAD.MOV.U32 R5, RZ, RZ, R17 ;  /* 0x000000ffff05e224 */ /* 0x004fc400078e0011 */
[----:B------:R-:W-:-:S05]  /*2f320*/  @!P6 IMAD.MOV.U32 R4, RZ, RZ, R16 ;  /* 0x000000ffff04e224 */ /* 0x000fca00078e0010 */
[----:B------:R0:W2:Y:S04]  /*2f330*/  @!P6 LDG.E.U16 R36, desc[UR8][R4.64] ;  /* 0x000000080424e981 */ /* 0x0000a8000c1e1500 */
[----:B------:R-:W-:Y:S04]  /*2f340*/  STL [R1+0x4168], R42 ;  /* 0x0041682a01007387 */ /* 0x000fe80000100800 */
[----:B------:R-:W2:Y:S04]  /*2f350*/  LDL R15, [R1+0x17bc] ;  /* 0x0017bc00010f7983 */ /* 0x000ea80000100800 */
[----:B------:R-:W2:Y:S01]  /*2f360*/  LDL R14, [R1+0x17c0] ;  /* 0x0017c000010e7983 */ /* 0x000ea20000100800 */
[----:B------:R-:W-:-:S03]  /*2f370*/  PRMT R34, RZ, 0x7610, R34 ;  /* 0x00007610ff227816 */ /* 0x000fc60000000022 */
[----:B------:R-:W-:Y:S04]  /*2f380*/  STL [R1+0x416c], R40 ;  /* 0x00416c2801007387 */ /* 0x000fe80000100800 */
[----:B------:R-:W2:Y:S04]  /*2f390*/  LDL R9, [R1+0x1784] ;  /* 0x0017840001097983 */ /* 0x000ea80000100800 */
[----:B------:R-:W2:Y:S01]  /*2f3a0*/  LDL R8, [R1+0x1788] ;  /* 0x0017880001087983 */ /* 0x000ea20000100800 */
[----:B0-----:R-:W-:Y:S01]  /*2f3b0*/  @!P5 IMAD.MOV.U32 R5, RZ, RZ, R11 ;  /* 0x000000ffff05d224 */ /* 0x001fe200078e000b */
[----:B------:R-:W-:-:S02]  /*2f3c0*/  @!P5 MOV R4, R10 ;  /* 0x0000000a0004d202 */ /* 0x000fc40000000f00 */
[----:B------:R-:W-:Y:S04]  /*2f3d0*/  STL [R1+0x4170], R38 ;  /* 0x0041702601007387 */ /* 0x000fe80000100800 */
[----:B------:R-:W2:Y:S04]  /*2f3e0*/  LDL R21, [R1+0x177c] ;  /* 0x00177c0001157983 */ /* 0x000ea80000100800 */
[----:B------:R-:W2:Y:S04]  /*2f3f0*/  LDL R17, [R1+0x1780] ;  /* 0x0017800001117983 */ /* 0x000ea80000100800 */
[----:B------:R3:W2:Y:S01]  /*2f400*/  @!P5 LDG.E.U16 R34, desc[UR8][R4.64] ;  /* 0x000000080422d981 */ /* 0x0006a2000c1e1500 */
[----:B------:R-:W-:-:S02]  /*2f410*/  PRMT R32, RZ, 0x7610, R32 ;  /* 0x00007610ff207816 */ /* 0x000fc40000000020 */
[----:B------:R-:W-:Y:S01]  /*2f420*/  PRMT R30, RZ, 0x7610, R30 ;  /* 0x00007610ff1e7816 */ /* 0x000fe2000000001e */
[----:B---3--:R-:W-:Y:S02]  /*2f430*/  @!P6 IMAD.MOV.U32 R4, RZ, RZ, R12 ;  /* 0x000000ffff04e224 */ /* 0x008fe400078e000c */
[----:B------:R-:W-:-:S05]  /*2f440*/  @!P6 IMAD.MOV.U32 R5, RZ, RZ, R13 ;  /* 0x000000ffff05e224 */ /* 0x000fca00078e000d */
[----:B------:R0:W3:Y:S04]  /*2f450*/  @!P6 LDG.E.U16 R32, desc[UR8][R4.64] ;  /* 0x000000080420e981 */ /* 0x0000e8000c1e1500 */
[----:B----4-:R1:W4:Y:S04]  /*2f460*/  @!P5 LDG.E.U16 R30, desc[UR8][R6.64] ;  /* 0x00000008061ed981 */ /* 0x010328000c1e1500 */
[----:B--2---:R-:W-:Y:S04]  /*2f470*/  STL [R1+0x4174], R36 ;  /* 0x0041742401007387 */ /* 0x004fe80000100800 */
[----:B------:R-:W2:Y:S04]  /*2f480*/  LDL R11, [R1+0x1744] ;  /* 0x00174400010b7983 */ /* 0x000ea80000100800 */
[----:B------:R-:W2:Y:S01]  /*2f490*/  LDL R10, [R1+0x1748] ;  /* 0x00174800010a7983 */ /* 0x000ea20000100800 */
[----:B0-----:R-:W-:Y:S01]  /*2f4a0*/  PRMT R4, RZ, 0x7610, R4 ;  /* 0x00007610ff047816 */ /* 0x001fe20000000004 */
[----:B-1----:R-:W-:Y:S01]  /*2f4b0*/  @!P6 IMAD.MOV.U32 R7, RZ, RZ, R15 ;  /* 0x000000ffff07e224 */ /* 0x002fe200078e000f */
[----:B------:R-:W-:Y:S01]  /*2f4c0*/  PRMT R5, RZ, 0x7610, R5 ;  /* 0x00007610ff057816 */ /* 0x000fe20000000005 */
[----:B------:R-:W-:-:S05]  /*2f4d0*/  @!P6 IMAD.MOV.U32 R6, RZ, RZ, R14 ;  /* 0x000000ffff06e224 */ /* 0x000fca00078e000e */
[----:B------:R0:W2:Y:S02]  /*2f4e0*/  @!P6 LDG.E.U16 R4, desc[UR8][R6.64] ;  /* 0x000000080604e981 */ /* 0x0000a4000c1e1500 */
[----:B0-----:R-:W-:Y:S02]  /*2f4f0*/  PRMT R6, RZ, 0x7610, R6 ;  /* 0x00007610ff067816 */ /* 0x001fe40000000006 */
[----:B------:R0:W2:Y:S01]  /*2f500*/  @!P5 LDG.E.U16 R5, desc[UR8][R8.64] ;  /* 0x000000080805d981 */ /* 0x0000a2000c1e1500 */
[----:B------:R-:W-:Y:S01]  /*2f510*/  PRMT R7, RZ, 0x7610, R7 ;  /* 0x00007610ff077816 */ /* 0x000fe20000000007 */
[----:B0-----:R-:W-:Y:S02]  /*2f520*/  @!P6 IMAD.MOV.U32 R9, RZ, RZ, R21 ;  /* 0x000000ffff09e224 */ /* 0x001fe400078e0015 */
[----:B------:R-:W-:Y:S01]  /*2f530*/  @!P6 IMAD.MOV.U32 R8, RZ, RZ, R17 ;  /* 0x000000ffff08e224 */ /* 0x000fe200078e0011 */
[----:B------:R-:W-:Y:S04]  /*2f540*/  STL [R1+0x4178], R34 ;  /* 0x0041782201007387 */ /* 0x000fe80000100800 */
[----:B------:R0:W2:Y:S04]  /*2f550*/  @!P6 LDG.E.U16 R6, desc[UR8][R8.64] ;  /* 0x000000080806e981 */ /* 0x0000a8000c1e1500 */
[----:B------:R-:W2:Y:S04]  /*2f560*/  LDL R16, [R1+0x1740] ;  /* 0x0017400001107983 */ /* 0x000ea80000100800 */
[----:B------:R-:W2:Y:S04]  /*2f570*/  LDL R20, [R1+0x173c] ;  /* 0x00173c0001147983 */ /* 0x000ea80000100800 */
[----:B---3--:R-:W-:Y:S04]  /*2f580*/  STL [R1+0x417c], R32 ;  /* 0x00417c2001007387 */ /* 0x008fe80000100800 */
[----:B------:R-:W3:Y:S04]  /*2f590*/  LDL R13, [R1+0x1704] ;  /* 0x00170400010d7983 */ /* 0x000ee80000100800 */
[----:B------:R-:W3:Y:S04]  /*2f5a0*/  LDL R12, [R1+0x1708] ;  /* 0x00170800010c7983 */ /* 0x000ee80000100800 */
[----:B----4-:R-:W-:Y:S04]  /*2f5b0*/  STL [R1+0x4180], R30 ;  /* 0x0041801e01007387 */ /* 0x010fe80000100800 */
[----:B------:R-:W4:Y:S04]  /*2f5c0*/  LDL R19, [R1+0x16fc] ;  /* 0x0016fc0001137983 */ /* 0x000f280000100800 */
[----:B------:R-:W4:Y:S04]  /*2f5d0*/  LDL R18, [R1+0x1700] ;  /* 0x0017000001127983 */ /* 0x000f280000100800 */
[----:B--2---:R1:W2:Y:S01]  /*2f5e0*/  @!P5 LDG.E.U16 R7, desc[UR8][R10.64] ;  /* 0x000000080a07d981 */ /* 0x0042a2000c1e1500 */
[----:B0-----:R-:W-:-:S03]  /*2f5f0*/  PRMT R8, RZ, 0x7610, R8 ;  /* 0x00007610ff087816 */ /* 0x001fc60000000008 */
[----:B------:R-:W-:Y:S04]  /*2f600*/  STL [R1+0x4184], R4 ;  /* 0x0041840401007387 */ /* 0x000fe80000100800 */
[----:B------:R-:W2:Y:S04]  /*2f610*/  LDL R15, [R1+0x16c4] ;  /* 0x0016c400010f7983 */ /* 0x000ea80000100800 */
[----:B------:R-:W2:Y:S04]  /*2f620*/  LDL R14, [R1+0x16c8] ;  /* 0x0016c800010e7983 */ /* 0x000ea80000100800 */
[----:B------:R-:W-:Y:S04]  /*2f630*/  STL [R1+0x4188], R5 ;  /* 0x0041880501007387 */ /* 0x000fe80000100800 */
[----:B------:R-:W-:Y:S04]  /*2f640*/  STL [R1+0x418c], R6 ;  /* 0x00418c0601007387 */ /* 0x000fe80000100800 */
[----:B------:R-:W2:Y:S01]  /*2f650*/  LDL R22, [R1+0x16bc] ;  /* 0x0016bc0001167983 */ /* 0x000ea20000100800 */
[----:B-1----:R-:W-:-:S03]  /*2f660*/  @!P6 IMAD.MOV.U32 R10, RZ, RZ, R16 ;  /* 0x000000ffff0ae224 */ /* 0x002fc600078e0010 */
[----:B------:R-:W2:Y:S01]  /*2f670*/  LDL R17, [R1+0x16c0] ;  /* 0x0016c00001117983 */ /* 0x000ea20000100800 */
[----:B------:R-:W-:-:S05]  /*2f680*/  @!P6 MOV R11, R20 ;  /* 0x00000014000be202 */ /* 0x000fca0000000f00 */
[----:B------:R0:W2:Y:S01]  /*2f690*/  @!P6 LDG.E.U16 R8, desc[UR8][R10.64] ;  /* 0x000000080a08e981 */ /* 0x0000a2000c1e1500 */
[----:B------:R-:W-:-:S06]  /*2f6a0*/  PRMT R9, RZ, 0x7610, R9 ;  /* 0x00007610ff097816 */ /* 0x000fcc0000000009 */
[----:B---3--:R4:W3:Y:S01]  /*2f6b0*/  @!P5 LDG.E.U16 R9, desc[UR8][R12.64] ;  /* 0x000000080c09d981 */ /* 0x0088e2000c1e1500 */
[----:B0-----:R-:W-:Y:S01]  /*2f6c0*/  PRMT R10, RZ, 0x7610, R10 ;  /* 0x00007610ff0a7816 */ /* 0x001fe2000000000a */
[----:B----4-:R-:W-:Y:S02]  /*2f6d0*/  @!P6 IMAD.MOV.U32 R13, RZ, RZ, R19 ;  /* 0x000000ffff0de224 */ /* 0x010fe400078e0013 */
[----:B------:R-:W-:-:S05]  /*2f6e0*/  @!P6 IMAD.MOV.U32 R12, RZ, RZ, R18 ;  /* 0x000000ffff0ce224 */ /* 0x000fca00078e0012 */
[----:B------:R0:W4:Y:S04]  /*2f6f0*/  @!P6 LDG.E.U16 R10, desc[UR8][R12.64] ;  /* 0x000000080c0ae981 */ /* 0x000128000c1e1500 */
[----:B--2---:R1:W-:Y:S04]  /*2f700*/  STL [R1+0x4190], R7 ;  /* 0x0041900701007387 */ /* 0x0043e80000100800 */
[----:B------:R-:W2:Y:S04]  /*2f710*/  LDL R16, [R1+0x1684] ;  /* 0x0016840001107983 */ /* 0x000ea80000100800 */
[----:B-1----:R-:W2:Y:S01]  /*2f720*/  LDL R7, [R1+0x1688] ;  /* 0x0016880001077983 */ /* 0x002ea20000100800 */
[----:B------:R-:W-:-:S02]  /*2f730*/  PRMT R11, RZ, 0x7610, R11 ;  /* 0x00007610ff0b7816 */ /* 0x000fc4000000000b */
[----:B0-----:R-:W-:Y:S02]  /*2f740*/  PRMT R12, RZ, 0x7610, R12 ;  /* 0x00007610ff0c7816 */ /* 0x001fe4000000000c */
[----:B------:R-:W-:Y:S02]  /*2f750*/  PRMT R13, RZ, 0x7610, R13 ;  /* 0x00007610ff0d7816 */ /* 0x000fe4000000000d */
[----:B------:R0:W2:Y:S02]  /*2f760*/  @!P5 LDG.E.U16 R11, desc[UR8][R14.64] ;  /* 0x000000080e0bd981 */ /* 0x0000a4000c1e1500 */
[----:B0-----:R-:W-:Y:S02]  /*2f770*/  @!P6 IMAD.MOV.U32 R15, RZ, RZ, R22 ;  /* 0x000000ffff0fe224 */ /* 0x001fe400078e0016 */
[----:B------:R-:W-:-:S05]  /*2f780*/  @!P6 IMAD.MOV.U32 R14, RZ, RZ, R17 ;  /* 0x000000ffff0ee224 */ /* 0x000fca00078e0011 */
[----:B------:R-:W2:Y:S04]  /*2f790*/  @!P6 LDG.E.U16 R12, desc[UR8][R14.64] ;  /* 0x000000080e0ce981 */ /* 0x000ea8000c1e1500 */
[----:B------:R0:W-:Y:S04]  /*2f7a0*/  STL [R1+0x4194], R8 ;  /* 0x0041940801007387 */ /* 0x0001e80000100800 */
[----:B------:R-:W2:Y:S04]  /*2f7b0*/  LDL R4, [R1+0x1680] ;  /* 0x0016800001047983 */ /* 0x000ea80000100800 */
[----:B0-----:R-:W2:Y:S04]  /*2f7c0*/  LDL R8, [R1+0x167c] ;  /* 0x00167c0001087983 */ /* 0x001ea80000100800 */
[----:B---3--:R0:W-:Y:S04]  /*2f7d0*/  STL [R1+0x4198], R9 ;  /* 0x0041980901007387 */ /* 0x0081e80000100800 */
[----:B------:R-:W3:Y:S04]  /*2f7e0*/  LDL R19, [R1+0x1644] ;  /* 0x0016440001137983 */ /* 0x000ee80000100800 */
[----:B------:R-:W3:Y:S04]  /*2f7f0*/  LDL R18, [R1+0x1648] ;  /* 0x0016480001127983 */ /* 0x000ee80000100800 */
[----:B------:R-:W3:Y:S04]  /*2f800*/  LDL R6, [R1+0x1640] ;  /* 0x0016400001067983 */ /* 0x000ee80000100800 */
[----:B------:R-:W3:Y:S04]  /*2f810*/  LDL R21, [R1+0x163c] ;  /* 0x00163c0001157983 */ /* 0x000ee80000100800 */
[----:B----4-:R1:W-:Y:S04]  /*2f820*/  STL [R1+0x419c], R10 ;  /* 0x00419c0a01007387 */ /* 0x0103e80000100800 */
[----:B------:R-:W4:Y:S04]  /*2f830*/  LDL R20, [R1+0x1604] ;  /* 0x0016040001147983 */ /* 0x000f280000100800 */
[----:B------:R-:W4:Y:S04]  /*2f840*/  LDL R5, [R1+0x1608] ;  /* 0x0016080001057983 */ /* 0x000f280000100800 */
[----:B------:R-:W4:Y:S04]  /*2f850*/  LDL R23, [R1+0x15fc] ;  /* 0x0015fc0001177983 */ /* 0x000f280000100800 */
[----:B0-----:R-:W4:Y:S01]  /*2f860*/  LDL R9, [R1+0x1600] ;  /* 0x0016000001097983 */ /* 0x001f220000100800 */
[----:B--2---:R-:W-:-:S02]  /*2f870*/  @!P5 IMAD.MOV.U32 R17, RZ, RZ, R16 ;  /* 0x000000ffff11d224 */ /* 0x004fc400078e0010 */
[----:B------:R-:W-:-:S05]  /*2f880*/  @!P5 IMAD.MOV.U32 R16, RZ, RZ, R7 ;  /* 0x000000ffff10d224 */ /* 0x000fca00078e0007 */
[----:B------:R0:W2:Y:S04]  /*2f890*/  @!P5 LDG.E.U16 R13, desc[UR8][R16.64] ;  /* 0x00000008100dd981 */ /* 0x0000a8000c1e1500 */
[----:B------:R-:W-:Y:S04]  /*2f8a0*/  STL [R1+0x41a0], R11 ;  /* 0x0041a00b01007387 */ /* 0x000fe80000100800 */
[----:B------:R-:W2:Y:S04]  /*2f8b0*/  LDL R22, [R1+0x15c4] ;  /* 0x0015c40001167983 */ /* 0x000ea80000100800 */
[----:B-1----:R-:W2:Y:S04]  /*2f8c0*/  LDL R10, [R1+0x15c8] ;  /* 0x0015c800010a7983 */ /* 0x002ea80000100800 */
[----:B------:R1:W-:Y:S04]  /*2f8d0*/  STL [R1+0x41a4], R12 ;  /* 0x0041a40c01007387 */ /* 0x0003e80000100800 */
[----:B------:R-:W2:Y:S04]  /*2f8e0*/  LDL R24, [R1+0x15bc] ;  /* 0x0015bc0001187983 */ /* 0x000ea80000100800 */
[----:B------:R-:W2:Y:S01]  /*2f8f0*/  LDL R7, [R1+0x15c0] ;  /* 0x0015c00001077983 */ /* 0x000ea20000100800 */
[----:B0-----:R-:W-:Y:S01]  /*2f900*/  @!P6 IMAD.MOV.U32 R17, RZ, RZ, R8 ;  /* 0x000000ffff11e224 */ /* 0x001fe200078e0008 */
[----:B------:R-:W-:Y:S01]  /*2f910*/  PRMT R15, RZ, 0x7610, R15 ;  /* 0x00007610ff0f7816 */ /* 0x000fe2000000000f */
[----:B------:R-:W-:-:S05]  /*2f920*/  @!P6 IMAD.MOV.U32 R16, RZ, RZ, R4 ;  /* 0x000000ffff10e224 */ /* 0x000fca00078e0004 */
[----:B---3--:R0:W3:Y:S02]  /*2f930*/  @!P5 LDG.E.U16 R15, desc[UR8][R18.64] ;  /* 0x00000008120fd981 */ /* 0x0080e4000c1e1500 */
[----:B0-----:R-:W-:Y:S01]  /*2f940*/  @!P6 MOV R18, R6 ;  /* 0x000000060012e202 */ /* 0x001fe20000000f00 */
[----:B------:R-:W-:Y:S02]  /*2f950*/  @!P6 IMAD.MOV.U32 R19, RZ, RZ, R21 ;  /* 0x000000ffff13e224 */ /* 0x000fe400078e0015 */
[----:B----4-:R-:W-:Y:S02]  /*2f960*/  @!P5 IMAD.MOV.U32 R21, RZ, RZ, R20 ;  /* 0x000000ffff15d224 */ /* 0x010fe400078e0014 */
[----:B------:R-:W-:Y:S01]  /*2f970*/  @!P5 IMAD.MOV.U32 R20, RZ, RZ, R5 ;  /* 0x000000ffff14d224 */ /* 0x000fe200078e0005 */
[----:B--2---:R0:W-:Y:S04]  /*2f980*/  STL [R1+0x41a8], R13 ;  /* 0x0041a80d01007387 */ /* 0x0041e80000100800 */
[----:B------:R-:W2:Y:S04]  /*2f990*/  LDL R8, [R1+0x1584] ;  /* 0x0015840001087983 */ /* 0x000ea80000100800 */
[----:B------:R-:W4:Y:S04]  /*2f9a0*/  LDL R4, [R1+0x1588] ;  /* 0x0015880001047983 */ /* 0x000f280000100800 */
[----:B------:R-:W3:Y:S04]  /*2f9b0*/  LDL R6, [R1+0x1580] ;  /* 0x0015800001067983 */ /* 0x000ee80000100800 */
[----:B-1----:R-:W3:Y:S04]  /*2f9c0*/  LDL R12, [R1+0x157c] ;  /* 0x00157c00010c7983 */ /* 0x002ee80000100800 */
[----:B------:R-:W3:Y:S01]  /*2f9d0*/  LDL R5, [R1+0x1548] ;  /* 0x0015480001057983 */ /* 0x000ee20000100800 */
[----:B------:R-:W-:-:S03]  /*2f9e0*/  PRMT R14, RZ, 0x7610, R14 ;  /* 0x00007610ff0e7816 */ /* 0x000fc6000000000e */
[----:B------:R-:W3:Y:S04]  /*2f9f0*/  LDL R11, [R1+0x1544] ;  /* 0x00154400010b7983 */ /* 0x000ee80000100800 */
[----:B------:R1:W3:Y:S04]  /*2fa00*/  @!P6 LDG.E.U16 R14, desc[UR8][R16.64] ;  /* 0x00000008100ee981 */ /* 0x0002e8000c1e1500 */
[----:B------:R-:W3:Y:S04]  /*2fa10*/  LDL R28, [R1+0x1508] ;  /* 0x00150800011c7983 */ /* 0x000ee80000100800 */
[----:B------:R-:W3:Y:S01]  /*2fa20*/  LDL R29, [R1+0x1504] ;  /* 0x00150400011d7983 */ /* 0x000ee20000100800 */
[----:B-1----:R-:W-:-:S02]  /*2fa30*/  PRMT R17, RZ, 0x7610, R17 ;  /* 0x00007610ff117816 */ /* 0x002fc40000000011 */
[----:B------:R-:W-:Y:S01]  /*2fa40*/  PRMT R16, RZ, 0x7610, R16 ;  /* 0x00007610ff107816 */ /* 0x000fe20000000010 */
[----:B0-----:R-:W3:Y:S04]  /*2fa50*/  LDL R13, [R1+0x14bc] ;  /* 0x0014bc00010d7983 */ /* 0x001ee80000100800 */
[----:B------:R0:W3:Y:S04]  /*2fa60*/  @!P5 LDG.E.U16 R17, desc[UR8][R20.64] ;  /* 0x000000081411d981 */ /* 0x0000e8000c1e1500 */
[----:B------:R1:W3:Y:S01]  /*2fa70*/  @!P6 LDG.E.U16 R16, desc[UR8][R18.64] ;  /* 0x000000081210e981 */ /* 0x0002e2000c1e1500 */
[----:B------:R-:W-:-:S03]  /*2fa80*/  PRMT R31, RZ, 0x7610, R31 ;  /* 0x00007610ff1f7816 */ /* 0x000fc6000000001f */
[----:B------:R-:W3:Y:S01]  /*2fa90*/  LDL R38, [R1+0x1404] ;  /* 0x0014040001267983 */ /* 0x000ee20000100800 */
[----:B0-----:R-:W-:Y:S02]  /*2faa0*/  @!P6 IMAD.MOV.U32 R21, RZ, RZ, R23 ;  /* 0x000000ffff15e224 */ /* 0x001fe400078e0017 */
[----:B------:R-:W-:Y:S01]  /*2fab0*/  @!P5 IMAD.MOV.U32 R23, RZ, RZ, R22 ;  /* 0x000000ffff17d224 */ /* 0x000fe200078e0016 */
[----:B------:R-:W3:Y:S01]  /*2fac0*/  LDL R34, [R1+0x1400] ;  /* 0x0014000001227983 */ /* 0x000ee20000100800 */
[----:B------:R-:W-:Y:S02]  /*2fad0*/  @!P6 IMAD.MOV.U32 R20, RZ, RZ, R9 ;  /* 0x000000ffff14e224 */ /* 0x000fe400078e0009 */
[----:B------:R-:W-:Y:S01]  /*2fae0*/  @!P5 IMAD.MOV.U32 R22, RZ, RZ, R10 ;  /* 0x000000ffff16d224 */ /* 0x000fe200078e000a */
[----:B------:R-:W3:Y:S04]  /*2faf0*/  LDL R9, [R1+0x1540] ;  /* 0x0015400001097983 */ /* 0x000ee80000100800 */
[----:B------:R-:W3:Y:S01]  /*2fb00*/  LDL R10, [R1+0x153c] ;  /* 0x00153c00010a7983 */ /* 0x000ee20000100800 */
[----:B-1----:R-:W-:-:S03]  /*2fb10*/  PRMT R19, RZ, 0x7610, R19 ;  /* 0x00007610ff137816 */ /* 0x002fc60000000013 */
[----:B------:R-:W3:Y:S04]  /*2fb20*/  LDL R36, [R1+0x13fc] ;  /* 0x0013fc0001247983 */ /* 0x000ee80000100800 */
[----:B------:R0:W3:Y:S04]  /*2fb30*/  @!P5 LDG.E.U16 R19, desc[UR8][R22.64] ;  /* 0x000000081613d981 */ /* 0x0000e8000c1e1500 */
[----:B------:R-:W3:Y:S04]  /*2fb40*/  LDL R32, [R1+0x13c4] ;  /* 0x0013c40001207983 */ /* 0x000ee80000100800 */
[----:B------:R-:W3:Y:S01]  /*2fb50*/  LDL R30, [R1+0x13c8] ;  /* 0x0013c800011e7983 */ /* 0x000ee20000100800 */
[----:B0-----:R-:W-:-:S03]  /*2fb60*/  @!P6 IMAD.MOV.U32 R22, RZ, RZ, R7 ;  /* 0x000000ffff16e224 */ /* 0x001fc600078e0007 */
[----:B------:R-:W3:Y:S01]  /*2fb70*/  LDL R7, [R1+0x1500] ;  /* 0x0015000001077983 */ /* 0x000ee20000100800 */
[----:B------:R-:W-:Y:S02]  /*2fb80*/  PRMT R18, RZ, 0x7610, R18 ;  /* 0x00007610ff127816 */ /* 0x000fe40000000012 */
[----:B------:R-:W-:-:S04]  /*2fb90*/  @!P6 MOV R23, R24 ;  /* 0x000000180017e202 */ /* 0x000fc80000000f00 */
[----:B------:R0:W3:Y:S02]  /*2fba0*/  @!P6 LDG.E.U16 R18, desc[UR8][R20.64] ;  /* 0x000000081412e981 */ /* 0x0000e4000c1e1500 */
[----:B0-----:R-:W-:Y:S01]  /*2fbb0*/  PRMT R21, RZ, 0x7610, R21 ;  /* 0x00007610ff157816 */ /* 0x001fe20000000015 */
[----:B--2---:R-:W-:Y:S02]  /*2fbc0*/  @!P5 IMAD.MOV.U32 R25, RZ, RZ, R8 ;  /* 0x000000ffff19d224 */ /* 0x004fe400078e0008 */
[----:B------:R-:W2:Y:S01]  /*2fbd0*/  LDL R8, [R1+0x14fc] ;  /* 0x0014fc0001087983 */ /* 0x000ea20000100800 */
[----:B----4-:R-:W-:-:S03]  /*2fbe0*/  @!P5 IMAD.MOV.U32 R24, RZ, RZ, R4 ;  /* 0x000000ffff18d224 */ /* 0x010fc600078e0004 */
[----:B------:R-:W4:Y:S04]  /*2fbf0*/  LDL R4, [R1+0x14c8] ;  /* 0x0014c80001047983 */ /* 0x000f280000100800 */
[----:B------:R3:W4:Y:S02]  /*2fc00*/  @!P5 LDG.E.U16 R21, desc[UR8][R24.64] ;  /* 0x000000081815d981 */ /* 0x000724000c1e1500 */
[----:B---3--:R-:W-:Y:S02]  /*2fc10*/  @!P6 IMAD.MOV.U32 R24, RZ, RZ, R6 ;  /* 0x000000ffff18e224 */ /* 0x008fe400078e0006 */
[----:B------:R-:W3:Y:S01]  /*2fc20*/  LDL R6, [R1+0x14c4] ;  /* 0x0014c40001067983 */ /* 0x000ee20000100800 */
[----:B------:R-:W-:-:S03]  /*2fc30*/  @!P6 IMAD.MOV.U32 R25, RZ, RZ, R12 ;  /* 0x000000ffff19e224 */ /* 0x000fc600078e000c */
[----:B------:R-:W3:Y:S01]  /*2fc40*/  LDL R12, [R1+0x14c0] ;  /* 0x0014c000010c7983 */ /* 0x000ee20000100800 */
[----:B------:R-:W-:-:S03]  /*2fc50*/  @!P5 IMAD.MOV.U32 R26, RZ, RZ, R5 ;  /* 0x000000ffff1ad224 */ /* 0x000fc600078e0005 */
[----:B------:R-:W3:Y:S01]  /*2fc60*/  LDL R5, [R1+0x1488] ;  /* 0x0014880001057983 */ /* 0x000ee20000100800 */
[----:B------:R-:W-:Y:S01]  /*2fc70*/  PRMT R20, RZ, 0x7610, R20 ;  /* 0x00007610ff147816 */ /* 0x000fe20000000014 */
[----:B------:R-:W-:Y:S02]  /*2fc80*/  @!P5 IMAD.MOV.U32 R27, RZ, RZ, R11 ;  /* 0x000000ffff1bd224 */ /* 0x000fe400078e000b */
[----:B------:R-:W3:Y:S04]  /*2fc90*/  LDL R11, [R1+0x1484] ;  /* 0x00148400010b7983 */ /* 0x000ee80000100800 */
[----:B------:R0:W3:Y:S02]  /*2fca0*/  @!P6 LDG.E.U16 R20, desc[UR8][R22.64] ;  /* 0x000000081614e981 */ /* 0x0000e4000c1e1500 */
[----:B0-----:R-:W-:-:S02]  /*2fcb0*/  PRMT R22, RZ, 0x7610, R22 ;  /* 0x00007610ff167816 */ /* 0x001fc40000000016 */
[----:B------:R-:W-:-:S04]  /*2fcc0*/  PRMT R23, RZ, 0x7610, R23 ;  /* 0x00007610ff177816 */ /* 0x000fc80000000017 */
[----:B------:R0:W3:Y:S04]  /*2fcd0*/  @!P6 LDG.E.U16 R22, desc[UR8][R24.64] ;  /* 0x000000081816e981 */ /* 0x0000e8000c1e1500 */
[----:B------:R1:W3:Y:S01]  /*2fce0*/  @!P5 LDG.E.U16 R23, desc[UR8][R26.64] ;  /* 0x000000081a17d981 */ /* 0x0002e2000c1e1500 */
[----:B0-----:R-:W-:Y:S01]  /*2fcf0*/  PRMT R25, RZ, 0x7610, R25 ;  /* 0x00007610ff197816 */ /* 0x001fe20000000019 */
[----:B-1----:R-:W-:Y:S02]  /*2fd00*/  @!P6 IMAD.MOV.U32 R26, RZ, RZ, R9 ;  /* 0x000000ffff1ae224 */ /* 0x002fe400078e0009 */
[----:B------:R-:W-:Y:S01]  /*2fd10*/  @!P6 IMAD.MOV.U32 R27, RZ, RZ, R10 ;  /* 0x000000ffff1be224 */ /* 0x000fe200078e000a */
[----:B------:R-:W3:Y:S04]  /*2fd20*/  LDL R9, [R1+0x1480] ;  /* 0x0014800001097983 */ /* 0x000ee80000100800 */
[----:B------:R-:W3:Y:S04]  /*2fd30*/  LDL R10, [R1+0x147c] ;  /* 0x00147c00010a7983 */ /* 0x000ee80000100800 */
[----:B------:R0:W3:Y:S02]  /*2fd40*/  @!P5 LDG.E.U16 R25, desc[UR8][R28.64] ;  /* 0x000000081c19d981 */ /* 0x0000e4000c1e1500 */
[----:B0-----:R-:W-:-:S02]  /*2fd50*/  @!P6 MOV R28, R7 ;  /* 0x00000007001ce202 */ /* 0x001fc40000000f00 */
[----:B------:R-:W3:Y:S01]  /*2fd60*/  LDL R7, [R1+0x1448] ;  /* 0x0014480001077983 */ /* 0x000ee20000100800 */
[----:B------:R-:W-:-:S06]  /*2fd70*/  PRMT R24, RZ, 0x7610, R24 ;  /* 0x00007610ff187816 */ /* 0x000fcc0000000018 */
[----:B------:R0:W3:Y:S02]  /*2fd80*/  @!P6 LDG.E.U16 R24, desc[UR8][R26.64] ;  /* 0x000000081a18e981 */ /* 0x0000e4000c1e1500 */
[----:B0-----:R-:W-:Y:S02]  /*2fd90*/  PRMT R26, RZ, 0x7610, R26 ;  /* 0x00007610ff1a7816 */ /* 0x001fe4000000001a */
[----:B------:R-:W-:Y:S01]  /*2fda0*/  PRMT R27, RZ, 0x7610, R27 ;  /* 0x00007610ff1b7816 */ /* 0x000fe2000000001b */
[----:B--2---:R-:W-:Y:S02]  /*2fdb0*/  @!P6 IMAD.MOV.U32 R29, RZ, RZ, R8 ;  /* 0x000000ffff1de224 */ /* 0x004fe400078e0008 */
[----:B------:R-:W2:Y:S04]  /*2fdc0*/  LDL R8, [R1+0x1444] ;  /* 0x0014440001087983 */ /* 0x000ea80000100800 */
[----:B------:R4:W2:Y:S02]  /*2fdd0*/  @!P6 LDG.E.U16 R26, desc[UR8][R28.64] ;  /* 0x000000081c1ae981 */ /* 0x0008a4000c1e1500 */
[----:B----4-:R-:W-:-:S02]  /*2fde0*/  @!P5 IMAD.MOV.U32 R28, RZ, RZ, R4 ;  /* 0x000000ffff1cd224 */ /* 0x010fc400078e0004 */
[----:B------:R-:W4:Y:S01]  /*2fdf0*/  LDL R4, [R1+0x1440] ;  /* 0x0014400001047983 */ /* 0x000f220000100800 */
[----:B---3--:R-:W-:-:S03]  /*2fe00*/  @!P5 IMAD.MOV.U32 R29, RZ, RZ, R6 ;  /* 0x000000ffff1dd224 */ /* 0x008fc600078e0006 */
[----:B------:R-:W3:Y:S04]  /*2fe10*/  LDL R6, [R1+0x143c] ;  /* 0x00143c0001067983 */ /* 0x000ee80000100800 */
[----:B------:R0:W3:Y:S02]  /*2fe20*/  @!P5 LDG.E.U16 R27, desc[UR8][R28.64] ;  /* 0x000000081c1bd981 */ /* 0x0000e4000c1e1500 */
[----:B0-----:R-:W-:Y:S02]  /*2fe30*/  @!P6 IMAD.MOV.U32 R28, RZ, RZ, R12 ;  /* 0x000000ffff1ce224 */ /* 0x001fe400078e000c */
[----:B------:R-:W-:Y:S01]  /*2fe40*/  @!P6 IMAD.MOV.U32 R29, RZ, RZ, R13 ;  /* 0x000000ffff1de224 */ /* 0x000fe200078e000d */
[----:B------:R-:W-:Y:S01]  /*2fe50*/  PRMT R33, RZ, 0x7610, R33 ;  /* 0x00007610ff217816 */ /* 0x000fe20000000021 */
[----:B------:R-:W3:Y:S04]  /*2fe60*/  LDL R12, [R1+0x13c0] ;  /* 0x0013c000010c7983 */ /* 0x000ee80000100800 */
[----:B------:R0:W3:Y:S04]  /*2fe70*/  @!P6 LDG.E.U16 R31, desc[UR8][R28.64] ;  /* 0x000000081c1fe981 */ /* 0x0000e8000c1e1500 */
[----:B------:R-:W3:Y:S01]  /*2fe80*/  LDL R13, [R1+0x13bc] ;  /* 0x0013bc00010d7983 */ /* 0x000ee20000100800 */
[----:B0-----:R-:W-:-:S03]  /*2fe90*/  @!P5 IMAD.MOV.U32 R28, RZ, RZ, R5 ;  /* 0x000000ffff1cd224 */ /* 0x001fc600078e0005 */
[----:B------:R-:W3:Y:S01]  /*2fea0*/  LDL R5, [R1+0x1408] ;  /* 0x0014080001057983 */ /* 0x000ee20000100800 */
[----:B------:R-:W-:Y:S01]  /*2feb0*/  @!P5 IMAD.MOV.U32 R29, RZ, RZ, R11 ;  /* 0x000000ffff1dd224 */ /* 0x000fe200078e000b */
[----:B------:R-:W-:Y:S02]  /*2fec0*/  PRMT R35, RZ, 0x7610, R35 ;  /* 0x00007610ff237816 */ /* 0x000fe40000000023 */
[----:B------:R-:W3:Y:S04]  /*2fed0*/  LDL R11, [R1+0x1384] ;  /* 0x00138400010b7983 */ /* 0x000ee80000100800 */
[----:B------:R0:W3:Y:S02]  /*2fee0*/  @!P5 LDG.E.U16 R33, desc[UR8][R28.64] ;  /* 0x000000081c21d981 */ /* 0x0000e4000c1e1500 */
[----:B0-----:R-:W-:Y:S01]  /*2fef0*/  @!P6 IMAD.MOV.U32 R28, RZ, RZ, R9 ;  /* 0x000000ffff1ce224 */ /* 0x001fe200078e0009 */
[----:B------:R-:W-:Y:S01]  /*2ff00*/  @!P6 MOV R29, R10 ;  /* 0x0000000a001de202 */ /* 0x000fe20000000f00 */
[----:B------:R-:W3:Y:S04]  /*2ff10*/  LDL R9, [R1+0x137c] ;  /* 0x00137c0001097983 */ /* 0x000ee80000100800 */
[----:B------:R-:W3:Y:S04]  /*2ff20*/  LDL R10, [R1+0x1388] ;  /* 0x00138800010a7983 */ /* 0x000ee80000100800 */
[----:B------:R0:W3:Y:S02]  /*2ff30*/  @!P6 LDG.E.U16 R35, desc[UR8][R28.64] ;  /* 0x000000081c23e981 */ /* 0x0000e4000c1e1500 */
[----:B0-----:R-:W-:-:S02]  /*2ff40*/  @!P5 IMAD.MOV.U32 R28, RZ, RZ, R7 ;  /* 0x000000ffff1cd224 */ /* 0x001fc400078e0007 */
[----:B------:R-:W3:Y:S01]  /*2ff50*/  LDL R7, [R1+0x1344] ;  /* 0x0013440001077983 */ /* 0x000ee20000100800 */
[----:B------:R-:W-:Y:S02]  /*2ff60*/  PRMT R37, RZ, 0x7610, R37 ;  /* 0x00007610ff257816 */ /* 0x000fe40000000025 */
        /* <DEDUP_REMOVED lines=8> */
[----:B------:R0:W4:Y:S02]  /*2fff0*/  @!P6 LDG.E.U16 R39, desc[UR8][R28.64] ;  /* 0x000000081c27e981 */ /* 0x000124000c1e1500 */
[----:B0-----:R-:W-:Y:S02]  /*30000*/  @!P5 IMAD.MOV.U32 R28, RZ, RZ, R5 ;  /* 0x000000ffff1cd224 */ /* 0x001fe400078e0005 */
[----:B------:R-:W4:Y:S01]  /*30010*/  LDL R5, [R1+0x2224] ;  /* 0x0022240001057983 */ /* 0x000f220000100800 */
[----:B------:R-:W-:Y:S01]  /*30020*/  PRMT R41, RZ, 0x7610, R41 ;  /* 0x00007610ff297816 */ /* 0x000fe20000000029 */
[----:B------:R-:W-:Y:S01]  /*30030*/  @!P5 IMAD.MOV.U32 R29, RZ, RZ, R38 ;  /* 0x000000ffff1dd224 */ /* 0x000fe200078e0026 */
[----:B------:R-:W-:-:S04]  /*30040*/  PRMT R43, RZ, 0x7610, R43 ;  /* 0x00007610ff2b7816 */ /* 0x000fc8000000002b */
[----:B------:R0:W4:Y:S01]  /*30050*/  @!P5 LDG.E.U16 R41, desc[UR8][R28.64] ;  /* 0x000000081c29d981 */ /* 0x000122000c1e1500 */
[----:B------:R-:W-:Y:S01]  /*30060*/  PRMT R45, RZ, 0x7610, R45 ;  /* 0x00007610ff2d7816 */ /* 0x000fe2000000002d */
[----:B0-----:R-:W-:Y:S02]  /*30070*/  @!P6 IMAD.MOV.U32 R28, RZ, RZ, R34 ;  /* 0x000000ffff1ce224 */ /* 0x001fe400078e0022 */
[----:B------:R-:W-:-:S05]  /*30080*/  @!P6 IMAD.MOV.U32 R29, RZ, RZ, R36 ;  /* 0x000000ffff1de224 */ /* 0x000fca00078e0024 */
[----:B------:R0:W4:Y:S01]  /*30090*/  @!P6 LDG.E.U16 R43, desc[UR8][R28.64] ;  /* 0x000000081c2be981 */ /* 0x000122000c1e1500 */
[----:B------:R-:W-:Y:S02]  /*300a0*/  PRMT R47, RZ, 0x7610, R47 ;  /* 0x00007610ff2f7816 */ /* 0x000fe4000000002f */
[----:B0-----:R-:W-:Y:S01]  /*300b0*/  @!P5 MOV R28, R30 ;  /* 0x0000001e001cd202 */ /* 0x001fe20000000f00 */
[----:B------:R-:W-:-:S05]  /*300c0*/  @!P5 IMAD.MOV.U32 R29, RZ, RZ, R32 ;  /* 0x000000ffff1dd224 */ /* 0x000fca00078e0020 */
[----:B------:R0:W4:Y:S01]  /*300d0*/  @!P5 LDG.E.U16 R45, desc[UR8][R28.64] ;  /* 0x000000081c2dd981 */ /* 0x000122000c1e1500 */
[----:B------:R-:W-:Y:S01]  /*300e0*/  PRMT R49, RZ, 0x7610, R49 ;  /* 0x00007610ff317816 */ /* 0x000fe20000000031 */
[----:B0-----:R-:W-:Y:S02]  /*300f0*/  @!P6 IMAD.MOV.U32 R28, RZ, RZ, R12 ;  /* 0x000000ffff1ce224 */ /* 0x001fe400078e000c */
[----:B------:R-:W-:-:S05]  /*30100*/  @!P6 IMAD.MOV.U32 R29, RZ, RZ, R13 ;  /* 0x000000ffff1de224 */ /* 0x000fca00078e000d */
[----:B------:R0:W4:Y:S01]  /*30110*/  @!P6 LDG.E.U16 R47, desc[UR8][R28.64] ;  /* 0x000000081c2fe981 */ /* 0x000122000c1e1500 */
[----:B------:R-:W-:Y:S01]  /*30120*/  PRMT R50, RZ, 0x7610, R50 ;  /* 0x00007610ff327816 */ /* 0x000fe20000000032 */
[----:B0-----:R-:W-:Y:S02]  /*30130*/  @!P5 IMAD.MOV.U32 R28, RZ, RZ, R10 ;  /* 0x000000ffff1cd224 */ /* 0x001fe400078e000a */
[----:B------:R-:W-:-:S05]  /*30140*/  @!P5 IMAD.MOV.U32 R29, RZ, RZ, R11 ;  /* 0x000000ffff1dd224 */ /* 0x000fca00078e000b */
[----:B------:R0:W4:Y:S02]  /*30150*/  @!P5 LDG.E.U16 R49, desc[UR8][R28.64] ;  /* 0x000000081c31d981 */ /* 0x000124000c1e1500 */
[----:B0-----:R-:W-:Y:S01]  /*30160*/  @!P6 IMAD.MOV.U32 R29, RZ, RZ, R9 ;  /* 0x000000ffff1de224 */ /* 0x001fe200078e0009 */
[----:B------:R-:W-:Y:S02]  /*30170*/  PRMT R51, RZ, 0x7610, R51 ;  /* 0x00007610ff337816 */ /* 0x000fe40000000033 */
[----:B------:R-:W-:Y:S01]  /*30180*/  PRMT R2, RZ, 0x7610, R2 ;  /* 0x00007610ff027816 */ /* 0x000fe20000000002 */
[----:B--2---:R-:W-:Y:S02]  /*30190*/  @!P6 IMAD.MOV.U32 R28, RZ, RZ, R8 ;  /* 0x000000ffff1ce224 */ /* 0x004fe400078e0008 */
[----:B------:R-:W2:Y:S04]  /*301a0*/  LDL R8, [R1+0x221c] ;  /* 0x00221c0001087983 */ /* 0x000ea80000100800 */
[----:B------:R0:W2:Y:S02]  /*301b0*/  @!P6 LDG.E.U16 R50, desc[UR8][R28.64] ;  /* 0x000000081c32e981 */ /* 0x0000a4000c1e1500 */
[----:B0-----:R-:W-:-:S02]  /*301c0*/  @!P5 MOV R29, R7 ;  /* 0x00000007001dd202 */ /* 0x001fc40000000f00 */
[----:B------:R-:W2:Y:S01]  /*301d0*/  LDL R7, [R1+0x2228] ;  /* 0x0022280001077983 */ /* 0x000ea20000100800 */
[----:B---3--:R-:W-:Y:S01]  /*301e0*/  @!P5 IMAD.MOV.U32 R28, RZ, RZ, R6 ;  /* 0x000000ffff1cd224 */ /* 0x008fe200078e0006 */
[----:B------:R-:W-:Y:S02]  /*301f0*/  PRMT R60, RZ, 0x7610, R60 ;  /* 0x00007610ff3c7816 */ /* 0x000fe4000000003c */
[----:B------:R-:W3:Y:S04]  /*30200*/  LDL.LU R58, [R1+0xa60] ;  /* 0x000a6000013a7983 */ /* 0x000ee80000300800 */
[----:B------:R4:W3:Y:S04]  /*30210*/  @!P5 LDG.E.U16 R51, desc[UR8][R28.64] ;  /* 0x000000081c33d981 */ /* 0x0008e8000c1e1500 */
[----:B------:R-:W3:Y:S04]  /*30220*/  LDL.LU R61, [R1+0xa5c] ;  /* 0x000a5c00013d7983 */ /* 0x000ee80000300800 */
[----:B------:R-:W3:Y:S01]  /*30230*/  LDL.LU R6, [R1+0xa40] ;  /* 0x000a400001067983 */ /* 0x000ee20000300800 */
[----:B----4-:R-:W-:-:S02]  /*30240*/  @!P6 IMAD.MOV.U32 R28, RZ, RZ, R4 ;  /* 0x000000ffff1ce224 */ /* 0x010fc400078e0004 */
[----:B------:R-:W-:Y:S02]  /*30250*/  @!P6 IMAD.MOV.U32 R29, RZ, RZ, R5 ;  /* 0x000000ffff1de224 */ /* 0x000fe400078e0005 */
[----:B------:R-:W4:Y:S04]  /*30260*/  LDL.LU R5, [R1+0xa3c] ;  /* 0x000a3c0001057983 */ /* 0x000f280000300800 */
[----:B------:R2:W3:Y:S04]  /*30270*/  @!P6 LDG.E.U16 R2, desc[UR8][R28.64] ;  /* 0x000000081c02e981 */ /* 0x0004e8000c1e1500 */
        /* <DEDUP_REMOVED lines=14> */
[----:B--2---:R-:W-:-:S02]  /*30360*/  @!P5 IMAD.MOV.U32 R29, RZ, RZ, R8 ;  /* 0x000000ffff1dd224 */ /* 0x004fc400078e0008 */
[----:B------:R-:W-:-:S05]  /*30370*/  @!P5 IMAD.MOV.U32 R28, RZ, RZ, R7 ;  /* 0x000000ffff1cd224 */ /* 0x000fca00078e0007 */
[----:B------:R-:W2:Y:S04]  /*30380*/  @!P5 LDG.E.U16 R60, desc[UR8][R28.64] ;  /* 0x000000081c3cd981 */ /* 0x000ea8000c1e1500 */
[----:B---3--:R-:W-:Y:S04]  /*30390*/  STL [R1+0x3adc], R2 ;  /* 0x003adc0201007387 */ /* 0x008fe80000100800 */
        /* <DEDUP_REMOVED lines=130> */
[----:B------:R-:W0:Y:S03]  /*30bc0*/  S2R R0, SR_TID.X ;  /* 0x0000000000007919 */ /* 0x000e260000002100 */
        /* <DEDUP_REMOVED lines=23> */
[----:B------:R-:W3:Y:S04]  /*30d40*/  LDL.LU R56, [R1+0x120] ;  /* 0x0001200001387983 */ /* 0x000ee80000300800 */
[----:B------:R-:W3:Y:S04]  /*30d50*/  LDL.LU R53, [R1+0x11c] ;  /* 0x00011c0001357983 */ /* 0x000ee80000300800 */
[----:B------:R-:W3:Y:S04]  /*30d60*/  LDL.LU R57, [R1+0x100] ;  /* 0x0001000001397983 */ /* 0x000ee80000300800 */
[----:B------:R-:W3:Y:S01]  /*30d70*/  LDL.LU R59, [R1+0xfc] ;  /* 0x0000fc00013b7983 */ /* 0x000ee20000300800 */
[----:B0-----:R-:W-:-:S05]  /*30d80*/  LOP3.LUT R0, R0, 0x1f, RZ, 0xc0, !PT ;  /* 0x0000001f00007812 */ /* 0x001fca00078ec0ff */
[----:B------:R-:W-:Y:S01]  /*30d90*/  IMAD.SHL.U32 R0, R0, 0x2, RZ ;  /* 0x0000000200007824 */ /* 0x000fe200078e00ff */
[----:B--2---:R-:W-:Y:S04]  /*30da0*/  STL [R1+0x3ae0], R60 ;  /* 0x003ae03c01007387 */ /* 0x004fe80000100800 */
[----:B------:R0:W-:Y:S04]  /*30db0*/  STS.U16 [R0+UR5+0x8000], R58 ;  /* 0x0080003a00007988 */ /* 0x0001e80008000405 */
[----:B------:R1:W-:Y:S04]  /*30dc0*/  STS.U16 [R0+UR5+0x8040], R61 ;  /* 0x0080403d00007988 */ /* 0x0003e80008000405 */
[----:B0-----:R-:W2:Y:S04]  /*30dd0*/  LDL.LU R58, [R1+0xe0] ;  /* 0x0000e000013a7983 */ /* 0x001ea80000300800 */
[----:B-1----:R-:W2:Y:S04]  /*30de0*/  LDL.LU R61, [R1+0xdc] ;  /* 0x0000dc00013d7983 */ /* 0x002ea80000300800 */
[----:B------:R-:W2:Y:S04]  /*30df0*/  LDL.LU R9, [R1+0xc0] ;  /* 0x0000c00001097983 */ /* 0x000ea80000300800 */
[----:B----4-:R0:W-:Y:S04]  /*30e00*/  STS.U16 [R0+UR5+0x8200], R5 ;  /* 0x0082000500007988 */ /* 0x0101e80008000405 */
[----:B------:R-:W4:Y:S04]  /*30e10*/  LDL.LU R8, [R1+0xbc] ;  /* 0x0000bc0001087983 */ /* 0x000f280000300800 */
[----:B------:R1:W-:Y:S04]  /*30e20*/  STS.U16 [R0+UR5+0x9000], R54 ;  /* 0x0090003600007988 */ /* 0x0003e80008000405 */
[----:B0-----:R-:W2:Y:S04]  /*30e30*/  LDL.LU R5, [R1+0xa0] ;  /* 0x0000a00001057983 */ /* 0x001ea80000300800 */
[----:B------:R0:W-:Y:S04]  /*30e40*/  STS.U16 [R0+UR5+0x9040], R55 ;  /* 0x0090403700007988 */ /* 0x0001e80008000405 */
[----:B-1----:R-:W2:Y:S04]  /*30e50*/  LDL.LU R54, [R1+0x9c] ;  /* 0x00009c0001367983 */ /* 0x002ea80000300800 */
[----:B0-----:R-:W2:Y:S04]  /*30e60*/  LDL.LU R55, [R1+0x80] ;  /* 0x0000800001377983 */ /* 0x001ea80000300800 */
[----:B------:R-:W-:Y:S04]  /*30e70*/  STS.U16 [R0+UR5+0x8240], R6 ;  /* 0x0082400600007988 */ /* 0x000fe80008000405 */
        /* <DEDUP_REMOVED lines=12> */
[----:B---3--:R0:W-:Y:S04]  /*30f40*/  STS.U16 [R0+UR5+0x9240], R56 ;  /* 0x0092403800007988 */ /* 0x0081e80008000405 */
[----:B0-----:R-:W3:Y:S04]  /*30f50*/  LDL.LU R56, [R1+0x7c] ;  /* 0x00007c0001387983 */ /* 0x001ee80000300800 */
[----:B------:R0:W-:Y:S04]  /*30f60*/  STS.U16 [R0+UR5+0x9440], R59 ;  /* 0x0094403b00007988 */ /* 0x0001e80008000405 */
[----:B------:R-:W3:Y:S04]  /*30f70*/  LDL.LU R7, [R1+0x60] ;  /* 0x0000600001077983 */ /* 0x000ee80000300800 */
[----:B------:R1:W-:Y:S04]  /*30f80*/  STS.U16 [R0+UR5+0x9400], R57 ;  /* 0x0094003900007988 */ /* 0x0003e80008000405 */
[----:B0-----:R-:W3:Y:S04]  /*30f90*/  LDL.LU R59, [R1+0x5c] ;  /* 0x00005c00013b7983 */ /* 0x001ee80000300800 */
[----:B-1----:R-:W3:Y:S04]  /*30fa0*/  LDL.LU R57, [R1+0xa58] ;  /* 0x000a580001397983 */ /* 0x002ee80000300800 */
        /* <DEDUP_REMOVED lines=12> */
[----:B------:R0:W-:Y:S04]  /*31070*/  STS.U16 [R0+UR5+0x9200], R53 ;  /* 0x0092003500007988 */ /* 0x0001e80008000405 */
[----:B------:R-:W3:Y:S04]  /*31080*/  LDL.LU R52, [R1+0x994] ;  /* 0x0009940001347983 */ /* 0x000ee80000300800 */
[----:B--2---:R1:W-:Y:S04]  /*31090*/  STS.U16 [R0+UR5+0x9640], R58 ;  /* 0x0096403a00007988 */ /* 0x0043e80008000405 */
[----:B0-----:R-:W2:Y:S04]  /*310a0*/  LDL.LU R53, [R1+0x978] ;  /* 0x0009780001357983 */ /* 0x001ea80000300800 */
[----:B------:R0:W-:Y:S04]  /*310b0*/  STS.U16 [R0+UR5+0x9600], R61 ;  /* 0x0096003d00007988 */ /* 0x0001e80008000405 */
[----:B-1----:R-:W2:Y:S04]  /*310c0*/  LDL.LU R58, [R1+0x974] ;  /* 0x00097400013a7983 */ /* 0x002ea80000300800 */
[----:B0-----:R-:W2:Y:S04]  /*310d0*/  LDL.LU R61, [R1+0x138] ;  /* 0x00013800013d7983 */ /* 0x001ea80000300800 */
[----:B------:R0:W-:Y:S04]  /*310e0*/  STS.U16 [R0+UR5+0x9a40], R5 ;  /* 0x009a400500007988 */ /* 0x0001e80008000405 */
[----:B------:R1:W-:Y:S04]  /*310f0*/  STS.U16 [R0+UR5+0x9a00], R54 ;  /* 0x009a003600007988 */ /* 0x0003e80008000405 */
[----:B------:R4:W-:Y:S01]  /*31100*/  STS.U16 [R0+UR5+0x9c00], R55 ;  /* 0x009c003700007988 */ /* 0x0009e20008000405 */
[----:B0-----:R-:W-:-:S03]  /*31110*/  LOP3.LUT R5, R0, 0x10, RZ, 0x3c, !PT ;  /* 0x0000001000057812 */ /* 0x001fc600078e3cff */
[----:B-1----:R-:W2:Y:S04]  /*31120*/  LDL.LU R54, [R1+0x134] ;  /* 0x0001340001367983 */ /* 0x002ea80000300800 */
[----:B----4-:R-:W4:Y:S04]  /*31130*/  LDL.LU R55, [R1+0x118] ;  /* 0x0001180001377983 */ /* 0x010f280000300800 */
[----:B------:R-:W-:Y:S04]  /*31140*/  STS.U16 [R0+UR5+0x9800], R9 ;  /* 0x0098000900007988 */ /* 0x000fe80008000405 */
[----:B------:R-:W-:Y:S04]  /*31150*/  STS.U16 [R0+UR5+0x9840], R8 ;  /* 0x0098400800007988 */ /* 0x000fe80008000405 */
[----:B---3--:R0:W-:Y:S04]  /*31160*/  STS.U16 [R0+UR5+0x9c40], R56 ;  /* 0x009c403800007988 */ /* 0x0081e80008000405 */
[----:B------:R-:W-:Y:S04]  /*31170*/  STS.U16 [R0+UR5+0x9e40], R7 ;  /* 0x009e400700007988 */ /* 0x000fe80008000405 */
[----:B0-----:R-:W3:Y:S04]  /*31180*/  LDL.LU R56, [R1+0x114] ;  /* 0x0001140001387983 */ /* 0x001ee80000300800 */
[----:B------:R0:W-:Y:S04]  /*31190*/  STS.U16 [R0+UR5+0x9e00], R59 ;  /* 0x009e003b00007988 */ /* 0x0001e80008000405 */
[----:B------:R1:W-:Y:S04]  /*311a0*/  STS.U16 [R5+UR5+0x8080], R57 ;  /* 0x0080803905007988 */ /* 0x0003e80008000405 */
[----:B0-----:R-:W3:Y:S04]  /*311b0*/  LDL.LU R59, [R1+0xf8] ;  /* 0x0000f800013b7983 */ /* 0x001ee80000300800 */
[----:B------:R-:W-:Y:S04]  /*311c0*/  STS.U16 [R5+UR5+0x80c0], R6 ;  /* 0x0080c00605007988 */ /* 0x000fe80008000405 */
[----:B------:R0:W-:Y:S04]  /*311d0*/  STS.U16 [R5+UR5+0x82c0], R4 ;  /* 0x0082c00405007988 */ /* 0x0001e80008000405 */
[----:B------:R-:W-:Y:S04]  /*311e0*/  STS.U16 [R5+UR5+0x8280], R30 ;  /* 0x0082801e05007988 */ /* 0x000fe80008000405 */
[----:B------:R-:W-:Y:S04]  /*311f0*/  STS.U16 [R5+UR5+0x8480], R32 ;  /* 0x0084802005007988 */ /* 0x000fe80008000405 */
[----:B------:R-:W-:Y:S04]  /*31200*/  STS.U16 [R5+UR5+0x84c0], R34 ;  /* 0x0084c02205007988 */ /* 0x000fe80008000405 */
[----:B------:R-:W-:Y:S04]  /*31210*/  STS.U16 [R5+UR5+0x86c0], R36 ;  /* 0x0086c02405007988 */ /* 0x000fe80008000405 */
[----:B------:R-:W-:Y:S04]  /*31220*/  STS.U16 [R5+UR5+0x8680], R38 ;  /* 0x0086802605007988 */ /* 0x000fe80008000405 */
[----:B------:R-:W-:Y:S04]  /*31230*/  STS.U16 [R5+UR5+0x8880], R40 ;  /* 0x0088802805007988 */ /* 0x000fe80008000405 */
[----:B------:R-:W-:Y:S04]  /*31240*/  STS.U16 [R5+UR5+0x88c0], R42 ;  /* 0x0088c02a05007988 */ /* 0x000fe80008000405 */
[----:B-1----:R-:W3:Y:S04]  /*31250*/  LDL.LU R57, [R1+0xf4] ;  /* 0x0000f40001397983 */ /* 0x002ee80000300800 */
[----:B------:R-:W-:Y:S04]  /*31260*/  STS.U16 [R5+UR5+0x8ac0], R44 ;  /* 0x008ac02c05007988 */ /* 0x000fe80008000405 */
[----:B------:R-:W-:Y:S04]  /*31270*/  STS.U16 [R5+UR5+0x8a80], R46 ;  /* 0x008a802e05007988 */ /* 0x000fe80008000405 */
[----:B------:R-:W3:Y:S04]  /*31280*/  LDL.LU R11, [R1+0xd8] ;  /* 0x0000d800010b7983 */ /* 0x000ee80000300800 */
[----:B------:R-:W-:Y:S04]  /*31290*/  STS.U16 [R5+UR5+0x8c80], R48 ;  /* 0x008c803005007988 */ /* 0x000fe80008000405 */
[----:B------:R-:W3:Y:S04]  /*312a0*/  LDL.LU R10, [R1+0xd4] ;  /* 0x0000d400010a7983 */ /* 0x000ee80000300800 */
[----:B------:R-:W-:Y:S04]  /*312b0*/  STS.U16 [R5+UR5+0x8cc0], R52 ;  /* 0x008cc03405007988 */ /* 0x000fe80008000405 */
[----:B------:R-:W3:Y:S04]  /*312c0*/  LDL.LU R9, [R1+0xb8] ;  /* 0x0000b80001097983 */ /* 0x000ee80000300800 */
[----:B--2---:R-:W-:Y:S04]  /*312d0*/  STS.U16 [R5+UR5+0x8ec0], R53 ;  /* 0x008ec03505007988 */ /* 0x004fe80008000405 */
[----:B------:R-:W2:Y:S04]  /*312e0*/  LDL.LU R8, [R1+0xb4] ;  /* 0x0000b40001087983 */ /* 0x000ea80000300800 */
[----:B------:R1:W-:Y:S04]  /*312f0*/  STS.U16 [R5+UR5+0x8e80], R58 ;  /* 0x008e803a05007988 */ /* 0x0003e80008000405 */
[----:B0-----:R-:W2:Y:S04]  /*31300*/  LDL.LU R4, [R1+0x98] ;  /* 0x0000980001047983 */ /* 0x001ea80000300800 */
[----:B------:R0:W-:Y:S04]  /*31310*/  STS.U16 [R5+UR5+0x9080], R61 ;  /* 0x0090803d05007988 */ /* 0x0001e80008000405 */
[----:B-1----:R-:W2:Y:S04]  /*31320*/  LDL.LU R58, [R1+0x94] ;  /* 0x00009400013a7983 */ /* 0x002ea80000300800 */
[----:B0-----:R-:W2:Y:S04]  /*31330*/  LDL.LU R61, [R1+0x78] ;  /* 0x00007800013d7983 */ /* 0x001ea80000300800 */
[----:B------:R-:W-:Y:S04]  /*31340*/  STS.U16 [R5+UR5+0x90c0], R54 ;  /* 0x0090c03605007988 */ /* 0x000fe80008000405 */
[----:B----4-:R-:W-:Y:S04]  /*31350*/  STS.U16 [R5+UR5+0x92c0], R55 ;  /* 0x0092c03705007988 */ /* 0x010fe80008000405 */
[----:B------:R-:W4:Y:S04]  /*31360*/  LDL.LU R7, [R1+0x74] ;  /* 0x0000740001077983 */ /* 0x000f280000300800 */
[----:B------:R-:W4:Y:S04]  /*31370*/  LDL.LU R6, [R1+0x58] ;  /* 0x0000580001067983 */ /* 0x000f280000300800 */
[----:B---3--:R-:W-:Y:S04]  /*31380*/  STS.U16 [R5+UR5+0x9280], R56 ;  /* 0x0092803805007988 */ /* 0x008fe80008000405 */
[----:B------:R0:W-:Y:S04]  /*31390*/  STS.U16 [R5+UR5+0x9480], R59 ;  /* 0x0094803b05007988 */ /* 0x0001e80008000405 */
[----:B0-----:R-:W3:Y:S04]  /*313a0*/  LDL.LU R59, [R1+0xa50] ;  /* 0x000a5000013b7983 */ /* 0x001ee80000300800 */
        /* <DEDUP_REMOVED lines=11> */
[----:B------:R-:W3:Y:S04]  /*31460*/  LDL.LU R52, [R1+0x9ac] ;  /* 0x0009ac0001347983 */ /* 0x000ee80000300800 */
        /* <DEDUP_REMOVED lines=8> */
[----:B------:R-:W-:Y:S04]  /*314f0*/  STS.U16 [R5+UR5+0x9ac0], R4 ;  /* 0x009ac00405007988 */ /* 0x000fe80008000405 */
[----:B0-----:R-:W2:Y:S04]  /*31500*/  LDL.LU R57, [R1+0x130] ;  /* 0x0001300001397983 */ /* 0x001ea80000300800 */
[----:B------:R0:W-:Y:S04]  /*31510*/  STS.U16 [R5+UR5+0x9a80], R58 ;  /* 0x009a803a05007988 */ /* 0x0001e80008000405 */
[----:B------:R1:W-:Y:S04]  /*31520*/  STS.U16 [R5+UR5+0x9c80], R61 ;  /* 0x009c803d05007988 */ /* 0x0003e80008000405 */
[----:B0-----:R-:W2:Y:S04]  /*31530*/  LDL.LU R58, [R1+0x12c] ;  /* 0x00012c00013a7983 */ /* 0x001ea80000300800 */
[----:B-1----:R-:W2:Y:S01]  /*31540*/  LDL.LU R61, [R1+0x110] ;  /* 0x00011000013d7983 */ /* 0x002ea20000300800 */
[----:B------:R-:W-:-:S03]  /*31550*/  LOP3.LUT R4, R0, 0x20, RZ, 0x3c, !PT ;  /* 0x0000002000047812 */ /* 0x000fc600078e3cff */
[----:B----4-:R-:W-:Y:S04]  /*31560*/  STS.U16 [R5+UR5+0x9cc0], R7 ;  /* 0x009cc00705007988 */ /* 0x010fe80008000405 */
[----:B------:R-:W-:Y:S04]  /*31570*/  STS.U16 [R5+UR5+0x9ec0], R6 ;  /* 0x009ec00605007988 */ /* 0x000fe80008000405 */
[----:B------:R0:W-:Y:S04]  /*31580*/  STS.U16 [R5+UR5+0x9e80], R3 ;  /* 0x009e800305007988 */ /* 0x0001e80008000405 */
[----:B0-----:R-:W4:Y:S04]  /*31590*/  LDL.LU R3, [R1+0x41ac] ;  /* 0x0041ac0001037983 */ /* 0x001f280000300800 */
[----:B---3--:R0:W-:Y:S04]  /*315a0*/  STS.U16 [R4+UR5+0x8100], R59 ;  /* 0x0081003b04007988 */ /* 0x0081e80008000405 */
[----:B------:R1:W-:Y:S04]  /*315b0*/  STS.U16 [R4+UR5+0x8140], R30 ;  /* 0x0081401e04007988 */ /* 0x0003e80008000405 */
[----:B------:R3:W-:Y:S04]  /*315c0*/  STS.U16 [R4+UR5+0x8340], R32 ;  /* 0x0083402004007988 */ /* 0x0007e80008000405 */
[----:B------:R-:W-:Y:S04]  /*315d0*/  STS.U16 [R4+UR5+0x8300], R34 ;  /* 0x0083002204007988 */ /* 0x000fe80008000405 */
[----:B0-----:R-:W4:Y:S04]  /*315e0*/  LDL.LU R59, [R1+0x10c] ;  /* 0x00010c00013b7983 */ /* 0x001f280000300800 */
[----:B------:R-:W-:Y:S04]  /*315f0*/  STS.U16 [R4+UR5+0x8500], R36 ;  /* 0x0085002404007988 */ /* 0x000fe80008000405 */
[----:B------:R-:W-:Y:S04]  /*31600*/  STS.U16 [R4+UR5+0x8540], R38 ;  /* 0x0085402604007988 */ /* 0x000fe80008000405 */
[----:B------:R-:W4:Y:S04]  /*31610*/  LDL.LU R13, [R1+0xf0] ;  /* 0x0000f000010d7983 */ /* 0x000f280000300800 */
        /* <DEDUP_REMOVED lines=15> */
[----:B------:R-:W-:Y:S04]  /*31710*/  STS.U16 [R4+UR5+0x8f40], R55 ;  /* 0x008f403704007988 */ /* 0x000fe80008000405 */
[----:B--2---:R-:W-:Y:S04]  /*31720*/  STS.U16 [R4+UR5+0x8f00], R56 ;  /* 0x008f003804007988 */ /* 0x004fe80008000405 */
[----:B------:R-:W-:Y:S04]  /*31730*/  STS.U16 [R4+UR5+0x9100], R57 ;  /* 0x0091003904007988 */ /* 0x000fe80008000405 */
[----:B------:R-:W2:Y:S04]  /*31740*/  LDL.LU R5, [R1+0x6c] ;  /* 0x00006c0001057983 */ /* 0x000ea80000300800 */
[----:B------:R-:W-:Y:S04]  /*31750*/  STS.U16 [R4+UR5+0x9140], R58 ;  /* 0x0091403a04007988 */ /* 0x000fe80008000405 */
[----:B-1----:R-:W2:Y:S04]  /*31760*/  LDL.LU R30, [R1+0x50] ;  /* 0x00005000011e7983 */ /* 0x002ea80000300800 */
[----:B------:R0:W-:Y:S04]  /*31770*/  STS.U16 [R4+UR5+0x9340], R61 ;  /* 0x0093403d04007988 */ /* 0x0001e80008000405 */
[----:B---3--:R-:W3:Y:S04]  /*31780*/  LDL.LU R32, [R1+0x4c] ;  /* 0x00004c0001207983 */ /* 0x008ee80000300800 */
        /* <DEDUP_REMOVED lines=16> */
[----:B----4-:R0:W-:Y:S04]  /*31890*/  STS.U16 [R4+UR5+0x9300], R59 ;  /* 0x0093003b04007988 */ /* 0x0101e80008000405 */
[----:B0-----:R-:W4:Y:S04]  /*318a0*/  LDL.LU R59, [R1+0x128] ;  /* 0x00012800013b7983 */ /* 0x001f280000300800 */
        /* <DEDUP_REMOVED lines=8> */
[----:B------:R0:W-:Y:S02]  /*31930*/  STS.U16 [R4+UR5+0x9d00], R3 ;  /* 0x009d000304007988 */ /* 0x0001e40008000405 */
[----:B0-----:R-:W-:-:S02]  /*31940*/  LOP3.LUT R3, R0, 0x30, RZ, 0x3c, !PT ;  /* 0x0000003000037812 */ /* 0x001fc400078e3cff */
[----:B--2---:R-:W-:Y:S04]  /*31950*/  STS.U16 [R4+UR5+0x9d40], R5 ;  /* 0x009d400504007988 */ /* 0x004fe80008000405 */
[----:B------:R-:W-:Y:S04]  /*31960*/  STS.U16 [R4+UR5+0x9f40], R30 ;  /* 0x009f401e04007988 */ /* 0x000fe80008000405 */
[----:B---3--:R-:W-:Y:S04]  /*31970*/  STS.U16 [R4+UR5+0x9f00], R32 ;  /* 0x009f002004007988 */ /* 0x008fe80008000405 */
[----:B------:R0:W-:Y:S04]  /*31980*/  STS.U16 [R3+UR5+0x8180], R61 ;  /* 0x0081803d03007988 */ /* 0x0001e80008000405 */
[----:B0-----:R-:W2:Y:S04]  /*31990*/  LDL.LU R61, [R1+0x124] ;  /* 0x00012400013d7983 */ /* 0x001ea80000300800 */
        /* <DEDUP_REMOVED lines=13> */
[----:B0-----:R-:W3:Y:S04]  /*31a70*/  LDL.LU R34, [R1+0x48] ;  /* 0x0000480001227983 */ /* 0x001ee80000300800 */
[----:B------:R-:W3:Y:S04]  /*31a80*/  LDL.LU R0, [R1+0x44] ;  /* 0x0000440001007983 */ /* 0x000ee80000300800 */
[----:B------:R0:W-:Y:S04]  /*31a90*/  STS.U16 [R3+UR5+0x83c0], R36 ;  /* 0x0083c02403007988 */ /* 0x0001e80008000405 */
[----:B------:R1:W-:Y:S04]  /*31aa0*/  STS.U16 [R3+UR5+0x8380], R38 ;  /* 0x0083802603007988 */ /* 0x0003e80008000405 */
[----:B------:R1:W-:Y:S04]  /*31ab0*/  STS.U16 [R3+UR5+0x8580], R40 ;  /* 0x0085802803007988 */ /* 0x0003e80008000405 */
[----:B0-----:R-:W3:Y:S04]  /*31ac0*/  LDL.LU R36, [R1+0x40] ;  /* 0x0000400001247983 */ /* 0x001ee80000300800 */
[----:B-1----:R-:W3:Y:S04]  /*31ad0*/  LDL.LU R38, [R1+0x3c] ;  /* 0x00003c0001267983 */ /* 0x002ee80000300800 */
[----:B------:R0:W-:Y:S04]  /*31ae0*/  STS.U16 [R3+UR5+0x85c0], R42 ;  /* 0x0085c02a03007988 */ /* 0x0001e80008000405 */
[----:B------:R-:W3:Y:S04]  /*31af0*/  LDL.LU R40, [R1+0x38] ;  /* 0x0000380001287983 */ /* 0x000ee80000300800 */
[----:B------:R1:W-:Y:S04]  /*31b00*/  STS.U16 [R3+UR5+0x87c0], R44 ;  /* 0x0087c02c03007988 */ /* 0x0003e80008000405 */
[----:B0-----:R-:W3:Y:S04]  /*31b10*/  LDL.LU R42, [R1+0x34] ;  /* 0x00003400012a7983 */ /* 0x001ee80000300800 */
[----:B------:R0:W-:Y:S04]  /*31b20*/  STS.U16 [R3+UR5+0x8780], R46 ;  /* 0x0087802e03007988 */ /* 0x0001e80008000405 */
[----:B-1----:R-:W3:Y:S04]  /*31b30*/  LDL.LU R44, [R1+0x30] ;  /* 0x00003000012c7983 */ /* 0x002ee80000300800 */
        /* <DEDUP_REMOVED lines=16> */
[----:B0-----:R-:W3:Y:S04]  /*31c40*/  LDL.LU R58, [R1+0xc] ;  /* 0x00000c00013a7983 */ /* 0x001ee80000300800 */
[----:B----4-:R0:W-:Y:S04]  /*31c50*/  STS.U16 [R3+UR5+0x9180], R59 ;  /* 0x0091803b03007988 */ /* 0x0101e80008000405 */
[----:B0-----:R-:W4:Y:S04]  /*31c60*/  LDL.LU R59, [R1+0x8] ;  /* 0x00000800013b7983 */ /* 0x001f280000300800 */
[----:B--2---:R0:W-:Y:S04]  /*31c70*/  STS.U16 [R3+UR5+0x91c0], R61 ;  /* 0x0091c03d03007988 */ /* 0x0041e80008000405 */
[----:B0-----:R-:W2:Y:S04]  /*31c80*/  LDL.LU R61, [R1+0x4] ;  /* 0x00000400013d7983 */ /* 0x001ea80000300800 */
[----:B---3--:R0:W-:Y:S04]  /*31c90*/  STS.U16 [R3+UR5+0x93c0], R13 ;  /* 0x0093c00d03007988 */ /* 0x0081e80008000405 */
        /* <DEDUP_REMOVED lines=12> */
[----:B------:R3:W-:Y:S04]  /*31d60*/  STS.U16 [R3+UR5+0x9f80], R0 ;  /* 0x009f800003007988 */ /* 0x0007e80008000405 */
[----:B0-----:R-:W2:Y:S04]  /*31d70*/  LDL.LU R13, [R1+0x41a8] ;  /* 0x0041a800010d7983 */ /* 0x001ea80000300800 */
[----:B-1----:R-:W2:Y:S01]  /*31d80*/  LDL.LU R12, [R1+0x41a4] ;  /* 0x0041a400010c7983 */ /* 0x002ea20000300800 */
[----:B---3--:R-:W0:Y:S03]  /*31d90*/  S2R R0, SR_TID.X ;  /* 0x0000000000007919 */ /* 0x008e260000002100 */
[----:B------:R-:W3:Y:S04]  /*31da0*/  LDL.LU R11, [R1+0x41a0] ;  /* 0x0041a000010b7983 */ /* 0x000ee80000300800 */
[----:B------:R-:W3:Y:S04]  /*31db0*/  LDL.LU R10, [R1+0x419c] ;  /* 0x00419c00010a7983 */ /* 0x000ee80000300800 */
[----:B------:R-:W3:Y:S04]  /*31dc0*/  LDL.LU R9, [R1+0x4198] ;  /* 0x0041980001097983 */ /* 0x000ee80000300800 */
[----:B------:R-:W3:Y:S04]  /*31dd0*/  LDL.LU R8, [R1+0x4194] ;  /* 0x0041940001087983 */ /* 0x000ee80000300800 */
[----:B------:R-:W3:Y:S04]  /*31de0*/  LDL.LU R7, [R1+0x4190] ;  /* 0x0041900001077983 */ /* 0x000ee80000300800 */
[----:B------:R-:W3:Y:S04]  /*31df0*/  LDL.LU R6, [R1+0x418c] ;  /* 0x00418c0001067983 */ /* 0x000ee80000300800 */
[----:B------:R-:W3:Y:S01]  /*31e00*/  LDL.LU R5, [R1+0x4188] ;  /* 0x0041880001057983 */ /* 0x000ee20000300800 */
[----:B0-----:R-:W-:-:S03]  /*31e10*/  LOP3.LUT R0, R0, 0x1f, RZ, 0xc0, !PT ;  /* 0x0000001f00007812 */ /* 0x001fc600078ec0ff */
[----:B------:R-:W3:Y:S02]  /*31e20*/  LDL.LU R4, [R1+0x4184] ;  /* 0x0041840001047983 */ /* 0x000ee40000300800 */
[----:B------:R-:W-:Y:S02]  /*31e30*/  IMAD.SHL.U32 R0, R0, 0x2, RZ ;  /* 0x0000000200007824 */ /* 0x000fe400078e00ff */
[----:B------:R-:W3:Y:S04]  /*31e40*/  LDL.LU R30, [R1+0x4180] ;  /* 0x00418000011e7983 */ /* 0x000ee80000300800 */
[----:B------:R-:W3:Y:S04]  /*31e50*/  LDL.LU R32, [R1+0x417c] ;  /* 0x00417c0001207983 */ /* 0x000ee80000300800 */
[----:B------:R-:W3:Y:S04]  /*31e60*/  LDL.LU R34, [R1+0x4178] ;  /* 0x0041780001227983 */ /* 0x000ee80000300800 */
[----:B------:R-:W-:Y:S04]  /*31e70*/  STL [R1+0x3ae4], R3 ;  /* 0x003ae40301007387 */ /* 0x000fe80000100800 */
[----:B------:R0:W-:Y:S04]  /*31e80*/  STS.U16 [R0+UR5], R36 ;  /* 0x0000002400007988 */ /* 0x0001e80008000405 */
[----:B------:R1:W-:Y:S04]  /*31e90*/  STS.U16 [R0+UR5+0x40], R38 ;  /* 0x0000402600007988 */ /* 0x0003e80008000405 */
[----:B------:R1:W-:Y:S04]  /*31ea0*/  STS.U16 [R0+UR5+0x240], R40 ;  /* 0x0002402800007988 */ /* 0x0003e80008000405 */
[----:B0-----:R-:W3:Y:S04]  /*31eb0*/  LDL.LU R36, [R1+0x4174] ;  /* 0x0041740001247983 */ /* 0x001ee80000300800 */
[----:B-1----:R-:W3:Y:S04]  /*31ec0*/  LDL.LU R38, [R1+0x4170] ;  /* 0x0041700001267983 */ /* 0x002ee80000300800 */
[----:B------:R-:W3:Y:S04]  /*31ed0*/  LDL.LU R40, [R1+0x416c] ;  /* 0x00416c0001287983 */ /* 0x000ee80000300800 */
[----:B------:R0:W-:Y:S04]  /*31ee0*/  STS.U16 [R0+UR5+0x200], R42 ;  /* 0x0002002a00007988 */ /* 0x0001e80008000405 */
        /* <DEDUP_REMOVED lines=10> */
[----:B----4-:R-:W4:Y:S04]  /*31f90*/  LDL.LU R53, [R1+0x4154] ;  /* 0x0041540001357983 */ /* 0x010f280000300800 */
[----:B------:R0:W-:Y:S04]  /*31fa0*/  STS.U16 [R0+UR5+0x840], R54 ;  /* 0x0008403600007988 */ /* 0x0001e80008000405 */
[----:B------:R1:W-:Y:S04]  /*31fb0*/  STS.U16 [R0+UR5+0xa40], R55 ;  /* 0x000a403700007988 */ /* 0x0003e80008000405 */
[----:B------:R1:W-:Y:S04]  /*31fc0*/  STS.U16 [R0+UR5+0xa00], R56 ;  /* 0x000a003800007988 */ /* 0x0003e80008000405 */
[----:B0-----:R-:W4:Y:S04]  /*31fd0*/  LDL.LU R54, [R1+0x4150] ;  /* 0x0041500001367983 */ /* 0x001f280000300800 */
[----:B-1----:R-:W4:Y:S04]  /*31fe0*/  LDL.LU R55, [R1+0x414c] ;  /* 0x00414c0001377983 */ /* 0x002f280000300800 */
[----:B------:R-:W4:Y:S04]  /*31ff0*/  LDL.LU R56, [R1+0x4148] ;  /* 0x0041480001387983 */ /* 0x000f280000300800 */
[----:B------:R0:W-:Y:S04]  /*32000*/  STS.U16 [R0+UR5+0xc00], R57 ;  /* 0x000c003900007988 */ /* 0x0001e80008000405 */
[----:B------:R1:W-:Y:S04]  /*32010*/  STS.U16 [R0+UR5+0xc40], R58 ;  /* 0x000c403a00007988 */ /* 0x0003e80008000405 */
[----:B------:R1:W-:Y:S04]  /*32020*/  STS.U16 [R0+UR5+0xe40], R59 ;  /* 0x000e403b00007988 */ /* 0x0003e80008000405 */
[----:B0-----:R-:W4:Y:S04]  /*32030*/  LDL.LU R57, [R1+0x4144] ;  /* 0x0041440001397983 */ /* 0x001f280000300800 */
[----:B-1----:R-:W4:Y:S04]  /*32040*/  LDL.LU R58, [R1+0x4140] ;  /* 0x00414000013a7983 */ /* 0x002f280000300800 */
[----:B------:R-:W4:Y:S04]  /*32050*/  LDL.LU R59, [R1+0x413c] ;  /* 0x00413c00013b7983 */ /* 0x000f280000300800 */
[----:B--2---:R0:W-:Y:S04]  /*32060*/  STS.U16 [R0+UR5+0xe00], R61 ;  /* 0x000e003d00007988 */ /* 0x0041e80008000405 */
[----:B0-----:R-:W2:Y:S04]  /*32070*/  LDL.LU R61, [R1+0x4138] ;  /* 0x00413800013d7983 */ /* 0x001ea80000300800 */
[----:B---3--:R-:W-:Y:S04]  /*32080*/  STS.U16 [R0+UR5+0x2400], R5 ;  /* 0x0024000500007988 */ /* 0x008fe80008000405 */
[----:B------:R-:W-:Y:S04]  /*32090*/  STS.U16 [R0+UR5+0x2200], R4 ;  /* 0x0022000400007988 */ /* 0x000fe80008000405 */
[----:B--2---:R0:W-:Y:S04]  /*320a0*/  STS.U16 [R0+UR5+0x1000], R61 ;  /* 0x0010003d00007988 */ /* 0x0041e80008000405 */
[----:B0-----:R-:W2:Y:S04]  /*320b0*/  LDL.LU R61, [R1+0x4134] ;  /* 0x00413400013d7983 */ /* 0x001ea80000300800 */
[----:B------:R-:W3:Y:S04]  /*320c0*/  LDL R4, [R1+0x1bf8] ;  /* 0x001bf80001047983 */ /* 0x000ee80000100800 */
[----:B------:R-:W3:Y:S01]  /*320d0*/  LDL R5, [R1+0x1bf4] ;  /* 0x001bf40001057983 */ /* 0x000ee20000100800 */
[----:B------:R-:W-:-:S06]  /*320e0*/  PRMT R2, RZ, 0x7610, R2 ;  /* 0x00007610ff027816 */ /* 0x000fcc0000000002 */
[----:B---3--:R-:W3:Y:S04]  /*320f0*/  @!P5 LDG.E.U16 R2, desc[UR8][R4.64] ;  /* 0x000000080402d981 */ /* 0x008ee8000c1e1500 */
[----:B---3--:R0:W-:Y:S04]  /*32100*/  STL [R1+0xe24], R2 ;  /* 0x000e240201007387 */ /* 0x0081e80000100800 */
[----:B0-----:R-:W3:Y:S04]  /*32110*/  LDL.LU R2, [R1+0x4130] ;  /* 0x0041300001027983 */ /* 0x001ee80000300800 */
[----:B------:R-:W3:Y:S04]  /*32120*/  LDL R4, [R1+0x1bec] ;  /* 0x001bec0001047983 */ /* 0x000ee80000100800 */
[----:B------:R-:W3:Y:S01]  /*32130*/  LDL R5, [R1+0x1bf0] ;  /* 0x001bf00001057983 */ /* 0x000ee20000100800 */
[----:B--2---:R-:W-:-:S02]  /*32140*/  PRMT R61, RZ, 0x7610, R61 ;  /* 0x00007610ff3d7816 */ /* 0x004fc4000000003d */
[----:B---3--:R-:W-:-:S04]  /*32150*/  @!P6 LOP3.LUT R5, R5, R4, RZ, 0x3c, !PT ;  /* 0x000000040505e212 */ /* 0x008fc800078e3cff */
[----:B------:R-:W-:-:S04]  /*32160*/  @!P6 LOP3.LUT R4, R5, R4, RZ, 0x3c, !PT ;  /* 0x000000040504e212 */ /* 0x000fc800078e3cff */
[----:B------:R-:W-:-:S05]  /*32170*/  @!P6 LOP3.LUT R5, R5, R4, RZ, 0x3c, !PT ;  /* 0x000000040505e212 */ /* 0x000fca00078e3cff */
[----:B------:R-:W2:Y:S04]  /*32180*/  @!P6 LDG.E.U16 R61, desc[UR8][R4.64] ;  /* 0x00000008043de981 */ /* 0x000ea8000c1e1500 */
[----:B--2---:R0:W-:Y:S04]  /*32190*/  STL [R1+0xe20], R61 ;  /* 0x000e203d01007387 */ /* 0x0041e80000100800 */
[----:B0-----:R-:W2:Y:S04]  /*321a0*/  LDL.LU R61, [R1+0x412c] ;  /* 0x00412c00013d7983 */ /* 0x001ea80000300800 */
[----:B------:R-:W3:Y:S04]  /*321b0*/  LDL R4, [R1+0x1be4] ;  /* 0x001be40001047983 */ /* 0x000ee80000100800 */
[----:B------:R-:W3:Y:S01]  /*321c0*/  LDL R5, [R1+0x1be8] ;  /* 0x001be80001057983 */ /* 0x000ee20000100800 */
[----:B------:R-:W-:-:S02]  /*321d0*/  PRMT R2, RZ, 0x7610, R2 ;  /* 0x00007610ff027816 */ /* 0x000fc40000000002 */
[----:B---3--:R-:W-:-:S04]  /*321e0*/  @!P5 LOP3.LUT R5, R5, R4, RZ, 0x3c, !PT ;  /* 0x000000040505d212 */ /* 0x008fc800078e3cff */
[----:B------:R-:W-:-:S04]  /*321f0*/  @!P5 LOP3.LUT R4, R5, R4, RZ, 0x3c, !PT ;  /* 0x000000040504d212 */ /* 0x000fc800078e3cff */
[----:B------:R-:W-:-:S05]  /*32200*/  @!P5 LOP3.LUT R5, R5, R4, RZ, 0x3c, !PT ;  /* 0x000000040505d212 */ /* 0x000fca00078e3cff */
[----:B------:R-:W3:Y:S04]  /*32210*/  @!P5 LDG.E.U16 R2, desc[UR8][R4.64] ;  /* 0x000000080402d981 */ /* 0x000ee8000c1e1500 */
        /* <DEDUP_REMOVED lines=2730> */
[----:B------:R-:W3:Y:S02]  /*3ccc0*/  LDL R5, [R1+0x1040] ;  /* 0x0010400001057983 */ /* 0x000ee40000100800 */
[----:B---3--:R-:W-:-:S02]  /*3ccd0*/  @!P6 LOP3.LUT R5, R5, R4, RZ, 0x3c, !PT ;  /* 0x000000040505e212 */ /* 0x008fc400078e3cff */
[----:B--2---:R-:W-:Y:S02]  /*3cce0*/  PRMT R61, RZ, 0x7610, R61 ;  /* 0x00007610ff3d7816 */ /* 0x004fe4000000003d */
        /* <DEDUP_REMOVED lines=519> */
[----:B------:R-:W3:Y:S04]  /*3ed60*/  LDL R5, [R1+0xe70] ;  /* 0x000e700001057983 */ /* 0x000ee80000100800 */
[----:B------:R0:W-:Y:S02]  /*3ed70*/  STS.U16 [R0+UR5+0x3800], R25 ;  /* 0x0038001900007988 */ /* 0x0001e40008000405 */
[----:B0-----:R-:W-:-:S02]  /*3ed80*/  PRMT R25, RZ, 0x7610, R25 ;  /* 0x00007610ff197816 */ /* 0x001fc40000000019 */
[----:B---3--:R-:W-:-:S04]  /*3ed90*/  @!P6 LOP3.LUT R5, R5, R4, RZ, 0x3c, !PT ;  /* 0x000000040505e212 */ /* 0x008fc800078e3cff */
[----:B------:R-:W-:-:S04]  /*3eda0*/  @!P6 LOP3.LUT R4, R5, R4, RZ, 0x3c, !PT ;  /* 0x000000040504e212 */ /* 0x000fc800078e3cff */
[----:B------:R-:W-:-:S05]  /*3edb0*/  @!P6 LOP3.LUT R5, R5, R4, RZ, 0x3c, !PT ;  /* 0x000000040505e212 */ /* 0x000fca00078e3cff */
[----:B------:R0:W3:Y:S04]  /*3edc0*/  @!P6 LDG.E.U16 R25, desc[UR8][R4.64] ;  /* 0x000000080419e981 */ /* 0x0000e8000c1e1500 */
[----:B------:R-:W0:Y:S04]  /*3edd0*/  LDL R4, [R1+0xe64] ;  /* 0x000e640001047983 */ /* 0x000e280000100800 */
[----:B------:R-:W0:Y:S01]  /*3ede0*/  LDL R5, [R1+0xe68] ;  /* 0x000e680001057983 */ /* 0x000e220000100800 */
[----:B--2---:R-:W-:Y:S02]  /*3edf0*/  PRMT R61, RZ, 0x7610, R61 ;  /* 0x00007610ff3d7816 */ /* 0x004fe4000000003d */
[----:B0-----:R-:W-:-:S04]  /*3ee00*/  @!P5 LOP3.LUT R5, R5, R4, RZ, 0x3c, !PT ;  /* 0x000000040505d212 */ /* 0x001fc800078e3cff */
[----:B------:R-:W-:-:S04]  /*3ee10*/  @!P5 LOP3.LUT R4, R5, R4, RZ, 0x3c, !PT ;  /* 0x000000040504d212 */ /* 0x000fc800078e3cff */
[----:B------:R-:W-:-:S05]  /*3ee20*/  @!P5 LOP3.LUT R5, R5, R4, RZ, 0x3c, !PT ;  /* 0x000000040505d212 */ /* 0x000fca00078e3cff */
[----:B------:R-:W2:Y:S04]  /*3ee30*/  @!P5 LDG.E.U16 R61, desc[UR8][R4.64] ;  /* 0x00000008043dd981 */ /* 0x000ea8000c1e1500 */
[----:B---3--:R0:W-:Y:S04]  /*3ee40*/  STL [R1+0x50], R25 ;  /* 0x0000501901007387 */ /* 0x0081e80000100800 */
[----:B0-----:R-:W3:Y:S04]  /*3ee50*/  LDL R25, [R1+0x2000] ;  /* 0x0020000001197983 */ /* 0x001ee80000100800 */
[----:B--2---:R0:W-:Y:S04]  /*3ee60*/  STL [R1+0x4c], R61 ;  /* 0x00004c3d01007387 */ /* 0x0041e80000100800 */
[----:B0-----:R-:W2:Y:S04]  /*3ee70*/  LDL.LU R61, [R1+0x3b80] ;  /* 0x003b8000013d7983 */ /* 0x001ea80000300800 */
[----:B------:R-:W2:Y:S04]  /*3ee80*/  LDL R4, [R1+0xe5c] ;  /* 0x000e5c0001047983 */ /* 0x000ea80000100800 */
[----:B------:R-:W2:Y:S02]  /*3ee90*/  LDL R5, [R1+0xe60] ;  /* 0x000e600001057983 */ /* 0x000ea40000100800 */
[----:B--2---:R-:W-:-:S02]  /*3eea0*/  @!P6 LOP3.LUT R5, R5, R4, RZ, 0x3c, !PT ;  /* 0x000000040505e212 */ /* 0x004fc400078e3cff */
[----:B------:R-:W-:Y:S02]  /*3eeb0*/  PRMT R61, RZ, 0x7610, R61 ;  /* 0x00007610ff3d7816 */ /* 0x000fe4000000003d */
[----:B------:R-:W-:-:S04]  /*3eec0*/  @!P6 LOP3.LUT R4, R5, R4, RZ, 0x3c, !PT ;  /* 0x000000040504e212 */ /* 0x000fc800078e3cff */
[----:B------:R-:W-:-:S05]  /*3eed0*/  @!P6 LOP3.LUT R5, R5, R4, RZ, 0x3c, !PT ;  /* 0x000000040505e212 */ /* 0x000fca00078e3cff */
[----:B------:R-:W2:Y:S04]  /*3eee0*/  @!P6 LDG.E.U16 R61, desc[UR8][R4.64] ;  /* 0x00000008043de981 */ /* 0x000ea8000c1e1500 */
        /* <DEDUP_REMOVED lines=27> */
[----:B------:R-:W-:Y:S04]  /*3f0a0*/  STS.U16 [R0+UR5+0x3600], R24 ;  /* 0x0036001800007988 */ /* 0x000fe80008000405 */
[----:B--2---:R0:W-:Y:S04]  /*3f0b0*/  STL [R1+0x3c], R61 ;  /* 0x00003c3d01007387 */ /* 0x0041e80000100800 */
[----:B0-----:R-:W2:Y:S04]  /*3f0c0*/  LDL.LU R61, [R1+0x3b70] ;  /* 0x003b7000013d7983 */ /* 0x001ea80000300800 */
[----:B------:R-:W2:Y:S01]  /*3f0d0*/  LDL R5, [R1+0xe40] ;  /* 0x000e400001057983 */ /* 0x000ea20000100800 */
[----:B------:R-:W-:Y:S01]  /*3f0e0*/  PRMT R24, RZ, 0x7610, R24 ;  /* 0x00007610ff187816 */ /* 0x000fe20000000018 */
[----:B---3--:R-:W-:-:S02]  /*3f0f0*/  @!P6 IMAD.MOV.U32 R4, RZ, RZ, R25 ;  /* 0x000000ffff04e224 */ /* 0x008fc400078e0019 */
[----:B------:R-:W3:Y:S04]  /*3f100*/  LDL R25, [R1+0x2024] ;  /* 0x0020240001197983 */ /* 0x000ee80000100800 */
[----:B--2---:R0:W2:Y:S04]  /*3f110*/  @!P6 LDG.E.U16 R24, desc[UR8][R4.64] ;  /* 0x000000080418e981 */ /* 0x0040a8000c1e1500 */
[----:B------:R-:W0:Y:S04]  /*3f120*/  LDL R4, [R1+0x1ffc] ;  /* 0x001ffc0001047983 */ /* 0x000e280000100800 */
[----:B------:R-:W0:Y:S01]  /*3f130*/  LDL R5, [R1+0x2008] ;  /* 0x0020080001057983 */ /* 0x000e220000100800 */
[----:B------:R-:W-:-:S02]  /*3f140*/  PRMT R61, RZ, 0x7610, R61 ;  /* 0x00007610ff3d7816 */ /* 0x000fc4000000003d */
[----:B0-----:R-:W-:-:S04]  /*3f150*/  @!P5 LOP3.LUT R5, R5, R4, RZ, 0x3c, !PT ;  /* 0x000000040505d212 */ /* 0x001fc800078e3cff */
[----:B------:R-:W-:-:S04]  /*3f160*/  @!P5 LOP3.LUT R4, R5, R4, RZ, 0x3c, !PT ;  /* 0x000000040504d212 */ /* 0x000fc800078e3cff */
[----:B------:R-:W-:-:S05]  /*3f170*/  @!P5 LOP3.LUT R5, R5, R4, RZ, 0x3c, !PT ;  /* 0x000000040505d212 */ /* 0x000fca00078e3cff */
[----:B------:R-:W3:Y:S04]  /*3f180*/  @!P5 LDG.E.U16 R61, desc[UR8][R4.64] ;  /* 0x00000008043dd981 */ /* 0x000ee8000c1e1500 */
[----:B--2---:R0:W-:Y:S04]  /*3f190*/  STL [R1+0x38], R24 ;  /* 0x0000381801007387 */ /* 0x0041e80000100800 */
[----:B0-----:R-:W2:Y:S04]  /*3f1a0*/  LDL R24, [R1+0x2030] ;  /* 0x0020300001187983 */ /* 0x001ea80000100800 */
[----:B---3--:R0:W-:Y:S04]  /*3f1b0*/  STL [R1+0x34], R61 ;  /* 0x0000343d01007387 */ /* 0x0081e80000100800 */
[----:B0-----:R-:W3:Y:S04]  /*3f1c0*/  LDL.LU R61, [R1+0x3b6c] ;  /* 0x003b6c00013d7983 */ /* 0x001ee80000300800 */
[----:B------:R-:W2:Y:S04]  /*3f1d0*/  LDL R4, [R1+0x2004] ;  /* 0x0020040001047983 */ /* 0x000ea80000100800 */
[----:B------:R-:W2:Y:S02]  /*3f1e0*/  LDL R5, [R1+0x2010] ;  /* 0x0020100001057983 */ /* 0x000ea40000100800 */
[----:B--2---:R-:W-:-:S02]  /*3f1f0*/  @!P6 LOP3.LUT R5, R5, R4, RZ, 0x3c, !PT ;  /* 0x000000040505e212 */ /* 0x004fc400078e3cff */
[----:B---3--:R-:W-:Y:S02]  /*3f200*/  PRMT R61, RZ, 0x7610, R61 ;  /* 0x00007610ff3d7816 */ /* 0x008fe4000000003d */
        /* <DEDUP_REMOVED lines=25> */
[----:B------:R-:W2:Y:S01]  /*3f3a0*/  LDL R5, [R1+0x2028] ;  /* 0x0020280001057983 */ /* 0x000ea20000100800 */
[----:B------:R-:W-:-:S02]  /*3f3b0*/  PRMT R29, RZ, 0x7610, R29 ;  /* 0x00007610ff1d7816 */ /* 0x000fc4000000001d */
[----:B--2---:R-:W-:-:S04]  /*3f3c0*/  @!P5 LOP3.LUT R5, R5, R4, RZ, 0x3c, !PT ;  /* 0x000000040505d212 */ /* 0x004fc800078e3cff */
[----:B------:R-:W-:-:S04]  /*3f3d0*/  @!P5 LOP3.LUT R4, R5, R4, RZ, 0x3c, !PT ;  /* 0x000000040504d212 */ /* 0x000fc800078e3cff */
[----:B------:R-:W-:-:S05]  /*3f3e0*/  @!P5 LOP3.LUT R5, R5, R4, RZ, 0x3c, !PT ;  /* 0x000000040505d212 */ /* 0x000fca00078e3cff */
[----:B------:R0:W2:Y:S01]  /*3f3f0*/  @!P5 LDG.E.U16 R29, desc[UR8][R4.64] ;  /* 0x00000008041dd981 */ /* 0x0000a2000c1e1500 */
[----:B------:R-:W-:Y:S01]  /*3f400*/  PRMT R60, RZ, 0x7610, R60 ;  /* 0x00007610ff3c7816 */ /* 0x000fe2000000003c */
[----:B0-----:R-:W-:Y:S02]  /*3f410*/  @!P6 IMAD.MOV.U32 R4, RZ, RZ, R24 ;  /* 0x000000ffff04e224 */ /* 0x001fe400078e0018 */
[----:B------:R-:W-:-:S05]  /*3f420*/  @!P6 IMAD.MOV.U32 R5, RZ, RZ, R25 ;  /* 0x000000ffff05e224 */ /* 0x000fca00078e0019 */
[----:B------:R0:W3:Y:S04]  /*3f430*/  @!P6 LDG.E.U16 R60, desc[UR8][R4.64] ;  /* 0x00000008043ce981 */ /* 0x0000e8000c1e1500 */
[----:B--2---:R1:W-:Y:S04]  /*3f440*/  STL [R1+0x24], R29 ;  /* 0x0000241d01007387 */ /* 0x0043e80000100800 */
[----:B------:R-:W0:Y:S04]  /*3f450*/  LDL R4, [R1+0x202c] ;  /* 0x00202c0001047983 */ /* 0x000e280000100800 */
[----:B------:R-:W0:Y:S01]  /*3f460*/  LDL R5, [R1+0x2038] ;  /* 0x0020380001057983 */ /* 0x000e220000100800 */
[----:B------:R-:W-:-:S03]  /*3f470*/  PRMT R61, RZ, 0x7610, R61 ;  /* 0x00007610ff3d7816 */ /* 0x000fc6000000003d */
[----:B------:R-:W2:Y:S04]  /*3f480*/  LDL R25, [R1+0x204c] ;  /* 0x00204c0001197983 */ /* 0x000ea80000100800 */
[----:B------:R-:W2:Y:S04]  /*3f490*/  LDL R24, [R1+0x2058] ;  /* 0x0020580001187983 */ /* 0x000ea80000100800 */
[----:B-1----:R-:W2:Y:S01]  /*3f4a0*/  LDL R29, [R1+0x2050] ;  /* 0x00205000011d7983 */ /* 0x002ea20000100800 */
[----:B0-----:R-:W-:-:S04]  /*3f4b0*/  @!P5 LOP3.LUT R5, R5, R4, RZ, 0x3c, !PT ;  /* 0x000000040505d212 */ /* 0x001fc800078e3cff */
[----:B------:R-:W-:-:S04]  /*3f4c0*/  @!P5 LOP3.LUT R4, R5, R4, RZ, 0x3c, !PT ;  /* 0x000000040504d212 */ /* 0x000fc800078e3cff */
[----:B------:R-:W-:-:S05]  /*3f4d0*/  @!P5 LOP3.LUT R5, R5, R4, RZ, 0x3c, !PT ;  /* 0x000000040505d212 */ /* 0x000fca00078e3cff */
[----:B------:R-:W2:Y:S04]  /*3f4e0*/  @!P5 LDG.E.U16 R61, desc[UR8][R4.64] ;  /* 0x00000008043dd981 */ /* 0x000ea8000c1e1500 */
[----:B---3--:R-:W-:Y:S04]  /*3f4f0*/  STL [R1+0x3ae8], R60 ;  /* 0x003ae83c01007387 */ /* 0x008fe80000100800 */
[----:B------:R-:W-:Y:S04]  /*3f500*/  STS.U16 [R0+UR5+0x3840], R26 ;  /* 0x0038401a00007988 */ /* 0x000fe80008000405 */
[----:B--2---:R0:W-:Y:S04]  /*3f510*/  STL [R1+0x1c], R61 ;  /* 0x00001c3d01007387 */ /* 0x0041e80000100800 */
[----:B0-----:R-:W2:Y:S04]  /*3f520*/  LDL.LU R61, [R1+0x3b60] ;  /* 0x003b6000013d7983 */ /* 0x001ea80000300800 */
[----:B------:R-:W3:Y:S01]  /*3f530*/  LDL R5, [R1+0x2034] ;  /* 0x0020340001057983 */ /* 0x000ee20000100800 */
[----:B------:R-:W-:-:S02]  /*3f540*/  PRMT R26, RZ, 0x7610, R26 ;  /* 0x00007610ff1a7816 */ /* 0x000fc4000000001a */
[----:B------:R-:W-:Y:S01]  /*3f550*/  @!P6 MOV R4, R27 ;  /* 0x0000001b0004e202 */ /* 0x000fe20000000f00 */
[----:B----4-:R-:W-:Y:S04]  /*3f560*/  STS.U16 [R0+UR5+0x1040], R59 ;  /* 0x0010403b00007988 */ /* 0x010fe80008000405 */
        /* <DEDUP_REMOVED lines=47> */
[----:B------:R-:W4:Y:S04]  /*3f860*/  LDL R27, [R1+0x2054] ;  /* 0x00205400011b7983 */ /* 0x000f280000100800 */
[----:B---3--:R1:W3:Y:S04]  /*3f870*/  @!P6 LDG.E.U16 R26, desc[UR8][R4.64] ;  /* 0x00000008041ae981 */ /* 0x0082e8000c1e1500 */
[----:B------:R-:W1:Y:S04]  /*3f880*/  LDL R4, [R1+0x203c] ;  /* 0x00203c0001047983 */ /* 0x000e680000100800 */
[----:B------:R-:W1:Y:S01]  /*3f890*/  LDL R5, [R1+0x2048] ;  /* 0x0020480001057983 */ /* 0x000e620000100800 */
[----:B0-----:R-:W-:-:S02]  /*3f8a0*/  PRMT R0, RZ, 0x7610, R0 ;  /* 0x00007610ff007816 */ /* 0x001fc40000000000 */
[----:B-1----:R-:W-:-:S04]  /*3f8b0*/  @!P5 LOP3.LUT R5, R5, R4, RZ, 0x3c, !PT ;  /* 0x000000040505d212 */ /* 0x002fc800078e3cff */
[----:B------:R-:W-:-:S04]  /*3f8c0*/  @!P5 LOP3.LUT R4, R5, R4, RZ, 0x3c, !PT ;  /* 0x000000040504d212 */ /* 0x000fc800078e3cff */
[----:B------:R-:W-:-:S05]  /*3f8d0*/  @!P5 LOP3.LUT R5, R5, R4, RZ, 0x3c, !PT ;  /* 0x000000040505d212 */ /* 0x000fca00078e3cff */
[----:B------:R-:W2:Y:S04]  /*3f8e0*/  @!P5 LDG.E.U16 R0, desc[UR8][R4.64] ;  /* 0x000000080400d981 */ /* 0x000ea8000c1e1500 */
[----:B---3--:R0:W-:Y:S04]  /*3f8f0*/  STL [R1+0x18], R26 ;  /* 0x0000181a01007387 */ /* 0x0081e80000100800 */
[----:B0-----:R-:W3:Y:S04]  /*3f900*/  LDL R26, [R1+0x2060] ;  /* 0x00206000011a7983 */ /* 0x001ee80000100800 */
[----:B--2---:R-:W-:Y:S04]  /*3f910*/  STL [R1+0x14], R0 ;  /* 0x0000140001007387 */ /* 0x004fe80000100800 */
[----:B------:R-:W2:Y:S01]  /*3f920*/  LDL R5, [R1+0x2044] ;  /* 0x0020440001057983 */ /* 0x000ea20000100800 */
[----:B------:R-:W-:Y:S01]  /*3f930*/  PRMT R28, RZ, 0x7610, R28 ;  /* 0x00007610ff1c7816 */ /* 0x000fe2000000001c */
[----:B------:R-:W-:Y:S01]  /*3f940*/  @!P6 IMAD.MOV.U32 R4, RZ, RZ, R29 ;  /* 0x000000ffff04e224 */ /* 0x000fe200078e001d */
[----:B------:R-:W-:Y:S01]  /*3f950*/  PRMT R60, RZ, 0x7610, R60 ;  /* 0x00007610ff3c7816 */ /* 0x000fe2000000003c */
[----:B------:R-:W3:Y:S04]  /*3f960*/  LDL R29, [R1+0x206c] ;  /* 0x00206c00011d7983 */ /* 0x000ee80000100800 */
[----:B--2---:R0:W2:Y:S02]  /*3f970*/  @!P6 LDG.E.U16 R28, desc[UR8][R4.64] ;  /* 0x00000008041ce981 */ /* 0x0040a4000c1e1500 */
[----:B0-----:R-:W-:-:S02]  /*3f980*/  @!P5 IMAD.MOV.U32 R4, RZ, RZ, R24 ;  /* 0x000000ffff04d224 */ /* 0x001fc400078e0018 */
[----:B------:R-:W-:-:S05]  /*3f990*/  @!P5 IMAD.MOV.U32 R5, RZ, RZ, R25 ;  /* 0x000000ffff05d224 */ /* 0x000fca00078e0019 */
[----:B------:R3:W2:Y:S01]  /*3f9a0*/  @!P5 LDG.E.U16 R60, desc[UR8][R4.64] ;  /* 0x00000008043cd981 */ /* 0x0006a2000c1e1500 */
[----:B------:R-:W-:Y:S01]  /*3f9b0*/  PRMT R3, RZ, 0x7610, R3 ;  /* 0x00007610ff037816 */ /* 0x000fe20000000003 */
[----:B---3--:R-:W-:Y:S02]  /*3f9c0*/  @!P6 IMAD.MOV.U32 R4, RZ, RZ, R26 ;  /* 0x000000ffff04e224 */ /* 0x008fe400078e001a */
[----:B----4-:R-:W-:-:S05]  /*3f9d0*/  @!P6 IMAD.MOV.U32 R5, RZ, RZ, R27 ;  /* 0x000000ffff05e224 */ /* 0x010fca00078e001b */
[----:B------:R0:W3:Y:S04]  /*3f9e0*/  @!P6 LDG.E.U16 R3, desc[UR8][R4.64] ;  /* 0x000000080403e981 */ /* 0x0000e8000c1e1500 */
[----:B--2---:R1:W-:Y:S04]  /*3f9f0*/  STL [R1+0x10], R28 ;  /* 0x0000101c01007387 */ /* 0x0043e80000100800 */
[----:B------:R-:W2:Y:S04]  /*3fa00*/  LDL R25, [R1+0x2074] ;  /* 0x0020740001197983 */ /* 0x000ea80000100800 */
[----:B------:R-:W4:Y:S04]  /*3fa10*/  LDL R24, [R1+0x2080] ;  /* 0x0020800001187983 */ /* 0x000f280000100800 */
[----:B-1----:R-:W2:Y:S04]  /*3fa20*/  LDL R28, [R1+0x2078] ;  /* 0x00207800011c7983 */ /* 0x002ea80000100800 */
[----:B------:R1:W-:Y:S04]  /*3fa30*/  STL [R1+0x3aec], R60 ;  /* 0x003aec3c01007387 */ /* 0x0003e80000100800 */
[----:B------:R-:W2:Y:S01]  /*3fa40*/  LDL R5, [R1+0x205c] ;  /* 0x00205c0001057983 */ /* 0x000ea20000100800 */
[----:B------:R-:W-:-:S02]  /*3fa50*/  PRMT R2, RZ, 0x7610, R2 ;  /* 0x00007610ff027816 */ /* 0x000fc40000000002 */
[----:B------:R-:W-:Y:S02]  /*3fa60*/  PRMT R58, RZ, 0x7610, R58 ;  /* 0x00007610ff3a7816 */ /* 0x000fe4000000003a */
[----:B------:R-:W-:Y:S01]  /*3fa70*/  PRMT R56, RZ, 0x7610, R56 ;  /* 0x00007610ff387816 */ /* 0x000fe20000000038 */
[----:B------:R-:W2:Y:S04]  /*3fa80*/  LDL R27, [R1+0x20ac] ;  /* 0x0020ac00011b7983 */ /* 0x000ea80000100800 */
[----:B------:R-:W2:Y:S04]  /*3fa90*/  LDL R26, [R1+0x20b8] ;  /* 0x0020b800011a7983 */ /* 0x000ea80000100800 */
[----:B-1----:R-:W0:Y:S02]  /*3faa0*/  LDL R60, [R1+0x2068] ;  /* 0x00206800013c7983 */ /* 0x002e240000100800 */
[----:B0-----:R-:W-:-:S05]  /*3fab0*/  @!P5 IMAD.MOV.U32 R4, RZ, RZ, R60 ;  /* 0x000000ffff04d224 */ /* 0x001fca00078e003c */
[----:B--2---:R0:W2:Y:S02]  /*3fac0*/  @!P5 LDG.E.U16 R2, desc[UR8][R4.64] ;  /* 0x000000080402d981 */ /* 0x0040a4000c1e1500 */
[----:B0-----:R-:W-:Y:S01]  /*3fad0*/  @!P5 IMAD.MOV.U32 R4, RZ, RZ, R28 ;  /* 0x000000ffff04d224 */ /* 0x001fe200078e001c */
[----:B------:R-:W-:-:S05]  /*3fae0*/  @!P5 MOV R5, R29 ;  /* 0x0000001d0005d202 */ /* 0x000fca0000000f00 */
[----:B------:R4:W2:Y:S02]  /*3faf0*/  @!P5 LDG.E.U16 R58, desc[UR8][R4.64] ;  /* 0x00000008043ad981 */ /* 0x0008a4000c1e1500 */
[----:B----4-:R-:W-:Y:S02]  /*3fb00*/  @!P6 IMAD.MOV.U32 R4, RZ, RZ, R24 ;  /* 0x000000ffff04e224 */ /* 0x010fe400078e0018 */
[----:B------:R-:W-:-:S05]  /*3fb10*/  @!P6 IMAD.MOV.U32 R5, RZ, RZ, R25 ;  /* 0x000000ffff05e224 */ /* 0x000fca00078e0019 */
[----:B------:R0:W4:Y:S04]  /*3fb20*/  @!P6 LDG.E.U16 R56, desc[UR8][R4.64] ;  /* 0x000000080438e981 */ /* 0x000128000c1e1500 */
[----:B---3--:R1:W-:Y:S01]  /*3fb30*/  STL [R1+0x3af0], R3 ;  /* 0x003af00301007387 */ /* 0x0083e20000100800 */
[----:B------:R-:W-:Y:S01]  /*3fb40*/  PRMT R42, RZ, 0x7610, R42 ;  /* 0x00007610ff2a7816 */ /* 0x000fe2000000002a */
[----:B0-----:R-:W-:Y:S02]  /*3fb50*/  @!P5 IMAD.MOV.U32 R4, RZ, RZ, R26 ;  /* 0x000000ffff04d224 */ /* 0x001fe400078e001a */
[----:B------:R-:W-:-:S05]  /*3fb60*/  @!P5 IMAD.MOV.U32 R5, RZ, RZ, R27 ;  /* 0x000000ffff05d224 */ /* 0x000fca00078e001b */
[----:B------:R-:W3:Y:S04]  /*3fb70*/  @!P5 LDG.E.U16 R42, desc[UR8][R4.64] ;  /* 0x00000008042ad981 */ /* 0x000ee8000c1e1500 */
[----:B--2---:R0:W-:Y:S04]  /*3fb80*/  STL [R1+0x3af4], R2 ;  /* 0x003af40201007387 */ /* 0x0041e80000100800 */
[----:B-1----:R-:W2:Y:S04]  /*3fb90*/  LDL R3, [R1+0x20b4] ;  /* 0x0020b40001037983 */ /* 0x002ea80000100800 */
[----:B0-----:R-:W2:Y:S04]  /*3fba0*/  LDL R2, [R1+0x20c0] ;  /* 0x0020c00001027983 */ /* 0x001ea80000100800 */
[----:B------:R-:W-:Y:S04]  /*3fbb0*/  STL [R1+0x3b28], R58 ;  /* 0x003b283a01007387 */ /* 0x000fe80000100800 */
[----:B------:R-:W2:Y:S04]  /*3fbc0*/  LDL R25, [R1+0x20ec] ;  /* 0x0020ec0001197983 */ /* 0x000ea80000100800 */
[----:B------:R-:W2:Y:S04]  /*3fbd0*/  LDL R24, [R1+0x20f8] ;  /* 0x0020f80001187983 */ /* 0x000ea80000100800 */
[----:B----4-:R-:W-:Y:S04]  /*3fbe0*/  STL [R1+0x3b2c], R56 ;  /* 0x003b2c3801007387 */ /* 0x010fe80000100800 */
[----:B------:R-:W4:Y:S04]  /*3fbf0*/  LDL R29, [R1+0x20f4] ;  /* 0x0020f400011d7983 */ /* 0x000f280000100800 */
[----:B------:R-:W4:Y:S01]  /*3fc00*/  LDL R28, [R1+0x2100] ;  /* 0x00210000011c7983 */ /* 0x000f220000100800 */
[----:B------:R-:W-:-:S02]  /*3fc10*/  PRMT R40, RZ, 0x7610, R40 ;  /* 0x00007610ff287816 */ /* 0x000fc40000000028 */
[----:B------:R-:W-:Y:S02]  /*3fc20*/  PRMT R23, RZ, 0x7610, R23 ;  /* 0x00007610ff177816 */ /* 0x000fe40000000017 */
[----:B------:R-:W-:Y:S01]  /*3fc30*/  PRMT R22, RZ, 0x7610, R22 ;  /* 0x00007610ff167816 */ /* 0x000fe20000000016 */
[----:B------:R-:W4:Y:S04]  /*3fc40*/  LDL R27, [R1+0x212c] ;  /* 0x00212c00011b7983 */ /* 0x000f280000100800 */
[----:B------:R-:W4:Y:S04]  /*3fc50*/  LDL R26, [R1+0x2138] ;  /* 0x00213800011a7983 */ /* 0x000f280000100800 */
[----:B---3--:R-:W-:Y:S01]  /*3fc60*/  STL [R1+0x3b30], R42 ;  /* 0x003b302a01007387 */ /* 0x008fe20000100800 */
[----:B--2---:R-:W-:-:S03]  /*3fc70*/  @!P6 IMAD.MOV.U32 R5, RZ, RZ, R3 ;  /* 0x000000ffff05e224 */ /* 0x004fc600078e0003 */
[----:B------:R-:W2:Y:S01]  /*3fc80*/  LDL R3, [R1+0x2134] ;  /* 0x0021340001037983 */ /* 0x000ea20000100800 */
[----:B------:R-:W-:-:S03]  /*3fc90*/  @!P6 IMAD.MOV.U32 R4, RZ, RZ, R2 ;  /* 0x000000ffff04e224 */ /* 0x000fc600078e0002 */
[----:B------:R-:W3:Y:S04]  /*3fca0*/  LDL R2, [R1+0x2140] ;  /* 0x0021400001027983 */ /* 0x000ee80000100800 */
[----:B------:R0:W2:Y:S02]  /*3fcb0*/  @!P6 LDG.E.U16 R40, desc[UR8][R4.64] ;  /* 0x000000080428e981 */ /* 0x0000a4000c1e1500 */
[----:B0-----:R-:W-:Y:S02]  /*3fcc0*/  @!P5 IMAD.MOV.U32 R4, RZ, RZ, R24 ;  /* 0x000000ffff04d224 */ /* 0x001fe400078e0018 */
[----:B------:R-:W-:-:S05]  /*3fcd0*/  @!P5 IMAD.MOV.U32 R5, RZ, RZ, R25 ;  /* 0x000000ffff05d224 */ /* 0x000fca00078e0019 */
[----:B------:R4:W3:Y:S02]  /*3fce0*/  @!P5 LDG.E.U16 R23, desc[UR8][R4.64] ;  /* 0x000000080417d981 */ /* 0x0008e4000c1e1500 */
[----:B----4-:R-:W-:Y:S01]  /*3fcf0*/  @!P6 MOV R4, R28 ;  /* 0x0000001c0004e202 */ /* 0x010fe20000000f00 */
[----:B------:R-:W-:-:S05]  /*3fd00*/  @!P6 IMAD.MOV.U32 R5, RZ, RZ, R29 ;  /* 0x000000ffff05e224 */ /* 0x000fca00078e001d */
[----:B------:R0:W4:Y:S01]  /*3fd10*/  @!P6 LDG.E.U16 R22, desc[UR8][R4.64] ;  /* 0x000000080416e981 */ /* 0x000122000c1e1500 */
[----:B------:R-:W-:Y:S01]  /*3fd20*/  PRMT R21, RZ, 0x7610, R21 ;  /* 0x00007610ff157816 */ /* 0x000fe20000000015 */
[----:B0-----:R-:W-:Y:S02]  /*3fd30*/  @!P5 IMAD.MOV.U32 R4, RZ, RZ, R26 ;  /* 0x000000ffff04d224 */ /* 0x001fe400078e001a */
[----:B------:R-:W-:-:S05]  /*3fd40*/  @!P5 IMAD.MOV.U32 R5, RZ, RZ, R27 ;  /* 0x000000ffff05d224 */ /* 0x000fca00078e001b */
[----:B------:R0:W4:Y:S01]  /*3fd50*/  @!P5 LDG.E.U16 R21, desc[UR8][R4.64] ;  /* 0x000000080415d981 */ /* 0x000122000c1e1500 */
[----:B------:R-:W-:-:S03]  /*3fd60*/  PRMT R20, RZ, 0x7610, R20 ;  /* 0x00007610ff147816 */ /* 0x000fc60000000014 */
[----:B--2---:R-:W-:Y:S04]  /*3fd70*/  STL [R1+0x3b34], R40 ;  /* 0x003b342801007387 */ /* 0x004fe80000100800 */
[----:B------:R-:W2:Y:S04]  /*3fd80*/  LDL R25, [R1+0x216c] ;  /* 0x00216c0001197983 */ /* 0x000ea80000100800 */
[----:B------:R-:W2:Y:S04]  /*3fd90*/  LDL R24, [R1+0x2178] ;  /* 0x0021780001187983 */ /* 0x000ea80000100800 */
[----:B---3--:R-:W-:Y:S01]  /*3fda0*/  STL [R1+0x3b38], R23 ;  /* 0x003b381701007387 */ /* 0x008fe20000100800 */
[----:B0-----:R-:W-:-:S02]  /*3fdb0*/  @!P6 IMAD.MOV.U32 R4, RZ, RZ, R2 ;  /* 0x000000ffff04e224 */ /* 0x001fc400078e0002 */
[----:B------:R-:W-:-:S05]  /*3fdc0*/  @!P6 IMAD.MOV.U32 R5, RZ, RZ, R3 ;  /* 0x000000ffff05e224 */ /* 0x000fca00078e0003 */
[----:B------:R2:W3:Y:S04]  /*3fdd0*/  @!P6 LDG.E.U16 R20, desc[UR8][R4.64] ;  /* 0x000000080414e981 */ /* 0x0004e8000c1e1500 */
[----:B----4-:R0:W-:Y:S04]  /*3fde0*/  STL [R1+0x3b3c], R22 ;  /* 0x003b3c1601007387 */ /* 0x0101e80000100800 */
[----:B------:R-:W4:Y:S04]  /*3fdf0*/  LDL R26, [R1+0x2174] ;  /* 0x00217400011a7983 */ /* 0x000f280000100800 */
[----:B0-----:R-:W3:Y:S01]  /*3fe00*/  LDL R22, [R1+0x2180] ;  /* 0x0021800001167983 */ /* 0x001ee20000100800 */
[----:B------:R-:W-:-:S02]  /*3fe10*/  PRMT R19, RZ, 0x7610, R19 ;  /* 0x00007610ff137816 */ /* 0x000fc40000000013 */
[----:B------:R-:W-:Y:S01]  /*3fe20*/  PRMT R18, RZ, 0x7610, R18 ;  /* 0x00007610ff127816 */ /* 0x000fe20000000012 */
[----:B------:R0:W-:Y:S04]  /*3fe30*/  STL [R1+0x3b40], R21 ;  /* 0x003b401501007387 */ /* 0x0001e80000100800 */
[----:B------:R-:W3:Y:S04]  /*3fe40*/  LDL R3, [R1+0x21ac] ;  /* 0x0021ac0001037983 */ /* 0x000ee80000100800 */
[----:B------:R-:W3:Y:S01]  /*3fe50*/  LDL R2, [R1+0x21b8] ;  /* 0x0021b80001027983 */ /* 0x000ee20000100800 */
[----:B--2---:R-:W-:-:S02]  /*3fe60*/  @!P5 IMAD.MOV.U32 R5, RZ, RZ, R25 ;  /* 0x000000ffff05d224 */ /* 0x004fc400078e0019 */
[----:B------:R-:W-:-:S05]  /*3fe70*/  @!P5 IMAD.MOV.U32 R4, RZ, RZ, R24 ;  /* 0x000000ffff04d224 */ /* 0x000fca00078e0018 */
[----:B------:R4:W2:Y:S02]  /*3fe80*/  @!P5 LDG.E.U16 R19, desc[UR8][R4.64] ;  /* 0x000000080413d981 */ /* 0x0008a4000c1e1500 */
[----:B----4-:R-:W-:Y:S01]  /*3fe90*/  @!P6 MOV R5, R26 ;  /* 0x0000001a0005e202 */ /* 0x010fe20000000f00 */
[----:B---3--:R-:W-:-:S05]  /*3fea0*/  @!P6 IMAD.MOV.U32 R4, RZ, RZ, R22 ;  /* 0x000000ffff04e224 */ /* 0x008fca00078e0016 */
[----:B------:R1:W3:Y:S04]  /*3feb0*/  @!P6 LDG.E.U16 R18, desc[UR8][R4.64] ;  /* 0x000000080412e981 */ /* 0x0002e8000c1e1500 */
[----:B------:R-:W-:Y:S04]  /*3fec0*/  STL [R1+0x3b44], R20 ;  /* 0x003b441401007387 */ /* 0x000fe80000100800 */
[----:B------:R-:W4:Y:S04]  /*3fed0*/  LDL R25, [R1+0x21b4] ;  /* 0x0021b40001197983 */ /* 0x000f280000100800 */
[----:B------:R-:W4:Y:S04]  /*3fee0*/  LDL R24, [R1+0x21c0] ;  /* 0x0021c00001187983 */ /* 0x000f280000100800 */
[----:B------:R-:W4:Y:S01]  /*3fef0*/  LDL R23, [R1+0x21f8] ;  /* 0x0021f80001177983 */ /* 0x000f220000100800 */
[----:B------:R-:W-:Y:S01]  /*3ff00*/  PRMT R17, RZ, 0x7610, R17 ;  /* 0x00007610ff117816 */ /* 0x000fe20000000011 */
[----:B-1----:R-:W-:-:S02]  /*3ff10*/  @!P5 IMAD.MOV.U32 R4, RZ, RZ, R2 ;  /* 0x000000ffff04d224 */ /* 0x002fc400078e0002 */
[----:B------:R-:W-:-:S05]  /*3ff20*/  @!P5 IMAD.MOV.U32 R5, RZ, RZ, R3 ;  /* 0x000000ffff05d224 */ /* 0x000fca00078e0003 */
[----:B------:R4:W4:Y:S01]  /*3ff30*/  @!P5 LDG.E.U16 R17, desc[UR8][R4.64] ;  /* 0x000000080411d981 */ /* 0x000922000c1e1500 */
[----:B------:R-:W-:-:S03]  /*3ff40*/  PRMT R16, RZ, 0x7610, R16 ;  /* 0x00007610ff107816 */ /* 0x000fc60000000010 */
[----:B--2---:R1:W-:Y:S04]  /*3ff50*/  STL [R1+0x3b48], R19 ;  /* 0x003b481301007387 */ /* 0x0043e80000100800 */
[----:B------:R-:W2:Y:S04]  /*3ff60*/  LDL R22, [R1+0x21f4] ;  /* 0x0021f40001167983 */ /* 0x000ea80000100800 */
[----:B0-----:R-:W2:Y:S04]  /*3ff70*/  LDL R21, [R1+0x2200] ;  /* 0x0022000001157983 */ /* 0x001ea80000100800 */
[----:B-1----:R-:W2:Y:S04]  /*3ff80*/  LDL R19, [R1+0x21ec] ;  /* 0x0021ec0001137983 */ /* 0x002ea80000100800 */
[----:B---3--:R-:W-:Y:S04]  /*3ff90*/  STL [R1+0x3b4c], R18 ;  /* 0x003b4c1201007387 */ /* 0x008fe80000100800 */
[----:B------:R-:W3:Y:S04]  /*3ffa0*/  LDL R20, [R1+0x2064] ;  /* 0x0020640001147983 */ /* 0x000ee80000100800 */
[----:B------:R-:W3:Y:S01]  /*3ffb0*/  LDL R2, [R1+0x2070] ;  /* 0x0020700001027983 */ /* 0x000ee20000100800 */
[----:B----4-:R-:W-:-:S02]  /*3ffc0*/  @!P6 IMAD.MOV.U32 R4, RZ, RZ, R24 ;  /* 0x000000ffff04e224 */ /* 0x010fc400078e0018 */
[----:B------:R-:W-:Y:S01]  /*3ffd0*/  @!P6 IMAD.MOV.U32 R5, RZ, RZ, R25 ;  /* 0x000000ffff05e224 */ /* 0x000fe200078e0019 */
[----:B------:R-:W-:Y:S02]  /*3ffe0*/  PRMT R15, RZ, 0x7610, R15 ;  /* 0x00007610ff0f7816 */ /* 0x000fe4000000000f */
[----:B------:R-:W-:Y:S02]  /*3fff0*/  PRMT R14, RZ, 0x7610, R14 ;  /* 0x00007610ff0e7816 */ /* 0x000fe4000000000e */
[----:B------:R-:W-:Y:S01]  /*40000*/  PRMT R61, RZ, 0x7610, R61 ;  /* 0x00007610ff3d7816 */ /* 0x000fe2000000003d */
[----:B------:R-:W4:Y:S04]  /*40010*/  LDL R3, [R1+0x2088] ;  /* 0x0020880001037983 */ /* 0x000f280000100800 */
[----:B------:R0:W4:Y:S02]  /*40020*/  @!P6 LDG.E.U16 R16, desc[UR8][R4.64] ;  /* 0x000000080410e981 */ /* 0x000124000c1e1500 */
[----:B0-----:R-:W-:-:S02]  /*40030*/  @!P5 IMAD.MOV.U32 R4, RZ, RZ, R23 ;  /* 0x000000ffff04d224 */ /* 0x001fc400078e0017 */
[----:B------:R0:W-:Y:S04]  /*40040*/  STL [R1+0x3b50], R17 ;  /* 0x003b501101007387 */ /* 0x0001e80000100800 */
[----:B0-----:R-:W4:Y:S01]  /*40050*/  LDL R17, [R1+0x207c] ;  /* 0x00207c0001117983 */ /* 0x001f220000100800 */
[----:B--2---:R-:W-:-:S05]  /*40060*/  @!P5 IMAD.MOV.U32 R5, RZ, RZ, R19 ;  /* 0x000000ffff05d224 */ /* 0x004fca00078e0013 */
[----:B------:R0:W2:Y:S02]  /*40070*/  @!P5 LDG.E.U16 R15, desc[UR8][R4.64] ;  /* 0x00000008040fd981 */ /* 0x0000a4000c1e1500 */
[----:B0-----:R-:W-:Y:S02]  /*40080*/  @!P6 IMAD.MOV.U32 R4, RZ, RZ, R21 ;  /* 0x000000ffff04e224 */ /* 0x001fe400078e0015 */
[----:B------:R-:W-:-:S05]  /*40090*/  @!P6 IMAD.MOV.U32 R5, RZ, RZ, R22 ;  /* 0x000000ffff05e224 */ /* 0x000fca00078e0016 */
[----:B------:R3:W2:Y:S02]  /*400a0*/  @!P6 LDG.E.U16 R14, desc[UR8][R4.64] ;  /* 0x00000008040ee981 */ /* 0x0006a4000c1e1500 */
[----:B---3--:R-:W-:Y:S01]  /*400b0*/  @!P6 IMAD.MOV.U32 R5, RZ, RZ, R20 ;  /* 0x000000ffff05e224 */ /* 0x008fe200078e0014 */
[----:B------:R-:W-:-:S05]  /*400c0*/  @!P6 MOV R4, R2 ;  /* 0x000000020004e202 */ /* 0x000fca0000000f00 */
[----:B------:R0:W3:Y:S04]  /*400d0*/  @!P6 LDG.E.U16 R61, desc[UR8][R4.64] ;  /* 0x00000008043de981 */ /* 0x0000e8000c1e1500 */
[----:B----4-:R1:W-:Y:S04]  /*400e0*/  STL [R1+0x3b54], R16 ;  /* 0x003b541001007387 */ /* 0x0103e80000100800 */
[----:B------:R-:W4:Y:S04]  /*400f0*/  LDL R19, [R1+0x2084] ;  /* 0x0020840001137983 */ /* 0x000f280000100800 */
[----:B------:R-:W4:Y:S01]  /*40100*/  LDL R18, [R1+0x2090] ;  /* 0x0020900001127983 */ /* 0x000f220000100800 */
[----:B------:R-:W-:Y:S01]  /*40110*/  PRMT R54, RZ, 0x7610, R54 ;  /* 0x00007610ff367816 */ /* 0x000fe20000000036 */
[----:B0-----:R-:W-:Y:S01]  /*40120*/  @!P5 IMAD.MOV.U32 R4, RZ, RZ, R3 ;  /* 0x000000ffff04d224 */ /* 0x001fe200078e0003 */
[----:B------:R-:W-:Y:S01]  /*40130*/  PRMT R52, RZ, 0x7610, R52 ;  /* 0x00007610ff347816 */ /* 0x000fe20000000034 */
[----:B------:R-:W-:-:S05]  /*40140*/  @!P5 IMAD.MOV.U32 R5, RZ, RZ, R17 ;  /* 0x000000ffff05d224 */ /* 0x000fca00078e0011 */
[----:B------:R4:W4:Y:S04]  /*40150*/  @!P5 LDG.E.U16 R54, desc[UR8][R4.64] ;  /* 0x000000080436d981 */ /* 0x000928000c1e1500 */
[----:B--2---:R0:W-:Y:S04]  /*40160*/  STL [R1+0x3b58], R15 ;  /* 0x003b580f01007387 */ /* 0x0041e80000100800 */
[----:B-1----:R-:W2:Y:S04]  /*40170*/  LDL R16, [R1+0x208c] ;  /* 0x00208c0001107983 */ /* 0x002ea80000100800 */
[----:B0-----:R-:W2:Y:S04]  /*40180*/  LDL R15, [R1+0x2098] ;  /* 0x00209800010f7983 */ /* 0x001ea80000100800 */
[----:B------:R0:W-:Y:S04]  /*40190*/  STL [R1+0x3b5c], R14 ;  /* 0x003b5c0e01007387 */ /* 0x0001e80000100800 */
[----:B------:R-:W2:Y:S04]  /*401a0*/  LDL R2, [R1+0x20a0] ;  /* 0x0020a00001027983 */ /* 0x000ea80000100800 */
[----:B0-----:R-:W2:Y:S04]  /*401b0*/  LDL R14, [R1+0x2094] ;  /* 0x00209400010e7983 */ /* 0x001ea80000100800 */
        /* <DEDUP_REMOVED lines=9> */
[----:B------:R2:W4:Y:S04]  /*40250*/  @!P6 LDG.E.U16 R52, desc[UR8][R4.64] ;  /* 0x000000080434e981 */ /* 0x000528000c1e1500 */
[----:B------:R-:W-:Y:S04]  /*40260*/  STL [R1+0x3afc], R54 ;  /* 0x003afc3601007387 */ /* 0x000fe80000100800 */
[----:B------:R-:W4:Y:S04]  /*40270*/  LDL R19, [R1+0x20a4] ;  /* 0x0020a40001137983 */ /* 0x000f280000100800 */
[----:B------:R-:W4:Y:S04]  /*40280*/  LDL R21, [R1+0x20bc] ;  /* 0x0020bc0001157983 */ /* 0x000f280000100800 */
[----:B------:R-:W4:Y:S01]  /*40290*/  LDL R18, [R1+0x20c8] ;  /* 0x0020c80001127983 */ /* 0x000f220000100800 */
[----:B--2---:R-:W-:-:S02]  /*402a0*/  @!P5 IMAD.MOV.U32 R5, RZ, RZ, R16 ;  /* 0x000000ffff05d224 */ /* 0x004fc400078e0010 */
[----:B------:R-:W-:-:S05]  /*402b0*/  @!P5 IMAD.MOV.U32 R4, RZ, RZ, R15 ;  /* 0x000000ffff04d224 */ /* 0x000fca00078e000f */
[----:B------:R0:W2:Y:S02]  /*402c0*/  @!P5 LDG.E.U16 R50, desc[UR8][R4.64] ;  /* 0x000000080432d981 */ /* 0x0000a4000c1e1500 */
[----:B0-----:R-:W-:Y:S01]  /*402d0*/  @!P6 IMAD.MOV.U32 R4, RZ, RZ, R2 ;  /* 0x000000ffff04e224 */ /* 0x001fe200078e0002 */
[----:B------:R-:W-:-:S05]  /*402e0*/  @!P6 MOV R5, R14 ;  /* 0x0000000e0005e202 */ /* 0x000fca0000000f00 */
[----:B------:R3:W2:Y:S02]  /*402f0*/  @!P6 LDG.E.U16 R48, desc[UR8][R4.64] ;  /* 0x000000080430e981 */ /* 0x0006a4000c1e1500 */
[----:B---3--:R-:W-:Y:S02]  /*40300*/  @!P5 IMAD.MOV.U32 R4, RZ, RZ, R3 ;  /* 0x000000ffff04d224 */ /* 0x008fe400078e0003 */
[----:B------:R-:W-:-:S05]  /*40310*/  @!P5 IMAD.MOV.U32 R5, RZ, RZ, R20 ;  /* 0x000000ffff05d224 */ /* 0x000fca00078e0014 */
[----:B------:R0:W3:Y:S04]  /*40320*/  @!P5 LDG.E.U16 R46, desc[UR8][R4.64] ;  /* 0x00000008042ed981 */ /* 0x0000e8000c1e1500 */
[----:B----4-:R-:W-:Y:S04]  /*40330*/  STL [R1+0x3b00], R52 ;  /* 0x003b003401007387 */ /* 0x010fe80000100800 */
[----:B------:R-:W4:Y:S04]  /*40340*/  LDL R16, [R1+0x20c4] ;  /* 0x0020c40001107983 */ /* 0x000f280000100800 */
[----:B------:R-:W4:Y:S01]  /*40350*/  LDL R15, [R1+0x20d0] ;  /* 0x0020d000010f7983 */ /* 0x000f220000100800 */
[----:B------:R-:W-:Y:S01]  /*40360*/  PRMT R44, RZ, 0x7610, R44 ;  /* 0x00007610ff2c7816 */ /* 0x000fe2000000002c */
[----:B0-----:R-:W-:-:S02]  /*40370*/  @!P6 IMAD.MOV.U32 R4, RZ, RZ, R17 ;  /* 0x000000ffff04e224 */ /* 0x001fc400078e0011 */
[----:B------:R-:W-:Y:S01]  /*40380*/  @!P6 IMAD.MOV.U32 R5, RZ, RZ, R19 ;  /* 0x000000ffff05e224 */ /* 0x000fe200078e0013 */
[----:B------:R-:W-:-:S04]  /*40390*/  PRMT R38, RZ, 0x7610, R38 ;  /* 0x00007610ff267816 */ /* 0x000fc80000000026 */
[----:B------:R0:W4:Y:S01]  /*403a0*/  @!P6 LDG.E.U16 R44, desc[UR8][R4.64] ;  /* 0x00000008042ce981 */ /* 0x000122000c1e1500 */
[----:B------:R-:W-:Y:S01]  /*403b0*/  PRMT R36, RZ, 0x7610, R36 ;  /* 0x00007610ff247816 */ /* 0x000fe20000000024 */
[----:B0-----:R-:W-:Y:S02]  /*403c0*/  @!P5 IMAD.MOV.U32 R4, RZ, RZ, R18 ;  /* 0x000000ffff04d224 */ /* 0x001fe400078e0012 */
[----:B------:R-:W-:-:S05]  /*403d0*/  @!P5 IMAD.MOV.U32 R5, RZ, RZ, R21 ;  /* 0x000000ffff05d224 */ /* 0x000fca00078e0015 */
[----:B------:R4:W4:Y:S04]  /*403e0*/  @!P5 LDG.E.U16 R38, desc[UR8][R4.64] ;  /* 0x000000080426d981 */ /* 0x000928000c1e1500 */
[----:B--2---:R-:W-:Y:S04]  /*403f0*/  STL [R1+0x3b04], R50 ;  /* 0x003b043201007387 */ /* 0x004fe80000100800 */
[----:B------:R-:W2:Y:S04]  /*40400*/  LDL R14, [R1+0x20cc] ;  /* 0x0020cc00010e7983 */ /* 0x000ea80000100800 */
[----:B------:R-:W2:Y:S04]  /*40410*/  LDL R2, [R1+0x20d8] ;  /* 0x0020d80001027983 */ /* 0x000ea80000100800 */
[----:B------:R-:W-:Y:S04]  /*40420*/  STL [R1+0x3b08], R48 ;  /* 0x003b083001007387 */ /* 0x000fe80000100800 */
[----:B------:R-:W2:Y:S04]  /*40430*/  LDL R20, [R1+0x20d4] ;  /* 0x0020d40001147983 */ /* 0x000ea80000100800 */
[----:B------:R-:W2:Y:S04]  /*40440*/  LDL R3, [R1+0x20e0] ;  /* 0x0020e00001037983 */ /* 0x000ea80000100800 */
[----:B---3--:R-:W-:Y:S04]  /*40450*/  STL [R1+0x3b0c], R46 ;  /* 0x003b0c2e01007387 */ /* 0x008fe80000100800 */
[----:B------:R-:W3:Y:S04]  /*40460*/  LDL R19, [R1+0x20fc] ;  /* 0x0020fc0001137983 */ /* 0x000ee80000100800 */
[----:B------:R-:W3:Y:S01]  /*40470*/  LDL R17, [R1+0x2108] ;  /* 0x0021080001117983 */ /* 0x000ee20000100800 */
[----:B----4-:R-:W-:-:S02]  /*40480*/  @!P6 IMAD.MOV.U32 R4, RZ, RZ, R15 ;  /* 0x000000ffff04e224 */ /* 0x010fc400078e000f */
[----:B------:R-:W-:-:S05]  /*40490*/  @!P6 IMAD.MOV.U32 R5, RZ, RZ, R16 ;  /* 0x000000ffff05e224 */ /* 0x000fca00078e0010 */
[----:B------:R2:W4:Y:S01]  /*404a0*/  @!P6 LDG.E.U16 R36, desc[UR8][R4.64] ;  /* 0x000000080424e981 */ /* 0x000522000c1e1500 */
[----:B------:R-:W-:Y:S02]  /*404b0*/  PRMT R34, RZ, 0x7610, R34 ;  /* 0x00007610ff227816 */ /* 0x000fe40000000022 */
[----:B------:R-:W-:Y:S02]  /*404c0*/  PRMT R32, RZ, 0x7610, R32 ;  /* 0x00007610ff207816 */ /* 0x000fe40000000020 */
[----:B------:R-:W-:Y:S01]  /*404d0*/  PRMT R13, RZ, 0x7610, R13 ;  /* 0x00007610ff0d7816 */ /* 0x000fe2000000000d */
[----:B------:R-:W-:Y:S04]  /*404e0*/  STL [R1+0x3b10], R44 ;  /* 0x003b102c01007387 */ /* 0x000fe80000100800 */
[----:B------:R-:W4:Y:S04]  /*404f0*/  LDL R18, [R1+0x2110] ;  /* 0x0021100001127983 */ /* 0x000f280000100800 */
[----:B------:R-:W4:Y:S04]  /*40500*/  LDL R21, [R1+0x2104] ;  /* 0x0021040001157983 */ /* 0x000f280000100800 */
[----:B------:R-:W-:Y:S04]  /*40510*/  STL [R1+0x3b14], R38 ;  /* 0x003b142601007387 */ /* 0x000fe80000100800 */
[----:B------:R-:W4:Y:S04]  /*40520*/  LDL R22, [R1+0x213c] ;  /* 0x00213c0001167983 */ /* 0x000f280000100800 */
[----:B------:R-:W4:Y:S04]  /*40530*/  LDL R15, [R1+0x2148] ;  /* 0x00214800010f7983 */ /* 0x000f280000100800 */
[----:B------:R-:W4:Y:S01]  /*40540*/  LDL R16, [R1+0x2150] ;  /* 0x0021500001107983 */ /* 0x000f220000100800 */
[----:B--2---:R-:W-:Y:S01]  /*40550*/  @!P5 IMAD.MOV.U32 R5, RZ, RZ, R14 ;  /* 0x000000ffff05d224 */ /* 0x004fe200078e000e */
[----:B------:R-:W-:-:S05]  /*40560*/  @!P5 MOV R4, R2 ;  /* 0x000000020004d202 */ /* 0x000fca0000000f00 */
[----:B------:R0:W2:Y:S02]  /*40570*/  @!P5 LDG.E.U16 R34, desc[UR8][R4.64] ;  /* 0x000000080422d981 */ /* 0x0000a4000c1e1500 */
[----:B0-----:R-:W-:Y:S02]  /*40580*/  @!P6 IMAD.MOV.U32 R5, RZ, RZ, R20 ;  /* 0x000000ffff05e224 */ /* 0x001fe400078e0014 */
[----:B------:R-:W-:-:S05]  /*40590*/  @!P6 IMAD.MOV.U32 R4, RZ, RZ, R3 ;  /* 0x000000ffff04e224 */ /* 0x000fca00078e0003 */
[----:B------:R3:W2:Y:S02]  /*405a0*/  @!P6 LDG.E.U16 R32, desc[UR8][R4.64] ;  /* 0x000000080420e981 */ /* 0x0006a4000c1e1500 */
[----:B---3--:R-:W-:Y:S02]  /*405b0*/  @!P5 IMAD.MOV.U32 R5, RZ, RZ, R19 ;  /* 0x000000ffff05d224 */ /* 0x008fe400078e0013 */
[----:B------:R-:W-:-:S05]  /*405c0*/  @!P5 IMAD.MOV.U32 R4, RZ, RZ, R17 ;  /* 0x000000ffff04d224 */ /* 0x000fca00078e0011 */
[----:B------:R0:W3:Y:S04]  /*405d0*/  @!P5 LDG.E.U16 R13, desc[UR8][R4.64] ;  /* 0x00000008040dd981 */ /* 0x0000e8000c1e1500 */
[----:B----4-:R-:W-:Y:S04]  /*405e0*/  STL [R1+0x3b18], R36 ;  /* 0x003b182401007387 */ /* 0x010fe80000100800 */
[----:B------:R-:W4:Y:S04]  /*405f0*/  LDL R24, [R1+0x2144] ;  /* 0x0021440001187983 */ /* 0x000f280000100800 */
[----:B------:R-:W4:Y:S04]  /*40600*/  LDL R14, [R1+0x217c] ;  /* 0x00217c00010e7983 */ /* 0x000f280000100800 */
[----:B------:R-:W4:Y:S01]  /*40610*/  LDL R2, [R1+0x2188] ;  /* 0x0021880001027983 */ /* 0x000f220000100800 */
[----:B------:R-:W-:-:S02]  /*40620*/  PRMT R12, RZ, 0x7610, R12 ;  /* 0x00007610ff0c7816 */ /* 0x000fc4000000000c */
[----:B------:R-:W-:Y:S01]  /*40630*/  PRMT R11, RZ, 0x7610, R11 ;  /* 0x00007610ff0b7816 */ /* 0x000fe2000000000b */
[----:B0-----:R-:W-:Y:S02]  /*40640*/  @!P6 IMAD.MOV.U32 R4, RZ, RZ, R18 ;  /* 0x000000ffff04e224 */ /* 0x001fe400078e0012 */
[----:B------:R-:W-:-:S05]  /*40650*/  @!P6 IMAD.MOV.U32 R5, RZ, RZ, R21 ;  /* 0x000000ffff05e224 */ /* 0x000fca00078e0015 */
[----:B------:R0:W4:Y:S01]  /*40660*/  @!P6 LDG.E.U16 R12, desc[UR8][R4.64] ;  /* 0x00000008040ce981 */ /* 0x000122000c1e1500 */
[----:B------:R-:W-:Y:S02]  /*40670*/  PRMT R10, RZ, 0x7610, R10 ;  /* 0x00007610ff0a7816 */ /* 0x000fe4000000000a */
[----:B0-----:R-:W-:Y:S01]  /*40680*/  @!P5 MOV R5, R22 ;  /* 0x000000160005d202 */ /* 0x001fe20000000f00 */
[----:B------:R-:W-:-:S05]  /*40690*/  @!P5 IMAD.MOV.U32 R4, RZ, RZ, R15 ;  /* 0x000000ffff04d224 */ /* 0x000fca00078e000f */
[----:B------:R0:W4:Y:S02]  /*406a0*/  @!P5 LDG.E.U16 R11, desc[UR8][R4.64] ;  /* 0x00000008040bd981 */ /* 0x000124000c1e1500 */
[----:B0-----:R-:W-:Y:S02]  /*406b0*/  @!P6 IMAD.MOV.U32 R4, RZ, RZ, R16 ;  /* 0x000000ffff04e224 */ /* 0x001fe400078e0010 */
[----:B--2---:R-:W-:Y:S04]  /*406c0*/  STL [R1+0x3b1c], R34 ;  /* 0x003b1c2201007387 */ /* 0x004fe80000100800 */
[----:B------:R-:W2:Y:S04]  /*406d0*/  LDL R23, [R1+0x2184] ;  /* 0x0021840001177983 */ /* 0x000ea80000100800 */
[----:B------:R-:W2:Y:S04]  /*406e0*/  LDL R20, [R1+0x2190] ;  /* 0x0021900001147983 */ /* 0x000ea80000100800 */
[----:B------:R-:W2:Y:S04]  /*406f0*/  LDL R3, [R1+0x21c8] ;  /* 0x0021c80001037983 */ /* 0x000ea80000100800 */
[----:B------:R-:W-:Y:S04]  /*40700*/  STL [R1+0x3b20], R32 ;  /* 0x003b202001007387 */ /* 0x000fe80000100800 */
[----:B------:R-:W2:Y:S04]  /*40710*/  LDL R19, [R1+0x21bc] ;  /* 0x0021bc0001137983 */ /* 0x000ea80000100800 */
[----:B------:R-:W2:Y:S04]  /*40720*/  LDL R17, [R1+0x21d0] ;  /* 0x0021d00001117983 */ /* 0x000ea80000100800 */
[----:B---3--:R0:W-:Y:S04]  /*40730*/  STL [R1+0x3b24], R13 ;  /* 0x003b240d01007387 */ /* 0x0081e80000100800 */
[----:B------:R-:W3:Y:S04]  /*40740*/  LDL R18, [R1+0x21c4] ;  /* 0x0021c40001127983 */ /* 0x000ee80000100800 */
[----:B------:R-:W3:Y:S04]  /*40750*/  LDL R21, [R1+0x2208] ;  /* 0x0022080001157983 */ /* 0x000ee80000100800 */
[----:B------:R-:W3:Y:S01]  /*40760*/  LDL R22, [R1+0x21fc] ;  /* 0x0021fc0001167983 */ /* 0x000ee20000100800 */
[----:B----4-:R-:W-:-:S03]  /*40770*/  @!P6 IMAD.MOV.U32 R5, RZ, RZ, R24 ;  /* 0x000000ffff05e224 */ /* 0x010fc600078e0018 */
[----:B------:R-:W4:Y:S04]  /*40780*/  LDL R15, [R1+0x2210] ;  /* 0x00221000010f7983 */ /* 0x000f280000100800 */
[----:B------:R-:W4:Y:S04]  /*40790*/  LDL R16, [R1+0x2204] ;  /* 0x0022040001107983 */ /* 0x000f280000100800 */
[----:B------:R1:W4:Y:S04]  /*407a0*/  @!P6 LDG.E.U16 R10, desc[UR8][R4.64] ;  /* 0x00000008040ae981 */ /* 0x000328000c1e1500 */
[----:B0-----:R-:W4:Y:S01]  /*407b0*/  LDL R13, [R1+0x20e8] ;  /* 0x0020e800010d7983 */ /* 0x001f220000100800 */
[----:B------:R-:W-:-:S02]  /*407c0*/  PRMT R9, RZ, 0x7610, R9 ;  /* 0x00007610ff097816 */ /* 0x000fc40000000009 */
[----:B------:R-:W-:Y:S02]  /*407d0*/  PRMT R8, RZ, 0x7610, R8 ;  /* 0x00007610ff087816 */ /* 0x000fe40000000008 */
[----:B------:R-:W-:Y:S02]  /*407e0*/  PRMT R7, RZ, 0x7610, R7 ;  /* 0x00007610ff077816 */ /* 0x000fe40000000007 */
[----:B------:R-:W-:Y:S02]  /*407f0*/  PRMT R6, RZ, 0x7610, R6 ;  /* 0x00007610ff067816 */ /* 0x000fe40000000006 */
[----:B------:R-:W-:Y:S01]  /*40800*/  PRMT R30, RZ, 0x7610, R30 ;  /* 0x00007610ff1e7816 */ /* 0x000fe2000000001e */
[----:B------:R-:W4:Y:S01]  /*40810*/  LDL R32, [R1+0x2154] ;  /* 0x0021540001207983 */ /* 0x000f220000100800 */
[----:B------:R-:W-:Y:S02]  /*40820*/  PRMT R31, RZ, 0x7610, R31 ;  /* 0x00007610ff1f7816 */ /* 0x000fe4000000001f */
[----:B------:R-:W-:Y:S01]  /*40830*/  PRMT R33, RZ, 0x7610, R33 ;  /* 0x00007610ff217816 */ /* 0x000fe20000000021 */
[----:B-1----:R-:W-:Y:S01]  /*40840*/  @!P5 IMAD.MOV.U32 R5, RZ, RZ, R14 ;  /* 0x000000ffff05d224 */ /* 0x002fe200078e000e */
[----:B------:R-:W-:Y:S01]  /*40850*/  PRMT R35, RZ, 0x7610, R35 ;  /* 0x00007610ff237816 */ /* 0x000fe20000000023 */
[----:B------:R-:W4:Y:S01]  /*40860*/  LDL R14, [R1+0x20dc] ;  /* 0x0020dc00010e7983 */ /* 0x000f220000100800 */
[----:B------:R-:W-:-:S03]  /*40870*/  @!P5 IMAD.MOV.U32 R4, RZ, RZ, R2 ;  /* 0x000000ffff04d224 */ /* 0x000fc600078e0002 */
[----:B------:R-:W4:Y:S04]  /*40880*/  LDL R2, [R1+0x20f0] ;  /* 0x0020f00001027983 */ /* 0x000f280000100800 */
[----:B------:R-:W4:Y:S04]  /*40890*/  LDL R46, [R1+0x21cc] ;  /* 0x0021cc00012e7983 */ /* 0x000f280000100800 */
[----:B------:R2:W4:Y:S04]  /*408a0*/  @!P5 LDG.E.U16 R9, desc[UR8][R4.64] ;  /* 0x000000080409d981 */ /* 0x000528000c1e1500 */
[----:B------:R-:W4:Y:S01]  /*408b0*/  LDL R44, [R1+0x21d8] ;  /* 0x0021d800012c7983 */ /* 0x000f220000100800 */
[----:B------:R-:W-:-:S03]  /*408c0*/  PRMT R37, RZ, 0x7610, R37 ;  /* 0x00007610ff257816 */ /* 0x000fc60000000025 */
[----:B------:R-:W4:Y:S04]  /*408d0*/  LDL R36, [R1+0x21e0] ;  /* 0x0021e00001247983 */ /* 0x000f280000100800 */
[----:B------:R-:W4:Y:S01]  /*408e0*/  LDL R38, [R1+0x21d4] ;  /* 0x0021d40001267983 */ /* 0x000f220000100800 */
[----:B------:R-:W-:-:S03]  /*408f0*/  PRMT R39, RZ, 0x7610, R39 ;  /* 0x00007610ff277816 */ /* 0x000fc60000000027 */
[----:B------:R-:W4:Y:S01]  /*40900*/  LDL R34, [R1+0x21dc] ;  /* 0x0021dc0001227983 */ /* 0x000f220000100800 */
[----:B--2---:R-:W-:Y:S02]  /*40910*/  @!P6 IMAD.MOV.U32 R5, RZ, RZ, R23 ;  /* 0x000000ffff05e224 */ /* 0x004fe400078e0017 */
[----:B------:R-:W-:Y:S01]  /*40920*/  @!P6 IMAD.MOV.U32 R4, RZ, RZ, R20 ;  /* 0x000000ffff04e224 */ /* 0x000fe200078e0014 */
[----:B------:R-:W2:Y:S04]  /*40930*/  LDL R23, [R1+0x2160] ;  /* 0x0021600001177983 */ /* 0x000ea80000100800 */
[----:B------:R-:W2:Y:S04]  /*40940*/  LDL R20, [R1+0x20e4] ;  /* 0x0020e40001147983 */ /* 0x000ea80000100800 */
[----:B------:R0:W2:Y:S02]  /*40950*/  @!P6 LDG.E.U16 R8, desc[UR8][R4.64] ;  /* 0x000000080408e981 */ /* 0x0000a4000c1e1500 */
[----:B0-----:R-:W-:-:S02]  /*40960*/  @!P5 IMAD.MOV.U32 R4, RZ, RZ, R3 ;  /* 0x000000ffff04d224 */ /* 0x001fc400078e0003 */
[----:B------:R-:W2:Y:S01]  /*40970*/  LDL R3, [R1+0x2118] ;  /* 0x0021180001037983 */ /* 0x000ea20000100800 */
[----:B------:R-:W-:-:S03]  /*40980*/  @!P5 IMAD.MOV.U32 R5, RZ, RZ, R19 ;  /* 0x000000ffff05d224 */ /* 0x000fc600078e0013 */
[----:B------:R-:W2:Y:S04]  /*40990*/  LDL R19, [R1+0x210c] ;  /* 0x00210c0001137983 */ /* 0x000ea80000100800 */
[----:B------:R0:W2:Y:S02]  /*409a0*/  @!P5 LDG.E.U16 R7, desc[UR8][R4.64] ;  /* 0x000000080407d981 */ /* 0x0000a4000c1e1500 */
[----:B0-----:R-:W-:Y:S01]  /*409b0*/  @!P6 MOV R4, R17 ;  /* 0x000000110004e202 */ /* 0x001fe20000000f00 */
[----:B---3--:R-:W-:Y:S02]  /*409c0*/  @!P6 IMAD.MOV.U32 R5, RZ, RZ, R18 ;  /* 0x000000ffff05e224 */ /* 0x008fe400078e0012 */
[----:B------:R-:W-:Y:S02]  /*409d0*/  @!P5 IMAD.MOV.U32 R24, RZ, RZ, R21 ;  /* 0x000000ffff18d224 */ /* 0x000fe400078e0015 */
[----:B------:R-:W-:Y:S01]  /*409e0*/  @!P5 IMAD.MOV.U32 R25, RZ, RZ, R22 ;  /* 0x000000ffff19d224 */ /* 0x000fe200078e0016 */
[----:B------:R-:W3:Y:S04]  /*409f0*/  LDL R18, [R1+0x2114] ;  /* 0x0021140001127983 */ /* 0x000ee80000100800 */
[----:B------:R0:W3:Y:S04]  /*40a00*/  @!P6 LDG.E.U16 R6, desc[UR8][R4.64] ;  /* 0x000000080406e981 */ /* 0x0000e8000c1e1500 */
[----:B------:R-:W3:Y:S04]  /*40a10*/  LDL R17, [R1+0x2120] ;  /* 0x0021200001117983 */ /* 0x000ee80000100800 */
[----:B------:R-:W3:Y:S04]  /*40a20*/  LDL R22, [R1+0x215c] ;  /* 0x00215c0001167983 */ /* 0x000ee80000100800 */
[----:B------:R-:W3:Y:S01]  /*40a30*/  LDL R21, [R1+0x2168] ;  /* 0x0021680001157983 */ /* 0x000ee20000100800 */
[----:B0-----:R-:W-:-:S02]  /*40a40*/  PRMT R5, RZ, 0x7610, R5 ;  /* 0x00007610ff057816 */ /* 0x001fc40000000005 */
[----:B------:R-:W-:-:S04]  /*40a50*/  PRMT R4, RZ, 0x7610, R4 ;  /* 0x00007610ff047816 */ /* 0x000fc80000000004 */
[----:B------:R4:W3:Y:S02]  /*40a60*/  @!P5 LDG.E.U16 R5, desc[UR8][R24.64] ;  /* 0x000000081805d981 */ /* 0x0008e4000c1e1500 */
[----:B----4-:R-:W-:Y:S02]  /*40a70*/  @!P6 IMAD.MOV.U32 R24, RZ, RZ, R15 ;  /* 0x000000ffff18e224 */ /* 0x010fe400078e000f */
[----:B------:R-:W-:Y:S01]  /*40a80*/  @!P6 IMAD.MOV.U32 R25, RZ, RZ, R16 ;  /* 0x000000ffff19e224 */ /* 0x000fe200078e0010 */
[----:B------:R-:W4:Y:S04]  /*40a90*/  LDL R15, [R1+0x2128] ;  /* 0x00212800010f7983 */ /* 0x000f280000100800 */
[----:B------:R-:W4:Y:S04]  /*40aa0*/  LDL R16, [R1+0x211c] ;  /* 0x00211c0001107983 */ /* 0x000f280000100800 */
[----:B------:R0:W4:Y:S02]  /*40ab0*/  @!P6 LDG.E.U16 R4, desc[UR8][R24.64] ;  /* 0x000000081804e981 */ /* 0x000124000c1e1500 */
[----:B0-----:R-:W-:-:S02]  /*40ac0*/  @!P5 IMAD.MOV.U32 R25, RZ, RZ, R14 ;  /* 0x000000ffff19d224 */ /* 0x001fc400078e000e */
[----:B------:R-:W4:Y:S01]  /*40ad0*/  LDL R14, [R1+0x2124] ;  /* 0x00212400010e7983 */ /* 0x000f220000100800 */
[----:B------:R-:W-:-:S03]  /*40ae0*/  @!P5 IMAD.MOV.U32 R24, RZ, RZ, R13 ;  /* 0x000000ffff18d224 */ /* 0x000fc600078e000d */
[----:B------:R-:W4:Y:S01]  /*40af0*/  LDL R13, [R1+0x2130] ;  /* 0x00213000010d7983 */ /* 0x000f220000100800 */
[----:B------:R-:W-:-:S03]  /*40b00*/  @!P6 IMAD.MOV.U32 R26, RZ, RZ, R2 ;  /* 0x000000ffff1ae224 */ /* 0x000fc600078e0002 */
[----:B------:R-:W4:Y:S04]  /*40b10*/  LDL R2, [R1+0x2158] ;  /* 0x0021580001027983 */ /* 0x000f280000100800 */
[----:B------:R0:W4:Y:S02]  /*40b20*/  @!P5 LDG.E.U16 R30, desc[UR8][R24.64] ;  /* 0x00000008181ed981 */ /* 0x000124000c1e1500 */
[----:B0-----:R-:W-:Y:S02]  /*40b30*/  PRMT R24, RZ, 0x7610, R24 ;  /* 0x00007610ff187816 */ /* 0x001fe40000000018 */
[----:B------:R-:W-:Y:S02]  /*40b40*/  PRMT R25, RZ, 0x7610, R25 ;  /* 0x00007610ff197816 */ /* 0x000fe40000000019 */
[----:B--2---:R-:W-:-:S02]  /*40b50*/  @!P6 MOV R27, R20 ;  /* 0x00000014001be202 */ /* 0x004fc40000000f00 */
[----:B------:R-:W2:Y:S04]  /*40b60*/  LDL R20, [R1+0x2164] ;  /* 0x0021640001147983 */ /* 0x000ea80000100800 */
[----:B------:R0:W2:Y:S02]  /*40b70*/  @!P6 LDG.E.U16 R24, desc[UR8][R26.64] ;  /* 0x000000081a18e981 */ /* 0x0000a4000c1e1500 */
[----:B0-----:R-:W-:Y:S02]  /*40b80*/  @!P5 IMAD.MOV.U32 R26, RZ, RZ, R3 ;  /* 0x000000ffff1ad224 */ /* 0x001fe400078e0003 */
[----:B------:R-:W2:Y:S01]  /*40b90*/  LDL R3, [R1+0x214c] ;  /* 0x00214c0001037983 */ /* 0x000ea20000100800 */
[----:B------:R-:W-:-:S03]  /*40ba0*/  @!P5 IMAD.MOV.U32 R27, RZ, RZ, R19 ;  /* 0x000000ffff1bd224 */ /* 0x000fc600078e0013 */
[----:B------:R-:W2:Y:S04]  /*40bb0*/  LDL R19, [R1+0x2170] ;  /* 0x0021700001137983 */ /* 0x000ea80000100800 */
[----:B------:R0:W2:Y:S02]  /*40bc0*/  @!P5 LDG.E.U16 R25, desc[UR8][R26.64] ;  /* 0x000000081a19d981 */ /* 0x0000a4000c1e1500 */
[----:B0-----:R-:W-:Y:S01]  /*40bd0*/  PRMT R26, RZ, 0x7610, R26 ;  /* 0x00007610ff1a7816 */ /* 0x001fe2000000001a */
[----:B---3--:R-:W-:Y:S02]  /*40be0*/  @!P6 IMAD.MOV.U32 R29, RZ, RZ, R18 ;  /* 0x000000ffff1de224 */ /* 0x008fe400078e0012 */
[----:B------:R-:W-:Y:S01]  /*40bf0*/  @!P6 IMAD.MOV.U32 R28, RZ, RZ, R17 ;  /* 0x000000ffff1ce224 */ /* 0x000fe200078e0011 */
[----:B------:R-:W3:Y:S04]  /*40c00*/  LDL R18, [R1+0x218c] ;  /* 0x00218c0001127983 */ /* 0x000ee80000100800 */
[----:B------:R-:W3:Y:S04]  /*40c10*/  LDL R17, [R1+0x2198] ;  /* 0x0021980001117983 */ /* 0x000ee80000100800 */
[----:B------:R4:W3:Y:S01]  /*40c20*/  @!P6 LDG.E.U16 R26, desc[UR8][R28.64] ;  /* 0x000000081c1ae981 */ /* 0x0008e2000c1e1500 */
[----:B------:R-:W-:Y:S01]  /*40c30*/  PRMT R27, RZ, 0x7610, R27 ;  /* 0x00007610ff1b7816 */ /* 0x000fe2000000001b */
[----:B----4-:R-:W-:-:S02]  /*40c40*/  @!P5 IMAD.MOV.U32 R28, RZ, RZ, R15 ;  /* 0x000000ffff1cd224 */ /* 0x010fc400078e000f */
[----:B------:R-:W-:Y:S01]  /*40c50*/  @!P5 IMAD.MOV.U32 R29, RZ, RZ, R16 ;  /* 0x000000ffff1dd224 */ /* 0x000fe200078e0010 */
[----:B------:R-:W4:Y:S04]  /*40c60*/  LDL R15, [R1+0x21a0] ;  /* 0x0021a000010f7983 */ /* 0x000f280000100800 */
[----:B------:R-:W3:Y:S04]  /*40c70*/  LDL R16, [R1+0x2194] ;  /* 0x0021940001107983 */ /* 0x000ee80000100800 */
[----:B------:R0:W4:Y:S02]  /*40c80*/  @!P5 LDG.E.U16 R27, desc[UR8][R28.64] ;  /* 0x000000081c1bd981 */ /* 0x000124000c1e1500 */
[----:B0-----:R-:W-:-:S02]  /*40c90*/  @!P6 IMAD.MOV.U32 R29, RZ, RZ, R14 ;  /* 0x000000ffff1de224 */ /* 0x001fc400078e000e */
[----:B------:R-:W4:Y:S01]  /*40ca0*/  LDL R14, [R1+0x219c] ;  /* 0x00219c00010e7983 */ /* 0x000f220000100800 */
[----:B------:R-:W-:-:S03]  /*40cb0*/  @!P6 IMAD.MOV.U32 R28, RZ, RZ, R13 ;  /* 0x000000ffff1ce224 */ /* 0x000fc600078e000d */
[----:B------:R-:W4:Y:S04]  /*40cc0*/  LDL R13, [R1+0x21a8] ;  /* 0x0021a800010d7983 */ /* 0x000f280000100800 */
[----:B------:R0:W4:Y:S02]  /*40cd0*/  @!P6 LDG.E.U16 R31, desc[UR8][R28.64] ;  /* 0x000000081c1fe981 */ /* 0x000124000c1e1500 */
[----:B0-----:R-:W-:Y:S02]  /*40ce0*/  @!P5 MOV R28, R2 ;  /* 0x00000002001cd202 */ /* 0x001fe40000000f00 */
[----:B------:R-:W4:Y:S01]  /*40cf0*/  LDL R2, [R1+0x21b0] ;  /* 0x0021b00001027983 */ /* 0x000f220000100800 */
[----:B------:R-:W-:Y:S02]  /*40d00*/  PRMT R41, RZ, 0x7610, R41 ;  /* 0x00007610ff297816 */ /* 0x000fe40000000029 */
[----:B------:R-:W-:Y:S01]  /*40d10*/  PRMT R43, RZ, 0x7610, R43 ;  /* 0x00007610ff2b7816 */ /* 0x000fe2000000002b */
[----:B--2---:R-:W-:-:S02]  /*40d20*/  @!P5 IMAD.MOV.U32 R29, RZ, RZ, R3 ;  /* 0x000000ffff1dd224 */ /* 0x004fc400078e0003 */
[----:B------:R-:W2:Y:S04]  /*40d30*/  LDL R3, [R1+0x21a4] ;  /* 0x0021a40001037983 */ /* 0x000ea80000100800 */
[----:B------:R0:W2:Y:S02]  /*40d40*/  @!P5 LDG.E.U16 R33, desc[UR8][R28.64] ;  /* 0x000000081c21d981 */ /* 0x0000a4000c1e1500 */
[----:B0-----:R-:W-:Y:S02]  /*40d50*/  @!P6 IMAD.MOV.U32 R28, RZ, RZ, R23 ;  /* 0x000000ffff1ce224 */ /* 0x001fe400078e0017 */
[----:B------:R-:W-:Y:S02]  /*40d60*/  @!P6 IMAD.MOV.U32 R29, RZ, RZ, R32 ;  /* 0x000000ffff1de224 */ /* 0x000fe400078e0020 */
[----:B------:R-:W2:Y:S04]  /*40d70*/  LDL R32, [R1+0x21e8] ;  /* 0x0021e80001207983 */ /* 0x000ea80000100800 */
[----:B------:R0:W2:Y:S02]  /*40d80*/  @!P6 LDG.E.U16 R35, desc[UR8][R28.64] ;  /* 0x000000081c23e981 */ /* 0x0000a4000c1e1500 */
[----:B0-----:R-:W-:-:S02]  /*40d90*/  @!P5 IMAD.MOV.U32 R28, RZ, RZ, R21 ;  /* 0x000000ffff1cd224 */ /* 0x001fc400078e0015 */
[----:B------:R-:W-:-:S05]  /*40da0*/  @!P5 IMAD.MOV.U32 R29, RZ, RZ, R22 ;  /* 0x000000ffff1dd224 */ /* 0x000fca00078e0016 */
[----:B------:R0:W2:Y:S02]  /*40db0*/  @!P5 LDG.E.U16 R37, desc[UR8][R28.64] ;  /* 0x000000081c25d981 */ /* 0x0000a4000c1e1500 */
[----:B0-----:R-:W-:Y:S02]  /*40dc0*/  @!P6 IMAD.MOV.U32 R28, RZ, RZ, R19 ;  /* 0x000000ffff1ce224 */ /* 0x001fe400078e0013 */
[----:B------:R-:W-:-:S05]  /*40dd0*/  @!P6 IMAD.MOV.U32 R29, RZ, RZ, R20 ;  /* 0x000000ffff1de224 */ /* 0x000fca00078e0014 */
[----:B------:R3:W2:Y:S02]  /*40de0*/  @!P6 LDG.E.U16 R39, desc[UR8][R28.64] ;  /* 0x000000081c27e981 */ /* 0x0006a4000c1e1500 */
[----:B---3--:R-:W-:Y:S01]  /*40df0*/  @!P5 IMAD.MOV.U32 R28, RZ, RZ, R17 ;  /* 0x000000ffff1cd224 */ /* 0x008fe200078e0011 */
[----:B------:R-:W-:Y:S01]  /*40e00*/  @!P5 MOV R29, R18 ;  /* 0x00000012001dd202 */ /* 0x000fe20000000f00 */
[----:B------:R-:W3:Y:S04]  /*40e10*/  LDL R17, [R1+0x21f0] ;  /* 0x0021f00001117983 */ /* 0x000ee80000100800 */
[----:B------:R-:W3:Y:S04]  /*40e20*/  LDL R18, [R1+0x21e4] ;  /* 0x0021e40001127983 */ /* 0x000ee80000100800 */
[----:B------:R4:W3:Y:S02]  /*40e30*/  @!P5 LDG.E.U16 R41, desc[UR8][R28.64] ;  /* 0x000000081c29d981 */ /* 0x0008e4000c1e1500 */
[----:B----4-:R-:W-:-:S02]  /*40e40*/  @!P6 IMAD.MOV.U32 R28, RZ, RZ, R15 ;  /* 0x000000ffff1ce224 */ /* 0x010fc400078e000f */
[----:B------:R-:W-:Y:S01]  /*40e50*/  @!P6 IMAD.MOV.U32 R29, RZ, RZ, R16 ;  /* 0x000000ffff1de224 */ /* 0x000fe200078e0010 */
[----:B------:R-:W4:Y:S04]  /*40e60*/  LDL R15, [R1+0x2220] ;  /* 0x00222000010f7983 */ /* 0x000f280000100800 */
[----:B------:R-:W4:Y:S04]  /*40e70*/  LDL R16, [R1+0x2214] ;  /* 0x0022140001107983 */ /* 0x000f280000100800 */
[----:B------:R0:W4:Y:S02]  /*40e80*/  @!P6 LDG.E.U16 R43, desc[UR8][R28.64] ;  /* 0x000000081c2be981 */ /* 0x000124000c1e1500 */
[----:B0-----:R-:W-:-:S02]  /*40e90*/  @!P5 IMAD.MOV.U32 R29, RZ, RZ, R14 ;  /* 0x000000ffff1dd224 */ /* 0x001fc400078e000e */
[----:B------:R-:W4:Y:S01]  /*40ea0*/  LDL R14, [R1+0x220c] ;  /* 0x00220c00010e7983 */ /* 0x000f220000100800 */
[----:B------:R-:W-:-:S03]  /*40eb0*/  @!P5 IMAD.MOV.U32 R28, RZ, RZ, R13 ;  /* 0x000000ffff1cd224 */ /* 0x000fc600078e000d */
[----:B------:R-:W4:Y:S04]  /*40ec0*/  LDL R13, [R1+0x2218] ;  /* 0x00221800010d7983 */ /* 0x000f280000100800 */
        /* <DEDUP_REMOVED lines=9> */
[----:B------:R-:W-:Y:S01]  /*40f60*/  PRMT R45, RZ, 0x7610, R45 ;  /* 0x00007610ff2d7816 */ /* 0x000fe2000000002d */
[----:B------:R-:W0:Y:S01]  /*40f70*/  S2R R0, SR_TID.X ;  /* 0x0000000000007919 */ /* 0x000e220000002100 */
[----:B------:R-:W-:-:S04]  /*40f80*/  PRMT R47, RZ, 0x7610, R47 ;  /* 0x00007610ff2f7816 */ /* 0x000fc8000000002f */
[----:B------:R1:W4:Y:S01]  /*40f90*/  @!P5 LDG.E.U16 R45, desc[UR8][R28.64] ;  /* 0x000000081c2dd981 */ /* 0x000322000c1e1500 */
[----:B------:R-:W-:Y:S01]  /*40fa0*/  PRMT R49, RZ, 0x7610, R49 ;  /* 0x00007610ff317816 */ /* 0x000fe20000000031 */
[----:B-1----:R-:W-:Y:S01]  /*40fb0*/  @!P6 IMAD.MOV.U32 R28, RZ, RZ, R2 ;  /* 0x000000ffff1ce224 */ /* 0x002fe200078e0002 */
[----:B------:R-:W-:Y:S02]  /*40fc0*/  PRMT R51, RZ, 0x7610, R51 ;  /* 0x00007610ff337816 */ /* 0x000fe40000000033 */
[----:B------:R-:W-:Y:S02]  /*40fd0*/  PRMT R53, RZ, 0x7610, R53 ;  /* 0x00007610ff357816 */ /* 0x000fe40000000035 */
[----:B------:R-:W-:Y:S02]  /*40fe0*/  PRMT R55, RZ, 0x7610, R55 ;  /* 0x00007610ff377816 */ /* 0x000fe40000000037 */
[----:B------:R-:W-:Y:S01]  /*40ff0*/  PRMT R57, RZ, 0x7610, R57 ;  /* 0x00007610ff397816 */ /* 0x000fe20000000039 */
[----:B------:R-:W4:Y:S01]  /*41000*/  LDL.LU R2, [R1+0xa3c] ;  /* 0x000a3c0001027983 */ /* 0x000f220000300800 */
[----:B0-----:R-:W-:-:S05]  /*41010*/  LOP3.LUT R0, R0, 0x1f, RZ, 0xc0, !PT ;  /* 0x0000001f00007812 */ /* 0x001fca00078ec0ff */
[----:B------:R-:W-:Y:S02]  /*41020*/  IMAD.SHL.U32 R0, R0, 0x2, RZ ;  /* 0x0000000200007824 */ /* 0x000fe400078e00ff */
[----:B--2---:R-:W-:Y:S02]  /*41030*/  @!P6 IMAD.MOV.U32 R29, RZ, RZ, R3 ;  /* 0x000000ffff1de224 */ /* 0x004fe400078e0003 */
[----:B------:R-:W2:Y:S04]  /*41040*/  LDL.LU R3, [R1+0xa38] ;  /* 0x000a380001037983 */ /* 0x000ea80000300800 */
[----:B------:R0:W2:Y:S04]  /*41050*/  @!P6 LDG.E.U16 R47, desc[UR8][R28.64] ;  /* 0x000000081c2fe981 */ /* 0x0000a8000c1e1500 */
[----:B------:R-:W2:Y:S01]  /*41060*/  LDL.LU R60, [R1+0xa1c] ;  /* 0x000a1c00013c7983 */ /* 0x000ea20000300800 */
[----:B0-----:R-:W-:-:S02]  /*41070*/  @!P5 IMAD.MOV.U32 R28, RZ, RZ, R44 ;  /* 0x000000ffff1cd224 */ /* 0x001fc400078e002c */
[----:B------:R-:W-:-:S05]  /*41080*/  @!P5 IMAD.MOV.U32 R29, RZ, RZ, R46 ;  /* 0x000000ffff1dd224 */ /* 0x000fca00078e002e */
[----:B------:R0:W2:Y:S02]  /*41090*/  @!P5 LDG.E.U16 R49, desc[UR8][R28.64] ;  /* 0x000000081c31d981 */ /* 0x0000a4000c1e1500 */
[----:B0-----:R-:W-:Y:S01]  /*410a0*/  @!P6 MOV R28, R36 ;  /* 0x00000024001ce202 */ /* 0x001fe20000000f00 */
[----:B------:R-:W-:-:S05]  /*410b0*/  @!P6 IMAD.MOV.U32 R29, RZ, RZ, R38 ;  /* 0x000000ffff1de224 */ /* 0x000fca00078e0026 */
[----:B------:R0:W2:Y:S02]  /*410c0*/  @!P6 LDG.E.U16 R51, desc[UR8][R28.64] ;  /* 0x000000081c33e981 */ /* 0x0000a4000c1e1500 */
[----:B0-----:R-:W-:Y:S02]  /*410d0*/  @!P5 IMAD.MOV.U32 R28, RZ, RZ, R32 ;  /* 0x000000ffff1cd224 */ /* 0x001fe400078e0020 */
[----:B------:R-:W-:-:S05]  /*410e0*/  @!P5 IMAD.MOV.U32 R29, RZ, RZ, R34 ;  /* 0x000000ffff1dd224 */ /* 0x000fca00078e0022 */
[----:B------:R3:W2:Y:S02]  /*410f0*/  @!P5 LDG.E.U16 R53, desc[UR8][R28.64] ;  /* 0x000000081c35d981 */ /* 0x0006a4000c1e1500 */
[----:B---3--:R-:W-:Y:S02]  /*41100*/  @!P6 IMAD.MOV.U32 R28, RZ, RZ, R17 ;  /* 0x000000ffff1ce224 */ /* 0x008fe400078e0011 */
[----:B------:R-:W-:-:S05]  /*41110*/  @!P6 IMAD.MOV.U32 R29, RZ, RZ, R18 ;  /* 0x000000ffff1de224 */ /* 0x000fca00078e0012 */
[----:B------:R4:W3:Y:S02]  /*41120*/  @!P6 LDG.E.U16 R55, desc[UR8][R28.64] ;  /* 0x000000081c37e981 */ /* 0x0008e4000c1e1500 */
[----:B----4-:R-:W-:Y:S02]  /*41130*/  @!P6 IMAD.MOV.U32 R28, RZ, RZ, R15 ;  /* 0x000000ffff1ce224 */ /* 0x010fe400078e000f */
[----:B------:R-:W-:-:S05]  /*41140*/  @!P6 IMAD.MOV.U32 R29, RZ, RZ, R16 ;  /* 0x000000ffff1de224 */ /* 0x000fca00078e0010 */
[----:B------:R0:W4:Y:S02]  /*41150*/  @!P6 LDG.E.U16 R57, desc[UR8][R28.64] ;  /* 0x000000081c39e981 */ /* 0x000124000c1e1500 */
[----:B0-----:R-:W-:Y:S02]  /*41160*/  @!P5 MOV R29, R14 ;  /* 0x0000000e001dd202 */ /* 0x001fe40000000f00 */
[----:B------:R-:W3:Y:S04]  /*41170*/  LDL.LU R14, [R1+0xa18] ;  /* 0x000a1800010e7983 */ /* 0x000ee80000300800 */
[----:B------:R-:W4:Y:S04]  /*41180*/  LDL.LU R15, [R1+0x9fc] ;  /* 0x0009fc00010f7983 */ /* 0x000f280000300800 */
[----:B------:R-:W4:Y:S04]  /*41190*/  LDL.LU R16, [R1+0x9f8] ;  /* 0x0009f80001107983 */ /* 0x000f280000300800 */
[----:B------:R-:W4:Y:S04]  /*411a0*/  LDL.LU R17, [R1+0x9dc] ;  /* 0x0009dc0001117983 */ /* 0x000f280000300800 */
[----:B------:R0:W-:Y:S04]  /*411b0*/  STS.U16 [R0+UR5+0x4600], R19 ;  /* 0x0046001300007988 */ /* 0x0001e80008000405 */
[----:B------:R-:W4:Y:S04]  /*411c0*/  LDL.LU R18, [R1+0x9d8] ;  /* 0x0009d80001127983 */ /* 0x000f280000300800 */
[----:B------:R1:W-:Y:S04]  /*411d0*/  STS.U16 [R0+UR5+0x4800], R20 ;  /* 0x0048001400007988 */ /* 0x0003e80008000405 */
[----:B------:R0:W-:Y:S04]  /*411e0*/  STS.U16 [R0+UR5+0x4840], R21 ;  /* 0x0048401500007988 */ /* 0x0001e80008000405 */
[----:B------:R0:W-:Y:S04]  /*411f0*/  STS.U16 [R0+UR5+0x4a40], R22 ;  /* 0x004a401600007988 */ /* 0x0001e80008000405 */
[----:B------:R1:W-:Y:S04]  /*41200*/  STS.U16 [R0+UR5+0x4a00], R23 ;  /* 0x004a001700007988 */ /* 0x0003e80008000405 */
[----:B------:R1:W-:Y:S04]  /*41210*/  STS.U16 [R0+UR5+0x4c00], R40 ;  /* 0x004c002800007988 */ /* 0x0003e80008000405 */
[----:B0-----:R-:W4:Y:S04]  /*41220*/  LDL.LU R19, [R1+0x9bc] ;  /* 0x0009bc0001137983 */ /* 0x001f280000300800 */
[----:B-1----:R-:W4:Y:S04]  /*41230*/  LDL.LU R20, [R1+0x9b8] ;  /* 0x0009b80001147983 */ /* 0x002f280000300800 */
[----:B------:R-:W4:Y:S04]  /*41240*/  LDL.LU R21, [R1+0x99c] ;  /* 0x00099c0001157983 */ /* 0x000f280000300800 */
[----:B------:R-:W4:Y:S04]  /*41250*/  LDL.LU R22, [R1+0x998] ;  /* 0x0009980001167983 */ /* 0x000f280000300800 */
[----:B------:R-:W4:Y:S04]  /*41260*/  LDL.LU R23, [R1+0x97c] ;  /* 0x00097c0001177983 */ /* 0x000f280000300800 */
[----:B------:R0:W-:Y:S04]  /*41270*/  STS.U16 [R0+UR5+0x4c40], R42 ;  /* 0x004c402a00007988 */ /* 0x0001e80008000405 */
[----:B------:R-:W4:Y:S04]  /*41280*/  LDL.LU R40, [R1+0x978] ;  /* 0x0009780001287983 */ /* 0x000f280000300800 */
[----:B------:R1:W-:Y:S04]  /*41290*/  STS.U16 [R0+UR5+0x4e40], R56 ;  /* 0x004e403800007988 */ /* 0x0003e80008000405 */
[----:B------:R1:W-:Y:S04]  /*412a0*/  STS.U16 [R0+UR5+0x4e00], R58 ;  /* 0x004e003a00007988 */ /* 0x0003e80008000405 */
[----:B0-----:R-:W4:Y:S04]  /*412b0*/  LDL.LU R42, [R1+0x13c] ;  /* 0x00013c00012a7983 */ /* 0x001f280000300800 */
[----:B-1----:R-:W4:Y:S04]  /*412c0*/  LDL.LU R56, [R1+0x138] ;  /* 0x0001380001387983 */ /* 0x002f280000300800 */
[----:B------:R-:W4:Y:S01]  /*412d0*/  LDL.LU R58, [R1+0x11c] ;  /* 0x00011c00013a7983 */ /* 0x000f220000300800 */
[----:B------:R-:W-:Y:S01]  /*412e0*/  PRMT R59, RZ, 0x7610, R59 ;  /* 0x00007610ff3b7816 */ /* 0x000fe2000000003b */
[----:B------:R-:W-:-:S05]  /*412f0*/  @!P5 IMAD.MOV.U32 R28, RZ, RZ, R13 ;  /* 0x000000ffff1cd224 */ /* 0x000fca00078e000d */
[----:B------:R-:W4:Y:S04]  /*41300*/  @!P5 LDG.E.U16 R59, desc[UR8][R28.64] ;  /* 0x000000081c3bd981 */ /* 0x000f28000c1e1500 */
        /* <DEDUP_REMOVED lines=13> */
[----:B------:R0:W-:Y:S04]  /*413e0*/  STS.U16 [R0+UR5+0x5000], R2 ;  /* 0x0050000200007988 */ /* 0x0001e80008000405 */
[----:B------:R-:W4:Y:S04]  /*413f0*/  LDL.LU R61, [R1+0x3c] ;  /* 0x00003c00013d7983 */ /* 0x000f280000300800 */
[----:B0-----:R-:W4:Y:S04]  /*41400*/  LDL.LU R2, [R1+0x38] ;  /* 0x0000380001027983 */ /* 0x001f280000300800 */
[----:B--2---:R0:W-:Y:S04]  /*41410*/  STS.U16 [R0+UR5+0x5040], R3 ;  /* 0x0050400300007988 */ /* 0x0041e80008000405 */
[----:B------:R1:W-:Y:S04]  /*41420*/  STS.U16 [R0+UR5+0x5240], R60 ;  /* 0x0052403c00007988 */ /* 0x0003e80008000405 */
[----:B0-----:R-:W2:Y:S04]  /*41430*/  LDL.LU R3, [R1+0x1c] ;  /* 0x00001c0001037983 */ /* 0x001ea80000300800 */
[----:B-1----:R-:W2:Y:S04]  /*41440*/  LDL.LU R60, [R1+0x18] ;  /* 0x00001800013c7983 */ /* 0x002ea80000300800 */
[----:B---3--:R0:W-:Y:S04]  /*41450*/  STS.U16 [R0+UR5+0x5200], R14 ;  /* 0x0052000e00007988 */ /* 0x0081e80008000405 */
[----:B----4-:R1:W-:Y:S04]  /*41460*/  STS.U16 [R0+UR5+0x5400], R15 ;  /* 0x0054000f00007988 */ /* 0x0103e80008000405 */
[----:B------:R3:W-:Y:S04]  /*41470*/  STS.U16 [R0+UR5+0x5440], R16 ;  /* 0x0054401000007988 */ /* 0x0007e80008000405 */
[----:B------:R4:W-:Y:S04]  /*41480*/  STS.U16 [R0+UR5+0x5640], R17 ;  /* 0x0056401100007988 */ /* 0x0009e80008000405 */
[----:B------:R3:W-:Y:S04]  /*41490*/  STS.U16 [R0+UR5+0x5600], R18 ;  /* 0x0056001200007988 */ /* 0x0007e80008000405 */
[----:B0-----:R-:W2:Y:S04]  /*414a0*/  LDL.LU R14, [R1+0x3b5c] ;  /* 0x003b5c00010e7983 */ /* 0x001ea80000300800 */
[----:B-1----:R-:W2:Y:S04]  /*414b0*/  LDL.LU R15, [R1+0x3b58] ;  /* 0x003b5800010f7983 */ /* 0x002ea80000300800 */
[----:B---3--:R-:W3:Y:S04]  /*414c0*/  LDL.LU R16, [R1+0x3b54] ;  /* 0x003b540001107983 */ /* 0x008ee80000300800 */
[----:B----4-:R-:W4:Y:S04]  /*414d0*/  LDL.LU R17, [R1+0x3b50] ;  /* 0x003b500001117983 */ /* 0x010f280000300800 */
[----:B------:R-:W3:Y:S04]  /*414e0*/  LDL.LU R18, [R1+0x3b4c] ;  /* 0x003b4c0001127983 */ /* 0x000ee80000300800 */
[----:B------:R0:W-:Y:S04]  /*414f0*/  STS.U16 [R0+UR5+0x5800], R19 ;  /* 0x0058001300007988 */ /* 0x0001e80008000405 */
[----:B------:R1:W-:Y:S04]  /*41500*/  STS.U16 [R0+UR5+0x5840], R20 ;  /* 0x0058401400007988 */ /* 0x0003e80008000405 */
[----:B------:R0:W-:Y:S04]  /*41510*/  STS.U16 [R0+UR5+0x5a40], R21 ;  /* 0x005a401500007988 */ /* 0x0001e80008000405 */
[----:B------:R0:W-:Y:S04]  /*41520*/  STS.U16 [R0+UR5+0x5a00], R22 ;  /* 0x005a001600007988 */ /* 0x0001e80008000405 */
[----:B------:R0:W-:Y:S04]  /*41530*/  STS.U16 [R0+UR5+0x5c00], R23 ;  /* 0x005c001700007988 */ /* 0x0001e80008000405 */
[----:B------:R1:W-:Y:S04]  /*41540*/  STS.U16 [R0+UR5+0x5c40], R40 ;  /* 0x005c402800007988 */ /* 0x0003e80008000405 */
[----:B0-----:R-:W3:Y:S04]  /*41550*/  LDL.LU R19, [R1+0x3b48] ;  /* 0x003b480001137983 */ /* 0x001ee80000300800 */
[----:B-1----:R-:W3:Y:S04]  /*41560*/  LDL.LU R20, [R1+0x3b44] ;  /* 0x003b440001147983 */ /* 0x002ee80000300800 */
[----:B------:R-:W3:Y:S04]  /*41570*/  LDL.LU R21, [R1+0x3b40] ;  /* 0x003b400001157983 */ /* 0x000ee80000300800 */
[----:B------:R-:W3:Y:S04]  /*41580*/  LDL.LU R22, [R1+0x3b3c] ;  /* 0x003b3c0001167983 */ /* 0x000ee80000300800 */
[----:B------:R-:W3:Y:S04]  /*41590*/  LDL.LU R23, [R1+0x3b38] ;  /* 0x003b380001177983 */ /* 0x000ee80000300800 */
[----:B------:R-:W4:Y:S04]  /*415a0*/  LDL.LU R40, [R1+0x3b34] ;  /* 0x003b340001287983 */ /* 0x000f280000300800 */
        /* <DEDUP_REMOVED lines=39> */
[----:B----4-:R-:W-:Y:S04]  /*41820*/  STS.U16 [R0+UR5+0x7440], R40 ;  /* 0x0074402800007988 */ /* 0x010fe80008000405 */
[----:B------:R-:W-:Y:S04]  /*41830*/  STS.U16 [R0+UR5+0x7400], R42 ;  /* 0x0074002a00007988 */ /* 0x000fe80008000405 */
[----:B------:R0:W-:Y:S04]  /*41840*/  STS.U16 [R0+UR5+0x7240], R58 ;  /* 0x0072403a00007988 */ /* 0x0001e80008000405 */
[----:B------:R1:W-:Y:S04]  /*41850*/  STS.U16 [R0+UR5+0x7200], R56 ;  /* 0x0072003800007988 */ /* 0x0003e80008000405 */
[----:B0-----:R-:W3:Y:S04]  /*41860*/  LDL.LU R58, [R1+0xdf4] ;  /* 0x000df400013a7983 */ /* 0x001ee80000300800 */
[----:B-1----:R-:W4:Y:S04]  /*41870*/  LDL.LU R56, [R1+0xe08] ;  /* 0x000e080001387983 */ /* 0x002f280000300800 */
[----:B------:R-:W2:Y:S04]  /*41880*/  LDL.LU R42, [R1+0xe0c] ;  /* 0x000e0c00012a7983 */ /* 0x000ea80000300800 */
[----:B------:R-:W2:Y:S04]  /*41890*/  LDL.LU R40, [R1+0xe20] ;  /* 0x000e200001287983 */ /* 0x000ea80000300800 */
[----:B------:R-:W2:Y:S04]  /*418a0*/  LDL.LU R23, [R1+0xe24] ;  /* 0x000e240001177983 */ /* 0x000ea80000300800 */
[----:B------:R0:W-:Y:S04]  /*418b0*/  STS.U16 [R0+UR5+0x7000], R3 ;  /* 0x0070000300007988 */ /* 0x0001e80008000405 */
        /* <DEDUP_REMOVED lines=8> */
[----:B------:R1:W-:Y:S01]  /*41940*/  STS.U16 [R0+UR5+0x7e40], R15 ;  /* 0x007e400f00007988 */ /* 0x0003e20008000405 */
[----:B0-----:R-:W-:-:S03]  /*41950*/  LOP3.LUT R3, R0, 0x10, RZ, 0x3c, !PT ;  /* 0x0000001000037812 */ /* 0x001fc600078e3cff */
        /* <DEDUP_REMOVED lines=10> */
[----:B--2---:R0:W-:Y:S04]  /*41a00*/  STS.U16 [R3+UR5+0x80], R23 ;  /* 0x0000801703007988 */ /* 0x0041e80008000405 */
[----:B------:R1:W-:Y:S04]  /*41a10*/  STS.U16 [R3+UR5+0xc0], R40 ;  /* 0x0000c02803007988 */ /* 0x0003e80008000405 */
[----:B------:R2:W-:Y:S04]  /*41a20*/  STS.U16 [R3+UR5+0x2c0], R42 ;  /* 0x0002c02a03007988 */ /* 0x0005e80008000405 */
[----:B----4-:R4:W-:Y:S04]  /*41a30*/  STS.U16 [R3+UR5+0x280], R56 ;  /* 0x0002803803007988 */ /* 0x0109e80008000405 */
[----:B---3--:R3:W-:Y:S04]  /*41a40*/  STS.U16 [R3+UR5+0x480], R58 ;  /* 0x0004803a03007988 */ /* 0x0087e80008000405 */
[----:B------:R2:W-:Y:S04]  /*41a50*/  STS.U16 [R3+UR5+0x4c0], R28 ;  /* 0x0004c01c03007988 */ /* 0x0005e80008000405 */
[----:B0-----:R-:W3:Y:S04]  /*41a60*/  LDL.LU R23, [R1+0xcb4] ;  /* 0x000cb40001177983 */ /* 0x001ee80000300800 */
[----:B-1----:R-:W3:Y:S04]  /*41a70*/  LDL.LU R40, [R1+0xca0] ;  /* 0x000ca00001287983 */ /* 0x002ee80000300800 */
[----:B--2---:R-:W2:Y:S04]  /*41a80*/  LDL.LU R42, [R1+0xc9c] ;  /* 0x000c9c00012a7983 */ /* 0x004ea80000300800 */
[----:B----4-:R-:W4:Y:S04]  /*41a90*/  LDL.LU R56, [R1+0xc88] ;  /* 0x000c880001387983 */ /* 0x010f280000300800 */
[----:B---3--:R-:W3:Y:S04]  /*41aa0*/  LDL.LU R58, [R1+0xc84] ;  /* 0x000c8400013a7983 */ /* 0x008ee80000300800 */
[----:B------:R0:W-:Y:S04]  /*41ab0*/  STS.U16 [R3+UR5+0x6c0], R29 ;  /* 0x0006c01d03007988 */ /* 0x0001e80008000405 */
[----:B------:R-:W3:Y:S04]  /*41ac0*/  LDL.LU R28, [R1+0xc70] ;  /* 0x000c7000011c7983 */ /* 0x000ee80000300800 */
        /* <DEDUP_REMOVED lines=48> */
[----:B0-----:R-:W3:Y:S04]  /*41dd0*/  LDL.LU R22, [R1+0xb4c] ;  /* 0x000b4c0001167983 */ /* 0x001ee80000300800 */
[----:B------:R0:W-:Y:S04]  /*41de0*/  STS.U16 [R3+UR5+0x1e80], R23 ;  /* 0x001e801703007988 */ /* 0x0001e80008000405 */
[----:B------:R1:W-:Y:S04]  /*41df0*/  STS.U16 [R3+UR5+0x2080], R40 ;  /* 0x0020802803007988 */ /* 0x0003e80008000405 */
[----:B--2---:R2:W-:Y:S04]  /*41e00*/  STS.U16 [R3+UR5+0x20c0], R42 ;  /* 0x0020c02a03007988 */ /* 0x0045e80008000405 */
        /* <DEDUP_REMOVED lines=36> */
[----:B------:R-:W-:Y:S04]  /*42050*/  STS.U16 [R3+UR5+0x3480], R14 ;  /* 0x0034800e03007988 */ /* 0x000fe80008000405 */
[----:B------:R-:W-:Y:S04]  /*42060*/  STS.U16 [R3+UR5+0x34c0], R0 ;  /* 0x0034c00003007988 */ /* 0x000fe80008000405 */
[----:B------:R-:W-:Y:S04]  /*42070*/  STS.U16 [R3+UR5+0x36c0], R15 ;  /* 0x0036c00f03007988 */ /* 0x000fe80008000405 */
[----:B0-----:R-:W3:Y:S04]  /*42080*/  LDL.LU R61, [R1+0xa34] ;  /* 0x000a3400013d7983 */ /* 0x001ee80000300800 */
[----:B-1----:R-:W3:Y:S04]  /*42090*/  LDL.LU R2, [R1+0xa30] ;  /* 0x000a300001027983 */ /* 0x002ee80000300800 */
[----:B------:R-:W3:Y:S04]  /*420a0*/  LDL.LU R60, [R1+0xa14] ;  /* 0x000a1400013c7983 */ /* 0x000ee80000300800 */
        /* <DEDUP_REMOVED lines=9> */
[----:B--2---:R-:W-:Y:S04]  /*42140*/  STS.U16 [R3+UR5+0x4080], R42 ;  /* 0x0040802a03007988 */ /* 0x004fe80008000405 */
[----:B----4-:R-:W-:Y:S04]  /*42150*/  STS.U16 [R3+UR5+0x40c0], R56 ;  /* 0x0040c03803007988 */ /* 0x010fe80008000405 */
[----:B---3--:R-:W-:Y:S04]  /*42160*/  STS.U16 [R3+UR5+0x42c0], R58 ;  /* 0x0042c03a03007988 */ /* 0x008fe80008000405 */
[----:B------:R-:W-:Y:S04]  /*42170*/  STS.U16 [R3+UR5+0x4280], R28 ;  /* 0x0042801c03007988 */ /* 0x000fe80008000405 */
[----:B------:R-:W-:Y:S04]  /*42180*/  STS.U16 [R3+UR5+0x4480], R29 ;  /* 0x0044801d03007988 */ /* 0x000fe80008000405 */
[----:B------:R0:W-:Y:S04]  /*42190*/  STS.U16 [R3+UR5+0x44c0], R13 ;  /* 0x0044c00d03007988 */ /* 0x0001e80008000405 */
[----:B------:R1:W-:Y:S04]  /*421a0*/  STS.U16 [R3+UR5+0x46c0], R32 ;  /* 0x0046c02003007988 */ /* 0x0003e80008000405 */
[----:B------:R2:W-:Y:S04]  /*421b0*/  STS.U16 [R3+UR5+0x4680], R34 ;  /* 0x0046802203007988 */ /* 0x0005e80008000405 */
[----:B------:R3:W-:Y:S04]  /*421c0*/  STS.U16 [R3+UR5+0x4880], R36 ;  /* 0x0048802403007988 */ /* 0x0007e80008000405 */
[----:B------:R4:W-:Y:S04]  /*421d0*/  STS.U16 [R3+UR5+0x48c0], R38 ;  /* 0x0048c02603007988 */ /* 0x0009e80008000405 */
[----:B0-----:R-:W3:Y:S04]  /*421e0*/  LDL.LU R13, [R1+0xa10] ;  /* 0x000a1000010d7983 */ /* 0x001ee80000300800 */
[----:B-1----:R-:W3:Y:S04]  /*421f0*/  LDL.LU R32, [R1+0x9f4] ;  /* 0x0009f40001207983 */ /* 0x002ee80000300800 */
[----:B--2---:R-:W2:Y:S04]  /*42200*/  LDL.LU R34, [R1+0x9f0] ;  /* 0x0009f00001227983 */ /* 0x004ea80000300800 */
[----:B---3--:R-:W3:Y:S04]  /*42210*/  LDL.LU R36, [R1+0x9d4] ;  /* 0x0009d40001247983 */ /* 0x008ee80000300800 */
[----:B------:R0:W-:Y:S04]  /*42220*/  STS.U16 [R3+UR5+0x4ac0], R44 ;  /* 0x004ac02c03007988 */ /* 0x0001e80008000405 */
[----:B----4-:R-:W4:Y:S04]  /*42230*/  LDL.LU R38, [R1+0x9d0] ;  /* 0x0009d00001267983 */ /* 0x010f280000300800 */
        /* <DEDUP_REMOVED lines=10> */
[----:B------:R-:W4:Y:S04]  /*422e0*/  LDL.LU R54, [R1+0x970] ;  /* 0x0009700001367983 */ /* 0x000f280000300800 */
        /* <DEDUP_REMOVED lines=23> */
[----:B------:R0:W-:Y:S04]  /*42460*/  STS.U16 [R3+UR5+0x5280], R13 ;  /* 0x0052800d03007988 */ /* 0x0001e80008000405 */
[----:B------:R1:W-:Y:S04]  /*42470*/  STS.U16 [R3+UR5+0x5480], R32 ;  /* 0x0054802003007988 */ /* 0x0003e80008000405 */
[----:B--2---:R2:W-:Y:S04]  /*42480*/  STS.U16 [R3+UR5+0x54c0], R34 ;  /* 0x0054c02203007988 */ /* 0x0045e80008000405 */
[----:B---3--:R3:W-:Y:S04]  /*42490*/  STS.U16 [R3+UR5+0x56c0], R36 ;  /* 0x0056c02403007988 */ /* 0x0087e80008000405 */
[----:B----4-:R4:W-:Y:S04]  /*424a0*/  STS.U16 [R3+UR5+0x5680], R38 ;  /* 0x0056802603007988 */ /* 0x0109e80008000405 */
[----:B0-----:R-:W4:Y:S04]  /*424b0*/  LDL.LU R13, [R1+0x3b24] ;  /* 0x003b2400010d7983 */ /* 0x001f280000300800 */
[----:B-1----:R-:W4:Y:S04]  /*424c0*/  LDL.LU R32, [R1+0x3b20] ;  /* 0x003b200001207983 */ /* 0x002f280000300800 */
[----:B--2---:R-:W2:Y:S04]  /*424d0*/  LDL.LU R34, [R1+0x3b1c] ;  /* 0x003b1c0001227983 */ /* 0x004ea80000300800 */
[----:B---3--:R-:W3:Y:S04]  /*424e0*/  LDL.LU R36, [R1+0x3b18] ;  /* 0x003b180001247983 */ /* 0x008ee80000300800 */
[----:B----4-:R-:W4:Y:S04]  /*424f0*/  LDL.LU R38, [R1+0x3b14] ;  /* 0x003b140001267983 */ /* 0x010f280000300800 */
[----:B------:R0:W-:Y:S04]  /*42500*/  STS.U16 [R3+UR5+0x5880], R44 ;  /* 0x0058802c03007988 */ /* 0x0001e80008000405 */
[----:B------:R1:W-:Y:S04]  /*42510*/  STS.U16 [R3+UR5+0x58c0], R46 ;  /* 0x0058c02e03007988 */ /* 0x0003e80008000405 */
[----:B------:R0:W-:Y:S04]  /*42520*/  STS.U16 [R3+UR5+0x5ac0], R48 ;  /* 0x005ac03003007988 */ /* 0x0001e80008000405 */
[----:B------:R0:W-:Y:S04]  /*42530*/  STS.U16 [R3+UR5+0x5a80], R50 ;  /* 0x005a803203007988 */ /* 0x0001e80008000405 */
[----:B------:R1:W-:Y:S04]  /*42540*/  STS.U16 [R3+UR5+0x5c80], R52 ;  /* 0x005c803403007988 */ /* 0x0003e80008000405 */
[----:B------:R1:W-:Y:S04]  /*42550*/  STS.U16 [R3+UR5+0x5cc0], R54 ;  /* 0x005cc03603007988 */ /* 0x0003e80008000405 */
[----:B0-----:R-:W2:Y:S04]  /*42560*/  LDL.LU R44, [R1+0x3b10] ;  /* 0x003b1000012c7983 */ /* 0x001ea80000300800 */
[----:B-1----:R-:W2:Y:S04]  /*42570*/  LDL.LU R46, [R1+0x3b0c] ;  /* 0x003b0c00012e7983 */ /* 0x002ea80000300800 */
[----:B------:R-:W2:Y:S04]  /*42580*/  LDL.LU R48, [R1+0x3b08] ;  /* 0x003b080001307983 */ /* 0x000ea80000300800 */
[----:B------:R-:W2:Y:S04]  /*42590*/  LDL.LU R50, [R1+0x3b04] ;  /* 0x003b040001327983 */ /* 0x000ea80000300800 */
[----:B------:R-:W2:Y:S04]  /*425a0*/  LDL.LU R52, [R1+0x3b00] ;  /* 0x003b000001347983 */ /* 0x000ea80000300800 */
[----:B------:R-:W2:Y:S04]  /*425b0*/  LDL.LU R54, [R1+0x3afc] ;  /* 0x003afc0001367983 */ /* 0x000ea80000300800 */
        /* <DEDUP_REMOVED lines=38> */
[----:B0-----:R-:W3:Y:S04]  /*42820*/  LDL.LU R29, [R1+0xd58] ;  /* 0x000d5800011d7983 */ /* 0x001ee80000300800 */
[----:B-1----:R-:W3:Y:S04]  /*42830*/  LDL.LU R60, [R1+0xd44] ;  /* 0x000d4400013c7983 */ /* 0x002ee80000300800 */
[----:B--2---:R0:W-:Y:S04]  /*42840*/  STS.U16 [R3+UR5+0x72c0], R54 ;  /* 0x0072c03603007988 */ /* 0x0041e80008000405 */
[----:B0-----:R-:W2:Y:S04]  /*42850*/  LDL.LU R54, [R1+0xe1c] ;  /* 0x000e1c0001367983 */ /* 0x001ea80000300800 */
[----:B------:R0:W-:Y:S02]  /*42860*/  STS.U16 [R3+UR5+0x7280], R52 ;  /* 0x0072803403007988 */ /* 0x0001e40008000405 */
[----:B0-----:R-:W0:Y:S02]  /*42870*/  S2R R52, SR_TID.X ;  /* 0x0000000000347919 */ /* 0x001e240000002100 */
[----:B----4-:R1:W-:Y:S04]  /*42880*/  STS.U16 [R3+UR5+0x7480], R38 ;  /* 0x0074802603007988 */ /* 0x0103e80008000405 */
[----:B-1----:R-:W4:Y:S01]  /*42890*/  LDL.LU R3, [R1+0x3af0] ;  /* 0x003af00001037983 */ /* 0x002f220000300800 */
[----:B0-----:R-:W-:-:S05]  /*428a0*/  LOP3.LUT R52, R52, 0x1f, RZ, 0xc0, !PT ;  /* 0x0000001f34347812 */ /* 0x001fca00078ec0ff */
[----:B------:R-:W-:-:S05]  /*428b0*/  IMAD.SHL.U32 R38, R52, 0x2, RZ ;  /* 0x0000000234267824 */ /* 0x000fca00078e00ff */
[----:B------:R-:W-:-:S05]  /*428c0*/  LOP3.LUT R38, R38, 0x10, RZ, 0x3c, !PT ;  /* 0x0000001026267812 */ /* 0x000fca00078e3cff */
[----:B---3--:R-:W-:Y:S04]  /*428d0*/  STS.U16 [R38+UR5+0x74c0], R36 ;  /* 0x0074c02426007988 */ /* 0x008fe80008000405 */
        /* <DEDUP_REMOVED lines=10> */
[----:B------:R-:W-:-:S03]  /*42980*/  IMAD.SHL.U32 R52, R52, 0x2, RZ ;  /* 0x0000000234347824 */ /* 0x000fc600078e00ff */
[----:B0-----:R-:W3:Y:S04]  /*42990*/  LDL.LU R4, [R1+0xd40] ;  /* 0x000d400001047983 */ /* 0x001ee80000300800 */
[----:B------:R-:W3:Y:S04]  /*429a0*/  LDL.LU R5, [R1+0xd2c] ;  /* 0x000d2c0001057983 */ /* 0x000ee80000300800 */
[----:B------:R-:W3:Y:S04]  /*429b0*/  LDL.LU R6, [R1+0xd28] ;  /* 0x000d280001067983 */ /* 0x000ee80000300800 */
[----:B------:R-:W3:Y:S04]  /*429c0*/  LDL.LU R7, [R1+0xd14] ;  /* 0x000d140001077983 */ /* 0x000ee80000300800 */
[----:B------:R-:W3:Y:S04]  /*429d0*/  LDL.LU R8, [R1+0xd10] ;  /* 0x000d100001087983 */ /* 0x000ee80000300800 */
[----:B------:R-:W3:Y:S01]  /*429e0*/  LDL.LU R9, [R1+0xcfc] ;  /* 0x000cfc0001097983 */ /* 0x000ee20000300800 */
[----:B------:R-:W-:-:S03]  /*429f0*/  LOP3.LUT R52, R52, 0x20, RZ, 0x3c, !PT ;  /* 0x0000002034347812 */ /* 0x000fc600078e3cff */
[----:B------:R-:W3:Y:S04]  /*42a00*/  LDL.LU R10, [R1+0xcf8] ;  /* 0x000cf800010a7983 */ /* 0x000ee80000300800 */
[----:B------:R-:W3:Y:S04]  /*42a10*/  LDL.LU R11, [R1+0xce0] ;  /* 0x000ce000010b7983 */ /* 0x000ee80000300800 */
[----:B------:R-:W3:Y:S04]  /*42a20*/  LDL.LU R12, [R1+0xcdc] ;  /* 0x000cdc00010c7983 */ /* 0x000ee80000300800 */
[----:B------:R-:W3:Y:S04]  /*42a30*/  LDL.LU R13, [R1+0xcc8] ;  /* 0x000cc800010d7983 */ /* 0x000ee80000300800 */
[----:B------:R-:W3:Y:S04]  /*42a40*/  LDL.LU R36, [R1+0xcc4] ;  /* 0x000cc40001247983 */ /* 0x000ee80000300800 */
[----:B------:R-:W4:Y:S04]  /*42a50*/  LDL.LU R38, [R1+0xcb0] ;  /* 0x000cb00001267983 */ /* 0x000f280000300800 */
[----:B--2---:R0:W-:Y:S04]  /*42a60*/  STS.U16 [R52+UR5+0x100], R54 ;  /* 0x0001003634007988 */ /* 0x0041e80008000405 */
[----:B------:R1:W-:Y:S04]  /*42a70*/  STS.U16 [R52+UR5+0x140], R14 ;  /* 0x0001400e34007988 */ /* 0x0003e80008000405 */
[----:B------:R2:W-:Y:S04]  /*42a80*/  STS.U16 [R52+UR5+0x340], R0 ;  /* 0x0003400034007988 */ /* 0x0005e80008000405 */
[----:B------:R0:W-:Y:S04]  /*42a90*/  STS.U16 [R52+UR5+0x300], R15 ;  /* 0x0003000f34007988 */ /* 0x0001e80008000405 */
[----:B------:R1:W-:Y:S04]  /*42aa0*/  STS.U16 [R52+UR5+0x500], R16 ;  /* 0x0005001034007988 */ /* 0x0003e80008000405 */
[----:B------:R2:W-:Y:S04]  /*42ab0*/  STS.U16 [R52+UR5+0x540], R17 ;  /* 0x0005401134007988 */ /* 0x0005e80008000405 */
[----:B0-----:R-:W4:Y:S04]  /*42ac0*/  LDL.LU R54, [R1+0xcac] ;  /* 0x000cac0001367983 */ /* 0x001f280000300800 */
[----:B-1----:R-:W4:Y:S04]  /*42ad0*/  LDL.LU R14, [R1+0xc98] ;  /* 0x000c9800010e7983 */ /* 0x002f280000300800 */
[----:B--2---:R-:W2:Y:S04]  /*42ae0*/  LDL.LU R0, [R1+0xc94] ;  /* 0x000c940001007983 */ /* 0x004ea80000300800 */
[----:B------:R-:W2:Y:S04]  /*42af0*/  LDL.LU R15, [R1+0xc80] ;  /* 0x000c8000010f7983 */ /* 0x000ea80000300800 */
[----:B------:R-:W2:Y:S04]  /*42b00*/  LDL.LU R16, [R1+0xc7c] ;  /* 0x000c7c0001107983 */ /* 0x000ea80000300800 */
[----:B------:R0:W-:Y:S04]  /*42b10*/  STS.U16 [R52+UR5+0x740], R18 ;  /* 0x0007401234007988 */ /* 0x0001e80008000405 */
[----:B------:R-:W2:Y:S04]  /*42b20*/  LDL.LU R17, [R1+0xc68] ;  /* 0x000c680001117983 */ /* 0x000ea80000300800 */
        /* <DEDUP_REMOVED lines=24> */
[----:B0-----:R-:W2:Y:S04]  /*42cb0*/  LDL.LU R60, [R1+0xbd4] ;  /* 0x000bd400013c7983 */ /* 0x001ea80000300800 */
[----:B---3--:R0:W-:Y:S04]  /*42cc0*/  STS.U16 [R52+UR5+0x1300], R4 ;  /* 0x0013000434007988 */ /* 0x0081e80008000405 */
[----:B------:R1:W-:Y:S04]  /*42cd0*/  STS.U16 [R52+UR5+0x1500], R5 ;  /* 0x0015000534007988 */ /* 0x0003e80008000405 */
[----:B------:R3:W-:Y:S04]  /*42ce0*/  STS.U16 [R52+UR5+0x1540], R6 ;  /* 0x0015400634007988 */ /* 0x0007e80008000405 */
[----:B------:R0:W-:Y:S04]  /*42cf0*/  STS.U16 [R52+UR5+0x1740], R7 ;  /* 0x0017400734007988 */ /* 0x0001e80008000405 */
[----:B------:R1:W-:Y:S04]  /*42d00*/  STS.U16 [R52+UR5+0x1700], R8 ;  /* 0x0017000834007988 */ /* 0x0003e80008000405 */
[----:B------:R3:W-:Y:S04]  /*42d10*/  STS.U16 [R52+UR5+0x1900], R9 ;  /* 0x0019000934007988 */ /* 0x0007e80008000405 */
[----:B0-----:R-:W2:Y:S04]  /*42d20*/  LDL.LU R4, [R1+0xbc0] ;  /* 0x000bc00001047983 */ /* 0x001ea80000300800 */
[----:B-1----:R-:W2:Y:S04]  /*42d30*/  LDL.LU R5, [R1+0xbbc] ;  /* 0x000bbc0001057983 */ /* 0x002ea80000300800 */
[----:B---3--:R-:W3:Y:S04]  /*42d40*/  LDL.LU R6, [R1+0xba8] ;  /* 0x000ba80001067983 */ /* 0x008ee80000300800 */
        /* <DEDUP_REMOVED lines=8> */
[----:B----4-:R4:W-:Y:S04]  /*42dd0*/  STS.U16 [R52+UR5+0x1f40], R38 ;  /* 0x001f402634007988 */ /* 0x0109e80008000405 */
[----:B0-----:R-:W3:Y:S04]  /*42de0*/  LDL.LU R10, [R1+0xb78] ;  /* 0x000b7800010a7983 */ /* 0x001ee80000300800 */
[----:B-1----:R-:W3:Y:S04]  /*42df0*/  LDL.LU R11, [R1+0xb74] ;  /* 0x000b7400010b7983 */ /* 0x002ee80000300800 */
[----:B------:R-:W3:Y:S04]  /*42e00*/  LDL.LU R12, [R1+0xb60] ;  /* 0x000b6000010c7983 */ /* 0x000ee80000300800 */
[----:B------:R-:W3:Y:S04]  /*42e10*/  LDL.LU R13, [R1+0xb5c] ;  /* 0x000b5c00010d7983 */ /* 0x000ee80000300800 */
[----:B------:R-:W3:Y:S04]  /*42e20*/  LDL.LU R36, [R1+0xb48] ;  /* 0x000b480001247983 */ /* 0x000ee80000300800 */
[----:B----4-:R-:W4:Y:S04]  /*42e30*/  LDL.LU R38, [R1+0xb44] ;  /* 0x000b440001267983 */ /* 0x010f280000300800 */
[----:B------:R0:W-:Y:S04]  /*42e40*/  STS.U16 [R52+UR5+0x1f00], R54 ;  /* 0x001f003634007988 */ /* 0x0001e80008000405 */
[----:B------:R1:W-:Y:S04]  /*42e50*/  STS.U16 [R52+UR5+0x2100], R14 ;  /* 0x0021000e34007988 */ /* 0x0003e80008000405 */
[----:B--2---:R2:W-:Y:S04]  /*42e60*/  STS.U16 [R52+UR5+0x2140], R0 ;  /* 0x0021400034007988 */ /* 0x0045e80008000405 */
        /* <DEDUP_REMOVED lines=35> */
[----:B------:R-:W-:Y:S04]  /*430a0*/  STS.U16 [R52+UR5+0x3340], R4 ;  /* 0x0033400434007988 */ /* 0x000fe80008000405 */
[----:B------:R-:W-:Y:S04]  /*430b0*/  STS.U16 [R52+UR5+0x3300], R5 ;  /* 0x0033000534007988 */ /* 0x000fe80008000405 */
        /* <DEDUP_REMOVED lines=9> */
[----:B----4-:R-:W-:Y:S04]  /*43150*/  STS.U16 [R52+UR5+0x3d40], R38 ;  /* 0x003d402634007988 */ /* 0x010fe80008000405 */
[----:B------:R-:W-:Y:S04]  /*43160*/  STS.U16 [R52+UR5+0x3f40], R54 ;  /* 0x003f403634007988 */ /* 0x000fe80008000405 */
[----:B------:R-:W-:Y:S04]  /*43170*/  STS.U16 [R52+UR5+0x3f00], R14 ;  /* 0x003f000e34007988 */ /* 0x000fe80008000405 */
[----:B--2---:R-:W-:Y:S04]  /*43180*/  STS.U16 [R52+UR5+0x4100], R0 ;  /* 0x0041000034007988 */ /* 0x004fe80008000405 */
        /* <DEDUP_REMOVED lines=17> */
[----:B------:R-:W3:Y:S04]  /*432a0*/  LDL.LU R4, [R1+0xa0c] ;  /* 0x000a0c0001047983 */ /* 0x000ee80000300800 */
[----:B------:R-:W4:Y:S04]  /*432b0*/  LDL.LU R5, [R1+0xa08] ;  /* 0x000a080001057983 */ /* 0x000f280000300800 */
[----:B------:R-:W3:Y:S04]  /*432c0*/  LDL.LU R6, [R1+0x9ec] ;  /* 0x0009ec0001067983 */ /* 0x000ee80000300800 */
        /* <DEDUP_REMOVED lines=27> */
[----:B--2---:R0:W-:Y:S04]  /*43480*/  STS.U16 [R52+UR5+0x5140], R60 ;  /* 0x0051403c34007988 */ /* 0x0041e80008000405 */
[----:B0-----:R-:W2:Y:S04]  /*43490*/  LDL.LU R60, [R1+0x3aec] ;  /* 0x003aec00013c7983 */ /* 0x001ea80000300800 */
[----:B---3--:R-:W-:Y:S04]  /*434a0*/  STS.U16 [R52+UR5+0x5340], R4 ;  /* 0x0053400434007988 */ /* 0x008fe80008000405 */
        /* <DEDUP_REMOVED lines=29> */
[----:B--2---:R0:W-:Y:S04]  /*43680*/  STS.U16 [R52+UR5+0x7100], R60 ;  /* 0x0071003c34007988 */ /* 0x0041e80008000405 */
[----:B------:R1:W-:Y:S04]  /*43690*/  STS.U16 [R52+UR5+0x7140], R3 ;  /* 0x0071400334007988 */ /* 0x0003e80008000405 */
[----:B0-----:R-:W2:Y:S04]  /*436a0*/  LDL.LU R60, [R1+0x3ae8] ;  /* 0x003ae800013c7983 */ /* 0x001ea80000300800 */
[----:B-1----:R-:W3:Y:S04]  /*436b0*/  LDL.LU R3, [R1+0x3ae4] ;  /* 0x003ae40001037983 */ /* 0x002ee80000300800 */
[----:B------:R-:W3:Y:S04]  /*436c0*/  LDL.LU R54, [R1+0xe14] ;  /* 0x000e140001367983 */ /* 0x000ee80000300800 */
[----:B------:R-:W4:Y:S04]  /*436d0*/  LDL.LU R14, [R1+0xe10] ;  /* 0x000e1000010e7983 */ /* 0x000f280000300800 */
[----:B------:R-:W2:Y:S04]  /*436e0*/  LDL.LU R0, [R1+0xdfc] ;  /* 0x000dfc0001007983 */ /* 0x000ea80000300800 */
        /* <DEDUP_REMOVED lines=15> */
[----:B------:R-:W-:Y:S04]  /*437e0*/  STS.U16 [R52+UR5+0x7340], R50 ;  /* 0x0073403234007988 */ /* 0x000fe80008000405 */
[----:B------:R-:W-:Y:S04]  /*437f0*/  STS.U16 [R52+UR5+0x7300], R48 ;  /* 0x0073003034007988 */ /* 0x000fe80008000405 */
[----:B------:R-:W-:Y:S04]  /*43800*/  STS.U16 [R52+UR5+0x7500], R34 ;  /* 0x0075002234007988 */ /* 0x000fe80008000405 */
[----:B------:R-:W2:Y:S04]  /*43810*/  LDL.LU R4, [R1+0xd3c] ;  /* 0x000d3c0001047983 */ /* 0x000ea80000300800 */
        /* <DEDUP_REMOVED lines=20> */
[----:B------:R0:W-:Y:S04]  /*43960*/  STS.U16 [R52+UR5+0x7f00], R57 ;  /* 0x007f003934007988 */ /* 0x0001e80008000405 */
[----:B------:R-:W2:Y:S04]  /*43970*/  LDL.LU R38, [R1+0xcbc] ;  /* 0x000cbc0001267983 */ /* 0x000ea80000300800 */
[----:B0-----:R-:W2:Y:S04]  /*43980*/  LDL.LU R52, [R1+0xca8] ;  /* 0x000ca80001347983 */ /* 0x001ea80000300800 */
[----:B---3--:R0:W-:Y:S04]  /*43990*/  STS.U16 [R3+UR5+0x180], R54 ;  /* 0x0001803603007988 */ /* 0x0081e80008000405 */
[----:B----4-:R1:W-:Y:S04]  /*439a0*/  STS.U16 [R3+UR5+0x1c0], R14 ;  /* 0x0001c00e03007988 */ /* 0x0103e80008000405 */
[----:B--2---:R2:W-:Y:S04]  /*439b0*/  STS.U16 [R3+UR5+0x3c0], R0 ;  /* 0x0003c00003007988 */ /* 0x0045e80008000405 */
[----:B------:R3:W-:Y:S04]  /*439c0*/  STS.U16 [R3+UR5+0x380], R15 ;  /* 0x0003800f03007988 */ /* 0x0007e80008000405 */
[----:B------:R4:W-:Y:S04]  /*439d0*/  STS.U16 [R3+UR5+0x580], R16 ;  /* 0x0005801003007988 */ /* 0x0009e80008000405 */
[----:B------:R2:W-:Y:S04]  /*439e0*/  STS.U16 [R3+UR5+0x5c0], R17 ;  /* 0x0005c01103007988 */ /* 0x0005e80008000405 */
[----:B0-----:R-:W2:Y:S04]  /*439f0*/  LDL.LU R54, [R1+0xca4] ;  /* 0x000ca40001367983 */ /* 0x001ea80000300800 */
[----:B-1----:R-:W2:Y:S04]  /*43a00*/  LDL.LU R14, [R1+0xc90] ;  /* 0x000c9000010e7983 */ /* 0x002ea80000300800 */
[----:B--2---:R-:W2:Y:S04]  /*43a10*/  LDL.LU R0, [R1+0xc8c] ;  /* 0x000c8c0001007983 */ /* 0x004ea80000300800 */
[----:B---3--:R-:W3:Y:S04]  /*43a20*/  LDL.LU R15, [R1+0xc78] ;  /* 0x000c7800010f7983 */ /* 0x008ee80000300800 */
[----:B----4-:R-:W4:Y:S04]  /*43a30*/  LDL.LU R16, [R1+0xc74] ;  /* 0x000c740001107983 */ /* 0x010f280000300800 */
        /* <DEDUP_REMOVED lines=56> */
[----:B------:R2:W-:Y:S04]  /*43dc0*/  STS.U16 [R3+UR5+0x2580], R17 ;  /* 0x0025801103007988 */ /* 0x0005e80008000405 */
[----:B0-----:R-:W4:Y:S04]  /*43dd0*/  LDL.LU R54, [R1+0xb28] ;  /* 0x000b280001367983 */ /* 0x001f280000300800 */
[----:B-1----:R-:W4:Y:S04]  /*43de0*/  LDL.LU R14, [R1+0xb24] ;  /* 0x000b2400010e7983 */ /* 0x002f280000300800 */
        /* <DEDUP_REMOVED lines=122> */
[----:B------:R1:W-:Y:S04]  /*44590*/  STS.U16 [R3+UR5+0x7180], R2 ;  /* 0x0071800203007988 */ /* 0x0003e80008000405 */
[----:B0-----:R-:W2:Y:S04]  /*445a0*/  LDL.LU R60, [R1+0x3ae0] ;  /* 0x003ae000013c7983 */ /* 0x001ea80000300800 */
[----:B-1----:R-:W3:Y:S04]  /*445b0*/  LDL.LU R2, [R1+0x3adc] ;  /* 0x003adc0001027983 */ /* 0x002ee80000300800 */
[----:B------:R0:W-:Y:S04]  /*445c0*/  STS.U16 [R3+UR5+0x71c0], R61 ;  /* 0x0071c03d03007988 */ /* 0x0001e80008000405 */
        /* <DEDUP_REMOVED lines=12> */
[----:B------:R-:W-:Y:S01]  /*44690*/  STS.U16 [R3+UR5+0x7dc0], R55 ;  /* 0x007dc03703007988 */ /* 0x000fe20008000405 */
[----:B------:R-:W0:Y:S02]  /*446a0*/  S2R R58, SR_TID.X ;  /* 0x00000000003a7919 */ /* 0x000e240000002100 */
[C---:B0-----:R-:W-:Y:S01]  /*446b0*/  LOP3.LUT R0, R58.reuse, 0x7, RZ, 0xc0, !PT ;  /* 0x000000073a007812 */ /* 0x041fe200078ec0ff */
[----:B------:R-:W-:-:S04]  /*446c0*/  IMAD.SHL.U32 R28, R58, 0x2, RZ ;  /* 0x000000023a1c7824 */ /* 0x000fc800078e00ff */
[----:B------:R-:W-:Y:S02]  /*446d0*/  IMAD R0, R0, 0x90, RZ ;  /* 0x0000009000007824 */ /* 0x000fe400078e02ff */
[----:B------:R-:W-:-:S03]  /*446e0*/  IMAD.SHL.U32 R29, R58, 0x40, RZ ;  /* 0x000000403a1d7824 */ /* 0x000fc600078e00ff */
[----:B------:R-:W-:-:S04]  /*446f0*/  LOP3.LUT R0, R0, 0x10, R28, 0x78, !PT ;  /* 0x0000001000007812 */ /* 0x000fc800078e781c */
[----:B------:R-:W-:Y:S01]  /*44700*/  LOP3.LUT R0, R0, 0x400, R29, 0xf8, !PT ;  /* 0x0000040000007812 */ /* 0x000fe200078ef81d */
[----:B--2---:R-:W-:Y:S04]  /*44710*/  STS.U16 [R3+UR5+0x7fc0], R60 ;  /* 0x007fc03c03007988 */ /* 0x004fe80008000405 */
[----:B---3--:R-:W-:Y:S01]  /*44720*/  STS.U16 [R3+UR5+0x7f80], R2 ;  /* 0x007f800203007988 */ /* 0x008fe20008000405 */
[----:B------:R-:W-:Y:S06]  /*44730*/  BAR.SYNC.DEFER_BLOCKING 0x0 ;  /* 0x0000000000007b1d */ /* 0x000fec0000010000 */
[----:B----4-:R-:W0:Y:S04]  /*44740*/  LDSM.16.M88.4 R8, [R61+UR5] ;  /* 0x000000053d08783b */ /* 0x010e280008000200 */
[----:B------:R-:W1:Y:S04]  /*44750*/  LDSM.16.M88.4 R12, [R61+UR5+0x400] ;  /* 0x000400053d0c783b */ /* 0x000e680008000200 */
[----:B------:R-:W2:Y:S04]  /*44760*/  LDSM.16.M88.4 R4, [R61+UR5+0x800] ;  /* 0x000800053d04783b */ /* 0x000ea80008000200 */
[----:B------:R-:W3:Y:S04]  /*44770*/  LDSM.16.M88.4 R16, [R61+UR5+0xc00] ;  /* 0x000c00053d10783b */ /* 0x000ee80008000200 */
[----:B------:R-:W-:Y:S04]  /*44780*/  LDSM.16.MT88.4 R40, [R0+UR5+0x8000] ;  /* 0x008000050028783b */ /* 0x000fe80008004200 */
[----:B------:R-:W-:Y:S04]  /*44790*/  LDSM.16.M88.4 R20, [R61+UR5+0x2c00] ;  /* 0x002c00053d14783b */ /* 0x000fe80008000200 */
[----:B------:R-:W-:Y:S04]  /*447a0*/  LDSM.16.M88.4 R56, [R61+UR5+0x5000] ;  /* 0x005000053d38783b */ /* 0x000fe80008000200 */
[----:B------:R-:W-:Y:S04]  /*447b0*/  LDSM.16.M88.4 R52, [R61+UR5+0x5400] ;  /* 0x005400053d34783b */ /* 0x000fe80008000200 */
[----:B------:R-:W-:Y:S04]  /*447c0*/  LDSM.16.M88.4 R48, [R61+UR5+0x5800] ;  /* 0x005800053d30783b */ /* 0x000fe80008000200 */
[----:B------:R-:W-:Y:S04]  /*447d0*/  LDSM.16.M88.4 R36, [R61+UR5+0x5c00] ;  /* 0x005c00053d24783b */ /* 0x000fe80008000200 */
[----:B------:R-:W-:Y:S04]  /*447e0*/  LDSM.16.M88.4 R32, [R61+UR5+0x6000] ;  /* 0x006000053d20783b */ /* 0x000fe80008000200 */
[----:B------:R-:W-:Y:S04]  /*447f0*/  LDSM.16.M88.4 R28, [R61+UR5+0x6400] ;  /* 0x006400053d1c783b */ /* 0x000fe80008000200 */
[----:B------:R-:W-:Y:S04]  /*44800*/  LDSM.16.M88.4 R24, [R61+UR5+0x6800] ;  /* 0x006800053d18783b */ /* 0x000fe80008000200 */
[----:B0-----:R0:W-:Y:S04]  /*44810*/  STL.64 [R1+0x130], R8 ;  /* 0x0001300801007387 */ /* 0x0011e80000100a00 */
[----:B------:R-:W-:Y:S04]  /*44820*/  STL.64 [R1+0x138], R10 ;  /* 0x0001380a01007387 */ /* 0x000fe80000100a00 */
[----:B-1----:R-:W-:Y:S04]  /*44830*/  STL.64 [R1+0x120], R12 ;  /* 0x0001200c01007387 */ /* 0x002fe80000100a00 */
[----:B------:R-:W-:Y:S04]  /*44840*/  STL.64 [R1+0x128], R14 ;  /* 0x0001280e01007387 */ /* 0x000fe80000100a00 */
[----:B--2---:R-:W-:Y:S04]  /*44850*/  STL.64 [R1+0x110], R4 ;  /* 0x0001100401007387 */ /* 0x004fe80000100a00 */
[----:B------:R-:W1:Y:S04]  /*44860*/  LDSM.16.M88.4 R12, [R61+UR5+0x1000] ;  /* 0x001000053d0c783b */ /* 0x000e680008000200 */
[----:B------:R-:W-:Y:S01]  /*44870*/  STL.64 [R1+0x118], R6 ;  /* 0x0001180601007387 */ /* 0x000fe20000100a00 */
[----:B------:R-:W-:-:S02]  /*44880*/  IMAD.MOV.U32 R60, RZ, RZ, R5 ;  /* 0x000000ffff3c7224 */ /* 0x000fc400078e0005 */
[----:B0-----:R-:W-:Y:S02]  /*44890*/  IMAD.MOV.U32 R8, RZ, RZ, R4 ;  /* 0x000000ffff087224 */ /* 0x001fe400078e0004 */
[----:B------:R-:W0:Y:S04]  /*448a0*/  LDSM.16.M88.4 R4, [R61+UR5+0x1400] ;  /* 0x001400053d04783b */ /* 0x000e280008000200 */
[----:B---3--:R-:W-:Y:S04]  /*448b0*/  STL.64 [R1+0x100], R16 ;  /* 0x0001001001007387 */ /* 0x008fe80000100a00 */
[----:B------:R-:W-:Y:S04]  /*448c0*/  STL.64 [R1+0x108], R18 ;  /* 0x0001081201007387 */ /* 0x000fe80000100a00 */
[----:B------:R-:W-:Y:S04]  /*448d0*/  LDSM.16.M88.4 R16, [R61+UR5+0x3000] ;  /* 0x003000053d10783b */ /* 0x000fe80008000200 */
[----:B-1----:R-:W-:Y:S04]  /*448e0*/  STL.64 [R1+0xf0], R12 ;  /* 0x0000f00c01007387 */ /* 0x002fe80000100a00 */
[----:B------:R-:W-:Y:S04]  /*448f0*/  STL.64 [R1+0xf8], R14 ;  /* 0x0000f80e01007387 */ /* 0x000fe80000100a00 */
[----:B------:R-:W-:Y:S04]  /*44900*/  LDSM.16.M88.4 R12, [R61+UR5+0x2000] ;  /* 0x002000053d0c783b */ /* 0x000fe80008000200 */
[----:B0-----:R-:W-:Y:S01]  /*44910*/  STL.64 [R1+0xe0], R4 ;  /* 0x0000e00401007387 */ /* 0x001fe20000100a00 */
[----:B------:R-:W-:-:S03]  /*44920*/  IMAD.MOV.U32 R2, RZ, RZ, R4 ;  /* 0x000000ffff027224 */ /* 0x000fc600078e0004 */
[----:B------:R-:W-:Y:S01]  /*44930*/  STL.64 [R1+0xe8], R6 ;  /* 0x0000e80601007387 */ /* 0x000fe20000100a00 */
[----:B------:R-:W-:-:S03]  /*44940*/  IMAD.MOV.U32 R0, RZ, RZ, R5 ;  /* 0x000000ffff007224 */ /* 0x000fc600078e0005 */
[----:B------:R-:W0:Y:S04]  /*44950*/  LDSM.16.M88.4 R4, [R61+UR5+0x1800] ;  /* 0x001800053d04783b */ /* 0x000e280008000200 */
[----:B0-----:R-:W-:Y:S01]  /*44960*/  STL.64 [R1+0xd0], R4 ;  /* 0x0000d00401007387 */ /* 0x001fe20000100a00 */
[----:B------:R-:W-:-:S03]  /*44970*/  MOV R11, R4 ;  /* 0x00000004000b7202 */ /* 0x000fc60000000f00 */
[----:B------:R-:W-:Y:S01]  /*44980*/  STL.64 [R1+0xd8], R6 ;  /* 0x0000d80601007387 */ /* 0x000fe20000100a00 */
[----:B------:R-:W-:-:S03]  /*44990*/  IMAD.MOV.U32 R3, RZ, RZ, R5 ;  /* 0x000000ffff037224 */ /* 0x000fc600078e0005 */
[----:B------:R-:W0:Y:S04]  /*449a0*/  LDSM.16.M88.4 R4, [R61+UR5+0x1c00] ;  /* 0x001c00053d04783b */ /* 0x000e280008000200 */
[----:B0-----:R-:W-:Y:S04]  /*449b0*/  STL.64 [R1+0xc0], R4 ;  /* 0x0000c00401007387 */ /* 0x001fe80000100a00 */
[----:B------:R0:W-:Y:S04]  /*449c0*/  STL.64 [R1+0xc8], R6 ;  /* 0x0000c80601007387 */ /* 0x0001e80000100a00 */
[----:B------:R-:W-:Y:S04]  /*449d0*/  STL.64 [R1+0xb0], R12 ;  /* 0x0000b00c01007387 */ /* 0x000fe80000100a00 */
[----:B------:R-:W-:Y:S01]  /*449e0*/  STL.64 [R1+0xb8], R14 ;  /* 0x0000b80e01007387 */ /* 0x000fe20000100a00 */
[----:B0-----:R-:W-:-:S02]  /*449f0*/  IMAD.MOV.U32 R7, RZ, RZ, R13 ;  /* 0x000000ffff077224 */ /* 0x001fc400078e000d */
[----:B------:R-:W-:Y:S02]  /*44a00*/  IMAD.MOV.U32 R6, RZ, RZ, R12 ;  /* 0x000000ffff067224 */ /* 0x000fe400078e000c */
[----:B------:R-:W0:Y:S01]  /*44a10*/  LDSM.16.M88.4 R12, [R61+UR5+0x2400] ;  /* 0x002400053d0c783b */ /* 0x000e220008000200 */
[----:B------:R-:W-:Y:S02]  /*44a20*/  IMAD.MOV.U32 R10, RZ, RZ, R5 ;  /* 0x000000ffff0a7224 */ /* 0x000fe400078e0005 */
[----:B------:R-:W-:Y:S01]  /*44a30*/  IMAD.MOV.U32 R9, RZ, RZ, R4 ;  /* 0x000000ffff097224 */ /* 0x000fe200078e0004 */
[----:B0-----:R-:W-:Y:S01]  /*44a40*/  STL.64 [R1+0xa0], R12 ;  /* 0x0000a00c01007387 */ /* 0x001fe20000100a00 */
[----:B------:R-:W-:-:S03]  /*44a50*/  IMAD.MOV.U32 R5, RZ, RZ, R13 ;  /* 0x000000ffff057224 */ /* 0x000fc600078e000d */
[----:B------:R-:W-:Y:S01]  /*44a60*/  STL.64 [R1+0xa8], R14 ;  /* 0x0000a80e01007387 */ /* 0x000fe20000100a00 */
[----:B------:R-:W-:-:S03]  /*44a70*/  IMAD.MOV.U32 R4, RZ, RZ, R12 ;  /* 0x000000ffff047224 */ /* 0x000fc600078e000c */
[----:B------:R-:W0:Y:S04]  /*44a80*/  LDSM.16.M88.4 R12, [R61+UR5+0x2800] ;  /* 0x002800053d0c783b */ /* 0x000e280008000200 */
[----:B0-----:R-:W-:Y:S04]  /*44a90*/  STL.64 [R1+0x90], R12 ;  /* 0x0000900c01007387 */ /* 0x001fe80000100a00 */
[----:B------:R-:W-:Y:S04]  /*44aa0*/  STL.64 [R1+0x98], R14 ;  /* 0x0000980e01007387 */ /* 0x000fe80000100a00 */
[----:B------:R-:W0:Y:S04]  /*44ab0*/  LDSM.16.M88.4 R12, [R61+UR5+0x3400] ;  /* 0x003400053d0c783b */ /* 0x000e280008000200 */
[----:B------:R-:W-:Y:S04]  /*44ac0*/  STL.64 [R1+0x80], R20 ;  /* 0x0000801401007387 */ /* 0x000fe80000100a00 */
[----:B------:R-:W-:Y:S04]  /*44ad0*/  STL.64 [R1+0x88], R22 ;  /* 0x0000881601007387 */ /* 0x000fe80000100a00 */
[----:B------:R-:W1:Y:S04]  /*44ae0*/  LDSM.16.M88.4 R20, [R61+UR5+0x3800] ;  /* 0x003800053d14783b */ /* 0x000e680008000200 */
[----:B------:R-:W-:Y:S04]  /*44af0*/  STL.64 [R1+0x70], R16 ;  /* 0x0000701001007387 */ /* 0x000fe80000100a00 */
[----:B------:R-:W-:Y:S04]  /*44b00*/  STL.64 [R1+0x78], R18 ;  /* 0x0000781201007387 */ /* 0x000fe80000100a00 */
[----:B------:R-:W2:Y:S04]  /*44b10*/  LDSM.16.M88.4 R16, [R61+UR5+0x3c00] ;  /* 0x003c00053d10783b */ /* 0x000ea80008000200 */
[----:B0-----:R-:W-:Y:S04]  /*44b20*/  STL.64 [R1+0x60], R12 ;  /* 0x0000600c01007387 */ /* 0x001fe80000100a00 */
[----:B------:R-:W-:Y:S04]  /*44b30*/  STL.64 [R1+0x68], R14 ;  /* 0x0000680e01007387 */ /* 0x000fe80000100a00 */
[----:B------:R-:W0:Y:S04]  /*44b40*/  LDSM.16.M88.4 R12, [R61+UR5+0x4000] ;  /* 0x004000053d0c783b */ /* 0x000e280008000200 */
[----:B-1----:R-:W-:Y:S04]  /*44b50*/  STL.64 [R1+0x50], R20 ;  /* 0x0000501401007387 */ /* 0x002fe80000100a00 */
[----:B------:R-:W-:Y:S04]  /*44b60*/  STL.64 [R1+0x58], R22 ;  /* 0x0000581601007387 */ /* 0x000fe80000100a00 */
[----:B------:R-:W1:Y:S04]  /*44b70*/  LDSM.16.M88.4 R20, [R61+UR5+0x4400] ;  /* 0x004400053d14783b */ /* 0x000e680008000200 */
[----:B--2---:R-:W-:Y:S04]  /*44b80*/  STL.64 [R1+0x40], R16 ;  /* 0x0000401001007387 */ /* 0x004fe80000100a00 */
[----:B------:R-:W-:Y:S04]  /*44b90*/  STL.64 [R1+0x48], R18 ;  /* 0x0000481201007387 */ /* 0x000fe80000100a00 */
[----:B------:R-:W2:Y:S04]  /*44ba0*/  LDSM.16.M88.4 R16, [R61+UR5+0x4800] ;  /* 0x004800053d10783b */ /* 0x000ea80008000200 */
[----:B0-----:R-:W-:Y:S04]  /*44bb0*/  STL.64 [R1+0x30], R12 ;  /* 0x0000300c01007387 */ /* 0x001fe80000100a00 */
[----:B------:R-:W-:Y:S04]  /*44bc0*/  STL.64 [R1+0x38], R14 ;  /* 0x0000380e01007387 */ /* 0x000fe80000100a00 */
[----:B------:R-:W0:Y:S04]  /*44bd0*/  LDSM.16.M88.4 R12, [R61+UR5+0x4c00] ;  /* 0x004c00053d0c783b */ /* 0x000e280008000200 */
[----:B-1----:R-:W-:Y:S04]  /*44be0*/  STL.64 [R1+0x20], R20 ;  /* 0x0000201401007387 */ /* 0x002fe80000100a00 */
[----:B------:R-:W-:Y:S04]  /*44bf0*/  STL.64 [R1+0x28], R22 ;  /* 0x0000281601007387 */ /* 0x000fe80000100a00 */
[----:B--2---:R-:W-:Y:S04]  /*44c00*/  STL.64 [R1+0x10], R16 ;  /* 0x0000101001007387 */ /* 0x004fe80000100a00 */
[----:B------:R-:W-:Y:S04]  /*44c10*/  STL.64 [R1+0x18], R18 ;  /* 0x0000181201007387 */ /* 0x000fe80000100a00 */
[----:B------:R-:W-:Y:S04]  /*44c20*/  STL [R1+0x3510], R58 ;  /* 0x0035103a01007387 */ /* 0x000fe80000100800 */
[----:B------:R-:W1:Y:S04]  /*44c30*/  LDSM.16.M88.4 R20, [R61+UR5+0x6c00] ;  /* 0x006c00053d14783b */ /* 0x000e680008000200 */
[----:B------:R-:W2:Y:S04]  /*44c40*/  LDSM.16.M88.4 R16, [R61+UR5+0x7000] ;  /* 0x007000053d10783b */ /* 0x000ea80008000200 */
[----:B0-----:R-:W-:Y:S04]  /*44c50*/  STL.64 [R1], R12 ;  /* 0x0000000c01007387 */ /* 0x001fe80000100a00 */
[----:B------:R-:W-:Y:S04]  /*44c60*/  STL.64 [R1+0x8], R14 ;  /* 0x0000080e01007387 */ /* 0x000fe80000100a00 */
[----:B------:R-:W-:Y:S04]  /*44c70*/  STL [R1+0x350c], R59 ;  /* 0x00350c3b01007387 */ /* 0x000fe80000100800 */
[----:B------:R-:W-:Y:S04]  /*44c80*/  STL.64 [R1+0x3a60], R56 ;  /* 0x003a603801007387 */ /* 0x000fe80000100a00 */
[----:B------:R-:W-:Y:S04]  /*44c90*/  STL.64 [R1+0x3a58], R54 ;  /* 0x003a583601007387 */ /* 0x000fe80000100a00 */
[----:B------:R0:W-:Y:S04]  /*44ca0*/  STL.64 [R1+0x3a50], R52 ;  /* 0x003a503401007387 */ /* 0x0001e80000100a00 */
[----:B------:R-:W3:Y:S04]  /*44cb0*/  LDSM.16.M88.4 R12, [R61+UR5+0x7400] ;  /* 0x007400053d0c783b */ /* 0x000ee80008000200 */
[----:B0-----:R-:W4:Y:S04]  /*44cc0*/  LDL.64 R52, [R1+0x130] ;  /* 0x0001300001347983 */ /* 0x001f280000100a00 */
[----:B------:R-:W-:Y:S04]  /*44cd0*/  STL.64 [R1+0x3a48], R50 ;  /* 0x003a483201007387 */ /* 0x000fe80000100a00 */
[----:B------:R-:W4:Y:S04]  /*44ce0*/  LDL R44, [R1+0x223c] ;  /* 0x00223c00012c7983 */ /* 0x000f280000100800 */
[----:B------:R-:W-:Y:S04]  /*44cf0*/  STL.64 [R1+0x3a40], R48 ;  /* 0x003a403001007387 */ /* 0x000fe80000100a00 */
[----:B------:R-:W-:Y:S04]  /*44d00*/  STL.64 [R1+0x3a70], R38 ;  /* 0x003a702601007387 */ /* 0x000fe80000100a00 */
[----:B------:R0:W-:Y:S04]  /*44d10*/  STL.64 [R1+0x3a68], R36 ;  /* 0x003a682401007387 */ /* 0x0001e80000100a00 */
[----:B0-----:R-:W4:Y:S04]  /*44d20*/  LDL.LU.64 R36, [R1+0x930] ;  /* 0x0009300001247983 */ /* 0x001f280000300a00 */
[----:B------:R-:W4:Y:S01]  /*44d30*/  LDL.LU.64 R38, [R1+0x938] ;  /* 0x0009380001267983 */ /* 0x000f220000300a00 */
[----:B------:R-:W-:Y:S01]  /*44d40*/  IMAD.MOV.U32 R58, RZ, RZ, R11 ;  /* 0x000000ffff3a7224 */ /* 0x000fe200078e000b */
[----:B------:R-:W-:Y:S01]  /*44d50*/  MOV R59, R10 ;  /* 0x0000000a003b7202 */ /* 0x000fe20000000f00 */
[----:B------:R-:W-:-:S02]  /*44d60*/  IMAD.MOV.U32 R57, RZ, RZ, R9 ;  /* 0x000000ffff397224 */ /* 0x000fc400078e0009 */
[----:B------:R-:W-:Y:S02]  /*44d70*/  IMAD.MOV.U32 R56, RZ, RZ, R8 ;  /* 0x000000ffff387224 */ /* 0x000fe400078e0008 */
[----:B------:R-:W0:Y:S01]  /*44d80*/  LDSM.16.M88.4 R8, [R61+UR5+0x7800] ;  /* 0x007800053d08783b */ /* 0x000e220008000200 */
[----:B------:R-:W-:Y:S02]  /*44d90*/  IMAD.MOV.U32 R55, RZ, RZ, R7 ;  /* 0x000000ffff377224 */ /* 0x000fe400078e0007 */
[----:B------:R-:W-:Y:S02]  /*44da0*/  IMAD.MOV.U32 R54, RZ, RZ, R6 ;  /* 0x000000ffff367224 */ /* 0x000fe400078e0006 */
[----:B------:R-:W-:Y:S02]  /*44db0*/  IMAD.MOV.U32 R51, RZ, RZ, R5 ;  /* 0x000000ffff337224 */ /* 0x000fe400078e0005 */
[----:B------:R-:W-:Y:S02]  /*44dc0*/  IMAD.MOV.U32 R50, RZ, RZ, R4 ;  /* 0x000000ffff327224 */ /* 0x000fe400078e0004 */
[----:B------:R-:W0:Y:S04]  /*44dd0*/  LDSM.16.M88.4 R4, [R61+UR5+0x7c00] ;  /* 0x007c00053d04783b */ /* 0x000e280008000200 */
[----:B------:R-:W-:Y:S04]  /*44de0*/  STL [R1+0x3514], R34 ;  /* 0x0035142201007387 */ /* 0x000fe80000100800 */
[----:B------:R-:W-:Y:S04]  /*44df0*/  STL [R1+0x3508], R35 ;  /* 0x0035082301007387 */ /* 0x000fe80000100800 */
[----:B------:R-:W-:Y:S04]  /*44e00*/  STL.64 [R1+0x3a78], R32 ;  /* 0x003a782001007387 */ /* 0x000fe80000100a00 */
[----:B------:R-:W-:Y:S04]  /*44e10*/  STL [R1+0x34c4], R30 ;  /* 0x0034c41e01007387 */ /* 0x000fe80000100800 */
[----:B------:R-:W-:Y:S04]  /*44e20*/  STL [R1+0x34c0], R31 ;  /* 0x0034c01f01007387 */ /* 0x000fe80000100800 */
[----:B------:R-:W-:Y:S04]  /*44e30*/  STL.64 [R1+0x3a98], R28 ;  /* 0x003a981c01007387 */ /* 0x000fe80000100a00 */
[----:B------:R-:W-:Y:S04]  /*44e40*/  STL.64 [R1+0x3a38], R26 ;  /* 0x003a381a01007387 */ /* 0x000fe80000100a00 */
[----:B------:R0:W-:Y:S04]  /*44e50*/  STL.64 [R1+0x3a30], R24 ;  /* 0x003a301801007387 */ /* 0x0001e80000100a00 */
[----:B-1----:R-:W-:Y:S04]  /*44e60*/  STL [R1+0x35bc], R22 ;  /* 0x0035bc1601007387 */ /* 0x002fe80000100800 */
[----:B------:R-:W-:Y:S04]  /*44e70*/  STL [R1+0x35b8], R23 ;  /* 0x0035b81701007387 */ /* 0x000fe80000100800 */
[----:B------:R-:W-:Y:S04]  /*44e80*/  STL.64 [R1+0x3a80], R20 ;  /* 0x003a801401007387 */ /* 0x000fe80000100a00 */
[----:B--2---:R-:W-:Y:S04]  /*44e90*/  STL [R1+0x3a28], R16 ;  /* 0x003a281001007387 */ /* 0x004fe80000100800 */
[----:B------:R-:W-:Y:S04]  /*44ea0*/  STL [R1+0x3a24], R17 ;  /* 0x003a241101007387 */ /* 0x000fe80000100800 */
[----:B------:R-:W-:Y:S04]  /*44eb0*/  STL [R1+0x35c8], R18 ;  /* 0x0035c81201007387 */ /* 0x000fe80000100800 */
[----:B------:R-:W-:Y:S04]  /*44ec0*/  STL [R1+0x35c4], R19 ;  /* 0x0035c41301007387 */ /* 0x000fe80000100800 */
[----:B---3--:R-:W-:Y:S04]  /*44ed0*/  STL [R1+0x3540], R14 ;  /* 0x0035400e01007387 */ /* 0x008fe80000100800 */
[----:B------:R-:W-:Y:S04]  /*44ee0*/  STL [R1+0x353c], R15 ;  /* 0x00353c0f01007387 */ /* 0x000fe80000100800 */
[----:B------:R-:W-:Y:S01]  /*44ef0*/  STL.64 [R1+0x3a88], R12 ;  /* 0x003a880c01007387 */ /* 0x000fe20000100a00 */
[----:B0-----:R-:W-:-:S02]  /*44f00*/  IMAD.MOV.U32 R24, RZ, RZ, R50 ;  /* 0x000000ffff187224 */ /* 0x001fc400078e0032 */
[----:B------:R-:W-:Y:S01]  /*44f10*/  IMAD.MOV.U32 R25, RZ, RZ, R51 ;  /* 0x000000ffff197224 */ /* 0x000fe200078e0033 */
[----:B------:R-:W-:Y:S04]  /*44f20*/  STL [R1+0x3a20], R8 ;  /* 0x003a200801007387 */ /* 0x000fe80000100800 */
[----:B------:R0:W-:Y:S04]  /*44f30*/  STL [R1+0x3a1c], R9 ;  /* 0x003a1c0901007387 */ /* 0x0001e80000100800 */
[----:B------:R-:W-:Y:S04]  /*44f40*/  STL [R1+0x363c], R10 ;  /* 0x00363c0a01007387 */ /* 0x000fe80000100800 */
[----:B------:R1:W-:Y:S04]  /*44f50*/  STL [R1+0x3638], R11 ;  /* 0x0036380b01007387 */ /* 0x0003e80000100800 */
[----:B------:R-:W-:Y:S04]  /*44f60*/  STL [R1+0x3544], R6 ;  /* 0x0035440601007387 */ /* 0x000fe80000100800 */
[----:B------:R-:W-:Y:S04]  /*44f70*/  STL [R1+0x3538], R7 ;  /* 0x0035380701007387 */ /* 0x000fe80000100800 */
[----:B------:R-:W-:Y:S04]  /*44f80*/  STL.64 [R1+0x3a90], R4 ;  /* 0x003a900401007387 */ /* 0x000fe80000100a00 */
[----:B------:R-:W-:Y:S01]  /*44f90*/  STL [R1+0x2240], R61 ;  /* 0x0022403d01007387 */ /* 0x000fe20000100800 */
[----:B------:R-:W-:Y:S01]  /*44fa0*/  MOV R48, R54 ;  /* 0x0000003600307202 */ /* 0x000fe20000000f00 */
[----:B------:R-:W-:-:S02]  /*44fb0*/  IMAD.MOV.U32 R49, RZ, RZ, R55 ;  /* 0x000000ffff317224 */ /* 0x000fc400078e0037 */
[----:B------:R2:W-:Y:S04]  /*44fc0*/  STL.64 [R1+0x3aa0], R24 ;  /* 0x003aa01801007387 */ /* 0x0005e80000100a00 */
[----:B------:R-:W3:Y:S04]  /*44fd0*/  LDL.64 R28, [R1+0x120] ;  /* 0x00012000011c7983 */ /* 0x000ee80000100a00 */
[----:B0-----:R-:W3:Y:S04]  /*44fe0*/  LDL.LU.64 R8, [R1+0x920] ;  /* 0x0009200001087983 */ /* 0x001ee80000300a00 */
[----:B-1----:R-:W3:Y:S04]  /*44ff0*/  LDL.LU.64 R10, [R1+0x928] ;  /* 0x00092800010a7983 */ /* 0x002ee80000300a00 */
[----:B------:R-:W-:Y:S01]  /*45000*/  STL.64 [R1+0x3aa8], R48 ;  /* 0x003aa83001007387 */ /* 0x000fe20000100a00 */
[----:B--2---:R-:W-:Y:S01]  /*45010*/  IMAD.MOV.U32 R24, RZ, RZ, R57 ;  /* 0x000000ffff187224 */ /* 0x004fe200078e0039 */
[----:B------:R-:W-:-:S02]  /*45020*/  MOV R25, R59 ;  /* 0x0000003b00197202 */ /* 0x000fc40000000f00 */
[----:B----4-:R-:W0:Y:S01]  /*45030*/  LDSM.16.MT88.4 R44, [R44+UR5+0x8000] ;  /* 0x008000052c2c783b */ /* 0x010e220008004200 */
[----:B------:R-:W-:Y:S01]  /*45040*/  HMMA.16816.F32 R4, R40, R52, R36 ;  /* 0x000000342804723c */ /* 0x000fe20000001824 */
[----:B------:R-:W-:Y:S02]  /*45050*/  IMAD.MOV.U32 R16, RZ, RZ, R52 ;  /* 0x000000ffff107224 */ /* 0x000fe400078e0034 */
[----:B------:R-:W-:Y:S01]  /*45060*/  IMAD.MOV.U32 R17, RZ, RZ, R53 ;  /* 0x000000ffff117224 */ /* 0x000fe200078e0035 */
[----:B0-----:R-:W-:Y:S04]  /*45070*/  STL [R1+0x3a18], R44 ;  /* 0x003a182c01007387 */ /* 0x001fe80000100800 */
[----:B------:R-:W-:Y:S04]  /*45080*/  STL [R1+0x3a14], R45 ;  /* 0x003a142d01007387 */ /* 0x000fe80000100800 */
[----:B------:R-:W-:Y:S04]  /*45090*/  STL [R1+0x3a10], R46 ;  /* 0x003a102e01007387 */ /* 0x000fe80000100800 */
[----:B------:R-:W-:Y:S04]  /*450a0*/  STL [R1+0x3a0c], R47 ;  /* 0x003a0c2f01007387 */ /* 0x000fe80000100800 */
[----:B------:R-:W-:Y:S04]  /*450b0*/  STL.64 [R1+0x930], R4 ;  /* 0x0009300401007387 */ /* 0x000fe80000100a00 */
[----:B------:R-:W2:Y:S04]  /*450c0*/  LDL.LU.64 R12, [R1+0x910] ;  /* 0x00091000010c7983 */ /* 0x000ea80000300a00 */
[----:B------:R-:W2:Y:S04]  /*450d0*/  LDL.LU.64 R14, [R1+0x918] ;  /* 0x00091800010e7983 */ /* 0x000ea80000300a00 */
[----:B------:R0:W-:Y:S04]  /*450e0*/  STL.64 [R1+0x3ab0], R16 ;  /* 0x003ab01001007387 */ /* 0x0001e80000100a00 */
[----:B------:R-:W-:Y:S04]  /*450f0*/  STL.64 [R1+0x3ab8], R24 ;  /* 0x003ab81801007387 */ /* 0x000fe80000100a00 */
[----:B------:R-:W4:Y:S01]  /*45100*/  LDL.64 R36, [R1+0x100] ;  /* 0x0001000001247983 */ /* 0x000f220000100a00 */
[----:B0-----:R-:W-:-:S02]  /*45110*/  IMAD.MOV.U32 R16, RZ, RZ, R58 ;  /* 0x000000ffff107224 */ /* 0x001fc400078e003a */
[----:B------:R-:W-:-:S05]  /*45120*/  IMAD.MOV.U32 R17, RZ, RZ, R3 ;  /* 0x000000ffff117224 */ /* 0x000fca00078e0003 */
[----:B------:R0:W-:Y:S02]  /*45130*/  STL.64 [R1+0x3ac0], R16 ;  /* 0x003ac01001007387 */ /* 0x0001e40000100a00 */
[----:B0-----:R-:W-:Y:S02]  /*45140*/  IMAD.MOV.U32 R16, RZ, RZ, R2 ;  /* 0x000000ffff107224 */ /* 0x001fe400078e0002 */
[----:B------:R-:W-:-:S05]  /*45150*/  IMAD.MOV.U32 R17, RZ, RZ, R0 ;  /* 0x000000ffff117224 */ /* 0x000fca00078e0000 */
[----:B------:R-:W-:Y:S04]  /*45160*/  STL.64 [R1+0x3ad0], R16 ;  /* 0x003ad01001007387 */ /* 0x000fe80000100a00 */
[----:B------:R-:W2:Y:S01]  /*45170*/  LDL.64 R52, [R1+0x90] ;  /* 0x0000900001347983 */ /* 0x000ea20000100a00 */
[----:B---3--:R-:W-:Y:S01]  /*45180*/  HMMA.16816.F32 R20, R40, R28, R8 ;  /* 0x0000001c2814723c */ /* 0x008fe20000001808 */
[----:B------:R-:W-:Y:S02]  /*45190*/  IMAD.MOV.U32 R33, RZ, RZ, R60 ;  /* 0x000000ffff217224 */ /* 0x000fe400078e003c */
[----:B------:R-:W-:Y:S02]  /*451a0*/  IMAD.MOV.U32 R60, RZ, RZ, R7 ;  /* 0x000000ffff3c7224 */ /* 0x000fe400078e0007 */
[----:B------:R-:W-:Y:S01]  /*451b0*/  IMAD.MOV.U32 R61, RZ, RZ, R6 ;  /* 0x000000ffff3d7224 */ /* 0x000fe200078e0006 */
[----:B------:R-:W3:Y:S01]  /*451c0*/  LDL.64 R4, [R1+0xf0] ;  /* 0x0000f00001047983 */ /* 0x000ee20000100a00 */
[----:B------:R-:W-:-:S12]  /*451d0*/  IMAD.MOV.U32 R32, RZ, RZ, R56 ;  /* 0x000000ffff207224 */ /* 0x000fd800078e0038 */
[----:B------:R-:W-:Y:S02]  /*451e0*/  IMAD.MOV.U32 R11, RZ, RZ, R23 ;  /* 0x000000ffff0b7224 */ /* 0x000fe400078e0017 */
[----:B------:R-:W-:Y:S01]  /*451f0*/  IMAD.MOV.U32 R10, RZ, RZ, R22 ;  /* 0x000000ffff0a7224 */ /* 0x000fe200078e0016 */
[----:B--2---:R-:W-:Y:S04]  /*45200*/  STL.64 [R1+0x3ac8], R52 ;  /* 0x003ac83401007387 */ /* 0x004fe80000100a00 */
[----:B------:R-:W2:Y:S04]  /*45210*/  LDL.64 R56, [R1+0x80] ;  /* 0x0000800001387983 */ /* 0x000ea80000100a00 */
[----:B------:R-:W-:Y:S04]  /*45220*/  STL [R1+0x37a4], R60 ;  /* 0x0037a43c01007387 */ /* 0x000fe80000100800 */
[----:B------:R-:W-:Y:S04]  /*45230*/  STL [R1+0x37a0], R61 ;  /* 0x0037a03d01007387 */ /* 0x000fe80000100800 */
[----:B------:R0:W-:Y:S04]  /*45240*/  STL.64 [R1+0x920], R20 ;  /* 0x0009201401007387 */ /* 0x0001e80000100a00 */
[----:B0-----:R-:W2:Y:S04]  /*45250*/  LDL.LU.64 R20, [R1+0x900] ;  /* 0x0009000001147983 */ /* 0x001ea80000300a00 */
[----:B------:R-:W2:Y:S04]  /*45260*/  LDL.LU.64 R22, [R1+0x908] ;  /* 0x0009080001167983 */ /* 0x000ea80000300a00 */
[----:B------:R-:W-:Y:S04]  /*45270*/  STL [R1+0x3804], R11 ;  /* 0x0038040b01007387 */ /* 0x000fe80000100800 */
[----:B------:R-:W-:Y:S04]  /*45280*/  STL [R1+0x3800], R10 ;  /* 0x0038000a01007387 */ /* 0x000fe80000100800 */
[----:B------:R-:W3:Y:S04]  /*45290*/  LDL.LU.64 R16, [R1+0x8f0] ;  /* 0x0008f00001107983 */ /* 0x000ee80000300a00 */
[----:B------:R-:W3:Y:S01]  /*452a0*/  LDL.LU.64 R18, [R1+0x8f8] ;  /* 0x0008f80001127983 */ /* 0x000ee20000300a00 */
[----:B------:R-:W-:Y:S01]  /*452b0*/  HMMA.16816.F32 R12, R40, R32, R12 ;  /* 0x00000020280c723c */ /* 0x000fe2000000180c */
[----:B------:R-:W-:-:S02]  /*452c0*/  IMAD.MOV.U32 R8, RZ, RZ, R28 ;  /* 0x000000ffff087224 */ /* 0x000fc400078e001c */
[----:B------:R-:W-:Y:S01]  /*452d0*/  IMAD.MOV.U32 R9, RZ, RZ, R29 ;  /* 0x000000ffff097224 */ /* 0x000fe200078e001d */
[----:B----4-:R-:W-:-:S15]  /*452e0*/  MOV R44, R36 ;  /* 0x00000024002c7202 */ /* 0x010fde0000000f00 */
[----:B------:R0:W-:Y:S04]  /*452f0*/  STL.64 [R1+0x910], R12 ;  /* 0x0009100c01007387 */ /* 0x0001e80000100a00 */
[----:B------:R1:W-:Y:S04]  /*45300*/  STL.64 [R1+0x918], R14 ;  /* 0x0009180e01007387 */ /* 0x0003e80000100a00 */
[----:B------:R-:W4:Y:S04]  /*45310*/  LDL.LU.64 R52, [R1+0x8e0] ;  /* 0x0008e00001347983 */ /* 0x000f280000300a00 */
[----:B------:R-:W4:Y:S04]  /*45320*/  LDL.LU.64 R54, [R1+0x8e8] ;  /* 0x0008e80001367983 */ /* 0x000f280000300a00 */
[----:B------:R-:W4:Y:S04]  /*45330*/  LDL.LU.64 R24, [R1+0x8d0] ;  /* 0x0008d00001187983 */ /* 0x000f280000300a00 */
[----:B------:R-:W4:Y:S04]  /*45340*/  LDL.LU.64 R26, [R1+0x8d8] ;  /* 0x0008d800011a7983 */ /* 0x000f280000300a00 */
[----:B------:R-:W4:Y:S04]  /*45350*/  LDL.LU.64 R48, [R1+0x8c0] ;  /* 0x0008c00001307983 */ /* 0x000f280000300a00 */
[----:B------:R-:W4:Y:S04]  /*45360*/  LDL.LU.64 R50, [R1+0x8c8] ;  /* 0x0008c80001327983 */ /* 0x000f280000300a00 */
[----:B------:R-:W4:Y:S04]  /*45370*/  LDL.LU.64 R28, [R1+0x8b0] ;  /* 0x0008b000011c7983 */ /* 0x000f280000300a00 */
[----:B------:R-:W4:Y:S04]  /*45380*/  LDL.LU.64 R30, [R1+0x8b8] ;  /* 0x0008b800011e7983 */ /* 0x000f280000300a00 */
[----:B0-----:R-:W4:Y:S04]  /*45390*/  LDL.LU.64 R12, [R1+0x8a0] ;  /* 0x0008a000010c7983 */ /* 0x001f280000300a00 */
[----:B-1----:R-:W4:Y:S04]  /*453a0*/  LDL.LU.64 R14, [R1+0x8a8] ;  /* 0x0008a800010e7983 */ /* 0x002f280000300a00 */
[----:B------:R-:W4:Y:S01]  /*453b0*/  LDL.64 R32, [R1+0x70] ;  /* 0x0000700001207983 */ /* 0x000f220000100a00 */
[----:B------:R-:W-:Y:S01]  /*453c0*/  IMAD.MOV.U32 R45, RZ, RZ, R37 ;  /* 0x000000ffff2d7224 */ /* 0x000fe200078e0025 */
[C---:B--2---:R-:W-:Y:S08]  /*453d0*/  HMMA.16816.F32 R20, R40.reuse, R36, R20 ;  /* 0x000000242814723c */ /* 0x044ff00000001814 */
[----:B---3--:R-:W-:Y:S11]  /*453e0*/  HMMA.16816.F32 R16, R40, R4, R16 ;  /* 0x000000042810723c */ /* 0x008ff60000001810 */
[----:B------:R0:W-:Y:S04]  /*453f0*/  STL.64 [R1+0x900], R20 ;  /* 0x0009001401007387 */ /* 0x0001e80000100a00 */
[----:B------:R1:W-:Y:S04]  /*45400*/  STL.64 [R1+0x908], R22 ;  /* 0x0009081601007387 */ /* 0x0003e80000100a00 */
[----:B0-----:R-:W2:Y:S04]  /*45410*/  LDL.LU.64 R20, [R1+0x890] ;  /* 0x0008900001147983 */ /* 0x001ea80000300a00 */
[----:B-1----:R-:W2:Y:S04]  /*45420*/  LDL.LU.64 R22, [R1+0x898] ;  /* 0x0008980001167983 */ /* 0x002ea80000300a00 */
[----:B------:R-:W3:Y:S04]  /*45430*/  LDL.64 R36, [R1+0x60] ;  /* 0x0000600001247983 */ /* 0x000ee80000100a00 */
[----:B------:R0:W-:Y:S04]  /*45440*/  STL.64 [R1+0x8f0], R16 ;  /* 0x0008f01001007387 */ /* 0x0001e80000100a00 */
[----:B------:R4:W-:Y:S04]  /*45450*/  STL.64 [R1+0x8f8], R18 ;  /* 0x0008f81201007387 */ /* 0x0009e80000100a00 */
[----:B0-----:R-:W4:Y:S01]  /*45460*/  LDL.LU.64 R16, [R1+0x3ad0] ;  /* 0x003ad00001107983 */ /* 0x001f220000300a00 */
[----:B------:R-:W-:-:S02]  /*45470*/  IMAD.MOV.U32 R46, RZ, RZ, R4 ;  /* 0x000000ffff2e7224 */ /* 0x000fc400078e0004 */
[----:B------:R-:W-:Y:S02]  /*45480*/  IMAD.MOV.U32 R47, RZ, RZ, R5 ;  /* 0x000000ffff2f7224 */ /* 0x000fe400078e0005 */
[----:B------:R-:W2:Y:S04]  /*45490*/  LDL.LU.64 R4, [R1+0x880] ;  /* 0x0008800001047983 */ /* 0x000ea80000300a00 */
[----:B------:R-:W2:Y:S01]  /*454a0*/  LDL.LU.64 R6, [R1+0x888] ;  /* 0x0008880001067983 */ /* 0x000ea20000300a00 */
[----:B----4-:R-:W-:Y:S03]  /*454b0*/  HMMA.16816.F32 R16, R40, R16, R52 ;  /* 0x000000102810723c */ /* 0x010fe60000001834 */
[----:B------:R-:W2:-:S15]  /*454c0*/  LDL.LU.64 R52, [R1+0x3ac8] ;  /* 0x003ac80001347983 */ /* 0x000e9e0000300a00 */
[----:B------:R-:W-:Y:S01]  /*454d0*/  NOP ;  /* 0x0000000000007918 */ /* 0x000fe20000000000 */
[----:B------:R0:W-:Y:S04]  /*454e0*/  STL.64 [R1+0x8e0], R16 ;  /* 0x0008e01001007387 */ /* 0x0001e80000100a00 */
[----:B------:R1:W-:Y:S04]  /*454f0*/  STL.64 [R1+0x8e8], R18 ;  /* 0x0008e81201007387 */ /* 0x0003e80000100a00 */
[----:B0-----:R-:W1:Y:S02]  /*45500*/  LDL.LU.64 R16, [R1+0x3ac0] ;  /* 0x003ac00001107983 */ /* 0x001e640000300a00 */
[----:B-1----:R-:W-:Y:S02]  /*45510*/  HMMA.16816.F32 R16, R40, R16, R24 ;  /* 0x000000102810723c */ /* 0x002fe40000001818 */
[----:B------:R-:W4:-:S15]  /*45520*/  LDL.LU.64 R24, [R1+0x3ab8] ;  /* 0x003ab80001187983 */ /* 0x000f1e0000300a00 */
[----:B------:R-:W-:Y:S02]  /*45530*/  NOP ;  /* 0x0000000000007918 */ /* 0x000fe40000000000 */
[----:B------:R0:W-:Y:S04]  /*45540*/  STL.64 [R1+0x8d0], R16 ;  /* 0x0008d01001007387 */ /* 0x0001e80000100a00 */
[----:B------:R-:W-:Y:S04]  /*45550*/  STL.64 [R1+0x8d8], R18 ;  /* 0x0008d81201007387 */ /* 0x000fe80000100a00 */
[----:B0-----:R-:W2:Y:S01]  /*45560*/  LDL.LU.64 R16, [R1+0x3ab0] ;  /* 0x003ab00001107983 */ /* 0x001ea20000300a00 */
[----:B----4-:R-:W-:Y:S03]  /*45570*/  HMMA.16816.F32 R24, R40, R24, R48 ;  /* 0x000000182818723c */ /* 0x010fe60000001830 */
[----:B------:R-:W4:-:S15]  /*45580*/  LDL.LU.64 R48, [R1+0x3aa8] ;  /* 0x003aa80001307983 */ /* 0x000f1e0000300a00 */
[----:B------:R-:W-:Y:S01]  /*45590*/  NOP ;  /* 0x0000000000007918 */ /* 0x000fe20000000000 */
[----:B------:R0:W-:Y:S04]  /*455a0*/  STL.64 [R1+0x8c0], R24 ;  /* 0x0008c01801007387 */ /* 0x0001e80000100a00 */
[----:B------:R-:W-:Y:S04]  /*455b0*/  STL.64 [R1+0x8c8], R26 ;  /* 0x0008c81a01007387 */ /* 0x000fe80000100a00 */
[----:B0-----:R-:W3:Y:S01]  /*455c0*/  LDL.LU.64 R24, [R1+0x3aa0] ;  /* 0x003aa00001187983 */ /* 0x001ee20000300a00 */
[C---:B--2---:R-:W-:Y:S08]  /*455d0*/  HMMA.16816.F32 R20, R40.reuse, R52, R20 ;  /* 0x000000342814723c */ /* 0x044ff00000001814 */
[C---:B----4-:R-:W-:Y:S01]  /*455e0*/  HMMA.16816.F32 R48, R40.reuse, R48, R28 ;  /* 0x000000302830723c */ /* 0x050fe2000000181c */
[----:B------:R-:W2:Y:S07]  /*455f0*/  LDL.LU.64 R28, [R1+0x3a98] ;  /* 0x003a9800011c7983 */ /* 0x000eae0000300a00 */
[C---:B---3--:R-:W-:Y:S11]  /*45600*/  HMMA.16816.F32 R12, R40.reuse, R24, R12 ;  /* 0x00000018280c723c */ /* 0x048ff6000000180c */
[----:B------:R0:W-:Y:S04]  /*45610*/  STL.64 [R1+0x8b0], R48 ;  /* 0x0008b03001007387 */ /* 0x0001e80000100a00 */
[----:B------:R-:W-:Y:S04]  /*45620*/  STL.64 [R1+0x8b8], R50 ;  /* 0x0008b83201007387 */ /* 0x000fe80000100a00 */
[----:B0-----:R-:W3:Y:S04]  /*45630*/  LDL.64 R48, [R1+0x50] ;  /* 0x0000500001307983 */ /* 0x001ee80000100a00 */
[----:B------:R-:W4:Y:S04]  /*45640*/  LDL.LU.64 R24, [R1+0x870] ;  /* 0x0008700001187983 */ /* 0x000f280000300a00 */
[----:B------:R-:W4:Y:S04]  /*45650*/  LDL.LU.64 R26, [R1+0x878] ;  /* 0x00087800011a7983 */ /* 0x000f280000300a00 */
[----:B------:R0:W-:Y:S04]  /*45660*/  STL.64 [R1+0x8a0], R12 ;  /* 0x0008a00c01007387 */ /* 0x0001e80000100a00 */
[----:B------:R-:W-:Y:S04]  /*45670*/  STL.64 [R1+0x8a8], R14 ;  /* 0x0008a80e01007387 */ /* 0x000fe80000100a00 */
[----:B0-----:R-:W2:Y:S04]  /*45680*/  LDL.64 R12, [R1+0x40] ;  /* 0x00004000010c7983 */ /* 0x001ea80000100a00 */
[----:B------:R0:W-:Y:S04]  /*45690*/  STL.64 [R1+0x890], R20 ;  /* 0x0008901401007387 */ /* 0x0001e80000100a00 */
[----:B------:R1:W-:Y:S04]  /*456a0*/  STL.64 [R1+0x898], R22 ;  /* 0x0008981601007387 */ /* 0x0003e80000100a00 */
[----:B0-----:R-:W2:Y:S04]  /*456b0*/  LDL.LU.64 R20, [R1+0x860] ;  /* 0x0008600001147983 */ /* 0x001ea80000300a00 */
[----:B-1----:R-:W2:Y:S01]  /*456c0*/  LDL.LU.64 R22, [R1+0x868] ;  /* 0x0008680001167983 */ /* 0x002ea20000300a00 */
[----:B------:R-:W-:Y:S01]  /*456d0*/  HMMA.16816.F32 R4, R40, R56, R4 ;  /* 0x000000382804723c */ /* 0x000fe20000001804 */
[----:B------:R-:W-:-:S02]  /*456e0*/  IMAD.MOV.U32 R0, RZ, RZ, R53 ;  /* 0x000000ffff007224 */ /* 0x000fc400078e0035 */
[----:B------:R-:W-:Y:S02]  /*456f0*/  IMAD.MOV.U32 R2, RZ, RZ, R52 ;  /* 0x000000ffff027224 */ /* 0x000fe400078e0034 */
[----:B------:R-:W-:Y:S01]  /*45700*/  IMAD.MOV.U32 R3, RZ, RZ, R57 ;  /* 0x000000ffff037224 */ /* 0x000fe200078e0039 */
[----:B------:R-:W-:Y:S04]  /*45710*/  STL [R1+0x39ec], R0 ;  /* 0x0039ec0001007387 */ /* 0x000fe80000100800 */
[----:B------:R-:W-:Y:S01]  /*45720*/  STL [R1+0x39e8], R2 ;  /* 0x0039e80201007387 */ /* 0x000fe20000100800 */
[----:B------:R-:W-:Y:S01]  /*45730*/  IMAD.MOV.U32 R10, RZ, RZ, R56 ;  /* 0x000000ffff0a7224 */ /* 0x000fe200078e0038 */
[----:B------:R-:W-:Y:S01]  /*45740*/  MOV R30, R33 ;  /* 0x00000021001e7202 */ /* 0x000fe20000000f00 */
[----:B------:R-:W-:-:S06]  /*45750*/  IMAD.MOV.U32 R31, RZ, RZ, R32 ;  /* 0x000000ffff1f7224 */ /* 0x000fcc00078e0020 */
[----:B------:R0:W-:Y:S04]  /*45760*/  STL.64 [R1+0x880], R4 ;  /* 0x0008800401007387 */ /* 0x0001e80000100a00 */
[----:B------:R1:W-:Y:S04]  /*45770*/  STL.64 [R1+0x888], R6 ;  /* 0x0008880601007387 */ /* 0x0003e80000100a00 */
[----:B0-----:R-:W3:Y:S04]  /*45780*/  LDL.LU.64 R4, [R1+0x850] ;  /* 0x0008500001047983 */ /* 0x001ee80000300a00 */
[----:B-1----:R-:W3:Y:S04]  /*45790*/  LDL.LU.64 R6, [R1+0x858] ;  /* 0x0008580001067983 */ /* 0x002ee80000300a00 */
[----:B------:R-:W3:Y:S04]  /*457a0*/  LDL.64 R56, [R1+0x30] ;  /* 0x0000300001387983 */ /* 0x000ee80000100a00 */
[----:B------:R-:W3:Y:S04]  /*457b0*/  LDL.64 R52, [R1+0x20] ;  /* 0x0000200001347983 */ /* 0x000ee80000100a00 */
[----:B------:R-:W-:Y:S04]  /*457c0*/  STL [R1+0x39f4], R3 ;  /* 0x0039f40301007387 */ /* 0x000fe80000100800 */
[----:B------:R-:W-:Y:S01]  /*457d0*/  STL [R1+0x39f0], R10 ;  /* 0x0039f00a01007387 */ /* 0x000fe20000100800 */
[C---:B----4-:R-:W-:Y:S08]  /*457e0*/  HMMA.16816.F32 R24, R40.reuse, R32, R24 ;  /* 0x000000202818723c */ /* 0x050ff00000001818 */
[C---:B--2---:R-:W-:Y:S11]  /*457f0*/  HMMA.16816.F32 R20, R40.reuse, R36, R20 ;  /* 0x000000242814723c */ /* 0x044ff60000001814 */
[----:B------:R-:W-:Y:S04]  /*45800*/  STL.64 [R1+0x870], R24 ;  /* 0x0008701801007387 */ /* 0x000fe80000100a00 */
[----:B------:R-:W-:Y:S04]  /*45810*/  STL.64 [R1+0x878], R26 ;  /* 0x0008781a01007387 */ /* 0x000fe80000100a00 */
[----:B------:R-:W2:Y:S04]  /*45820*/  LDL.LU.64 R32, [R1+0x840] ;  /* 0x0008400001207983 */ /* 0x000ea80000300a00 */
[----:B------:R-:W2:Y:S04]  /*45830*/  LDL.LU.64 R34, [R1+0x848] ;  /* 0x0008480001227983 */ /* 0x000ea80000300a00 */
[----:B------:R-:W-:Y:S04]  /*45840*/  STL [R1+0x39fc], R30 ;  /* 0x0039fc1e01007387 */ /* 0x000fe80000100800 */
[----:B------:R-:W-:Y:S04]  /*45850*/  STL [R1+0x39f8], R31 ;  /* 0x0039f81f01007387 */ /* 0x000fe80000100800 */
[----:B------:R0:W-:Y:S04]  /*45860*/  STL.64 [R1+0x860], R20 ;  /* 0x0008601401007387 */ /* 0x0001e80000100a00 */
[----:B------:R1:W-:Y:S04]  /*45870*/  STL.64 [R1+0x868], R22 ;  /* 0x0008681601007387 */ /* 0x0003e80000100a00 */
[----:B0-----:R-:W4:Y:S04]  /*45880*/  LDL.LU.64 R20, [R1+0x830] ;  /* 0x0008300001147983 */ /* 0x001f280000300a00 */
[----:B-1----:R-:W4:Y:S01]  /*45890*/  LDL.LU.64 R22, [R1+0x838] ;  /* 0x0008380001167983 */ /* 0x002f220000300a00 */
[----:B---3--:R-:W-:Y:S01]  /*458a0*/  HMMA.16816.F32 R4, R40, R48, R4 ;  /* 0x000000302804723c */ /* 0x008fe20000001804 */
[----:B------:R-:W-:-:S02]  /*458b0*/  IMAD.MOV.U32 R60, RZ, RZ, R37 ;  /* 0x000000ffff3c7224 */ /* 0x000fc400078e0025 */
[----:B------:R-:W-:Y:S01]  /*458c0*/  IMAD.MOV.U32 R61, RZ, RZ, R36 ;  /* 0x000000ffff3d7224 */ /* 0x000fe200078e0024 */
[----:B------:R-:W3:Y:S04]  /*458d0*/  LDL.64 R24, [R1+0x10] ;  /* 0x0000100001187983 */ /* 0x000ee80000100a00 */
[----:B------:R-:W3:Y:S04]  /*458e0*/  LDL.64 R36, [R1] ;  /* 0x0000000001247983 */ /* 0x000ee80000100a00 */
[----:B------:R-:W-:Y:S04]  /*458f0*/  STL [R1+0x3a04], R60 ;  /* 0x003a043c01007387 */ /* 0x000fe80000100800 */
[----:B------:R-:W-:Y:S01]  /*45900*/  STL [R1+0x3a00], R61 ;  /* 0x003a003d01007387 */ /* 0x000fe20000100800 */
[----:B------:R-:W-:-:S02]  /*45910*/  IMAD.MOV.U32 R0, RZ, RZ, R48 ;  /* 0x000000ffff007224 */ /* 0x000fc400078e0030 */
[----:B------:R-:W-:Y:S02]  /*45920*/  IMAD.MOV.U32 R2, RZ, RZ, R49 ;  /* 0x000000ffff027224 */ /* 0x000fe400078e0031 */
[----:B------:R-:W-:Y:S02]  /*45930*/  IMAD.MOV.U32 R10, RZ, RZ, R12 ;  /* 0x000000ffff0a7224 */ /* 0x000fe400078e000c */
[----:B------:R-:W-:Y:S01]  /*45940*/  IMAD.MOV.U32 R11, RZ, RZ, R13 ;  /* 0x000000ffff0b7224 */ /* 0x000fe200078e000d */
[----:B------:R0:W-:Y:S04]  /*45950*/  STL.64 [R1+0x850], R4 ;  /* 0x0008500401007387 */ /* 0x0001e80000100a00 */
[----:B------:R-:W-:Y:S04]  /*45960*/  STL.64 [R1+0x858], R6 ;  /* 0x0008580601007387 */ /* 0x000fe80000100a00 */
[----:B0-----:R-:W3:Y:S04]  /*45970*/  LDL.LU.64 R4, [R1+0x3a90] ;  /* 0x003a900001047983 */ /* 0x001ee80000300a00 */
[----:B------:R-:W3:Y:S04]  /*45980*/  LDL.LU.64 R48, [R1+0x820] ;  /* 0x0008200001307983 */ /* 0x000ee80000300a00 */
[----:B------:R-:W3:Y:S04]  /*45990*/  LDL.LU.64 R50, [R1+0x828] ;  /* 0x0008280001327983 */ /* 0x000ee80000300a00 */
[----:B------:R-:W-:Y:S01]  /*459a0*/  STL [R1+0x3a08], R0 ;  /* 0x003a080001007387 */ /* 0x000fe20000100800 */
[----:B------:R-:W-:Y:S01]  /*459b0*/  MOV R31, R56 ;  /* 0x00000038001f7202 */ /* 0x000fe20000000f00 */
[----:B------:R-:W-:Y:S01]  /*459c0*/  IMAD.MOV.U32 R3, RZ, RZ, R57 ;  /* 0x000000ffff037224 */ /* 0x000fe200078e0039 */
[C---:B--2---:R-:W-:Y:S01]  /*459d0*/  HMMA.16816.F32 R32, R40.reuse, R12, R32 ;  /* 0x0000000c2820723c */ /* 0x044fe20000001820 */
[----:B------:R-:W2:Y:S07]  /*459e0*/  LDL.LU.64 R12, [R1+0x3a88] ;  /* 0x003a8800010c7983 */ /* 0x000eae0000300a00 */
[----:B----4-:R-:W-:Y:S11]  /*459f0*/  HMMA.16816.F32 R20, R40, R56, R20 ;  /* 0x000000382814723c */ /* 0x010ff60000001814 */
[----:B------:R-:W-:-:S02]  /*45a00*/  IMAD.MOV.U32 R19, RZ, RZ, R35 ;  /* 0x000000ffff137224 */ /* 0x000fc400078e0023 */
[----:B------:R-:W-:Y:S01]  /*45a10*/  IMAD.MOV.U32 R18, RZ, RZ, R34 ;  /* 0x000000ffff127224 */ /* 0x000fe200078e0022 */
[----:B------:R0:W-:Y:S04]  /*45a20*/  STL.64 [R1+0x840], R32 ;  /* 0x0008402001007387 */ /* 0x0001e80000100a00 */
[----:B0-----:R-:W4:Y:S04]  /*45a30*/  LDL.LU.64 R32, [R1+0x810] ;  /* 0x0008100001207983 */ /* 0x001f280000300a00 */
[----:B------:R-:W4:Y:S04]  /*45a40*/  LDL.LU.64 R34, [R1+0x818] ;  /* 0x0008180001227983 */ /* 0x000f280000300a00 */
[----:B------:R-:W-:Y:S04]  /*45a50*/  STL [R1+0x35d0], R19 ;  /* 0x0035d01301007387 */ /* 0x000fe80000100800 */
[----:B------:R-:W-:Y:S04]  /*45a60*/  STL [R1+0x35cc], R18 ;  /* 0x0035cc1201007387 */ /* 0x000fe80000100800 */
[----:B------:R0:W-:Y:S04]  /*45a70*/  STL.64 [R1+0x830], R20 ;  /* 0x0008301401007387 */ /* 0x0001e80000100a00 */
[----:B------:R-:W-:Y:S04]  /*45a80*/  STL.64 [R1+0x838], R22 ;  /* 0x0008381601007387 */ /* 0x000fe80000100a00 */
[----:B0-----:R-:W2:Y:S04]  /*45a90*/  LDL.LU.64 R20, [R1+0x3a80] ;  /* 0x003a800001147983 */ /* 0x001ea80000300a00 */
[----:B------:R-:W2:Y:S04]  /*45aa0*/  LDL.LU.64 R56, [R1+0x800] ;  /* 0x0008000001387983 */ /* 0x000ea80000300a00 */
[----:B------:R-:W2:Y:S01]  /*45ab0*/  LDL.LU.64 R58, [R1+0x808] ;  /* 0x00080800013a7983 */ /* 0x000ea20000300a00 */
[----:B---3--:R-:W-:Y:S01]  /*45ac0*/  HMMA.16816.F32 R48, R40, R52, R48 ;  /* 0x000000342830723c */ /* 0x008fe20000001830 */
[----:B------:R-:W-:-:S02]  /*45ad0*/  IMAD.MOV.U32 R61, RZ, RZ, R52 ;  /* 0x000000ffff3d7224 */ /* 0x000fc400078e0034 */
[----:B------:R-:W-:Y:S02]  /*45ae0*/  IMAD.MOV.U32 R30, RZ, RZ, R53 ;  /* 0x000000ffff1e7224 */ /* 0x000fe400078e0035 */
[----:B------:R-:W-:Y:S01]  /*45af0*/  IMAD.MOV.U32 R0, RZ, RZ, R36 ;  /* 0x000000ffff007224 */ /* 0x000fe200078e0024 */
[----:B------:R-:W-:-:S13]  /*45b00*/  MOV R60, R37 ;  /* 0x00000025003c7202 */ /* 0x000fda0000000f00 */
[----:B------:R0:W-:Y:S01]  /*45b10*/  STL.64 [R1+0x820], R48 ;  /* 0x0008203001007387 */ /* 0x0001e20000100a00 */
[----:B------:R-:W-:Y:S02]  /*45b20*/  IMAD.MOV.U32 R18, RZ, RZ, R51 ;  /* 0x000000ffff127224 */ /* 0x000fe400078e0033 */
[----:B------:R-:W-:Y:S01]  /*45b30*/  IMAD.MOV.U32 R19, RZ, RZ, R50 ;  /* 0x000000ffff137224 */ /* 0x000fe200078e0032 */
[----:B------:R-:W3:Y:S04]  /*45b40*/  LDL.LU.64 R52, [R1+0x7f0] ;  /* 0x0007f00001347983 */ /* 0x000ee80000300a00 */
[----:B------:R-:W3:Y:S04]  /*45b50*/  LDL.LU.64 R54, [R1+0x7f8] ;  /* 0x0007f80001367983 */ /* 0x000ee80000300a00 */
[----:B0-----:R-:W3:Y:S04]  /*45b60*/  LDL.LU.64 R48, [R1+0x7e0] ;  /* 0x0007e00001307983 */ /* 0x001ee80000300a00 */
[----:B------:R-:W3:Y:S04]  /*45b70*/  LDL.LU.64 R50, [R1+0x7e8] ;  /* 0x0007e80001327983 */ /* 0x000ee80000300a00 */
[----:B------:R0:W-:Y:S04]  /*45b80*/  STL [R1+0x381c], R18 ;  /* 0x00381c1201007387 */ /* 0x0001e80000100800 */
[----:B------:R1:W-:Y:S01]  /*45b90*/  STL [R1+0x3818], R19 ;  /* 0x0038181301007387 */ /* 0x0003e20000100800 */
[----:B0-----:R-:W-:-:S02]  /*45ba0*/  IMAD.MOV.U32 R18, RZ, RZ, R25 ;  /* 0x000000ffff127224 */ /* 0x001fc400078e0019 */
[----:B-1----:R-:W-:Y:S01]  /*45bb0*/  IMAD.MOV.U32 R19, RZ, RZ, R24 ;  /* 0x000000ffff137224 */ /* 0x002fe200078e0018 */
[C---:B----4-:R-:W-:Y:S08]  /*45bc0*/  HMMA.16816.F32 R32, R40.reuse, R24, R32 ;  /* 0x000000182820723c */ /* 0x050ff00000001820 */
[----:B--2---:R-:W-:Y:S11]  /*45bd0*/  HMMA.16816.F32 R56, R40, R36, R56 ;  /* 0x000000242838723c */ /* 0x004ff60000001838 */
[----:B------:R0:W-:Y:S04]  /*45be0*/  STL.64 [R1+0x810], R32 ;  /* 0x0008102001007387 */ /* 0x0001e80000100a00 */
[----:B------:R-:W-:Y:S04]  /*45bf0*/  STL.64 [R1+0x818], R34 ;  /* 0x0008182201007387 */ /* 0x000fe80000100a00 */
[----:B0-----:R-:W2:Y:S04]  /*45c00*/  LDL.LU.64 R32, [R1+0x3a78] ;  /* 0x003a780001207983 */ /* 0x001ea80000300a00 */
[----:B------:R-:W4:Y:S04]  /*45c10*/  LDL.LU.64 R24, [R1+0x7d0] ;  /* 0x0007d00001187983 */ /* 0x000f280000300a00 */
[----:B------:R-:W4:Y:S04]  /*45c20*/  LDL.LU.64 R26, [R1+0x7d8] ;  /* 0x0007d800011a7983 */ /* 0x000f280000300a00 */
[----:B------:R-:W2:Y:S04]  /*45c30*/  LDL.LU.64 R38, [R1+0x3a70] ;  /* 0x003a700001267983 */ /* 0x000ea80000300a00 */
[----:B------:R-:W2:Y:S04]  /*45c40*/  LDL.LU.64 R36, [R1+0x3a68] ;  /* 0x003a680001247983 */ /* 0x000ea80000300a00 */
[----:B------:R0:W-:Y:S01]  /*45c50*/  STL [R1+0x800], R56 ;  /* 0x0008003801007387 */ /* 0x0001e20000100800 */
[----:B------:R-:W-:-:S03]  /*45c60*/  IMAD.MOV.U32 R22, RZ, RZ, R57 ;  /* 0x000000ffff167224 */ /* 0x000fc600078e0039 */
[----:B------:R-:W-:Y:S04]  /*45c70*/  STL [R1+0x80c], R59 ;  /* 0x00080c3b01007387 */ /* 0x000fe80000100800 */
[----:B0-----:R-:W3:Y:S01]  /*45c80*/  LDL.LU.64 R56, [R1+0x3a60] ;  /* 0x003a600001387983 */ /* 0x001ee20000300a00 */
[----:B------:R-:W-:-:S05]  /*45c90*/  IMAD.MOV.U32 R23, RZ, RZ, R58 ;  /* 0x000000ffff177224 */ /* 0x000fca00078e003a */
[----:B------:R-:W-:Y:S01]  /*45ca0*/  STL [R1+0x35c0], R23 ;  /* 0x0035c01701007387 */ /* 0x000fe20000100800 */
[----:B---3--:R-:W-:-:S15]  /*45cb0*/  HMMA.16816.F32 R52, R40, R56, R52 ;  /* 0x000000382834723c */ /* 0x008fde0000001834 */
[----:B------:R-:W-:-:S04]  /*45cc0*/  NOP ;  /* 0x0000000000007918 */ /* 0x000fc80000000000 */
[----:B------:R-:W-:Y:S04]  /*45cd0*/  STL.64 [R1+0x7f0], R52 ;  /* 0x0007f03401007387 */ /* 0x000fe80000100a00 */
[----:B------:R0:W-:Y:S04]  /*45ce0*/  STL.64 [R1+0x7f8], R54 ;  /* 0x0007f83601007387 */ /* 0x0001e80000100a00 */
[----:B0-----:R-:W3:Y:S04]  /*45cf0*/  LDL.LU.64 R54, [R1+0x3a58] ;  /* 0x003a580001367983 */ /* 0x001ee80000300a00 */
[----:B------:R-:W2:Y:S02]  /*45d00*/  LDL.LU.64 R52, [R1+0x3a50] ;  /* 0x003a500001347983 */ /* 0x000ea40000300a00 */
[----:B--2---:R-:W-:-:S15]  /*45d10*/  HMMA.16816.F32 R48, R40, R52, R48 ;  /* 0x000000342830723c */ /* 0x004fde0000001830 */
[----:B------:R-:W-:-:S04]  /*45d20*/  NOP ;  /* 0x0000000000007918 */ /* 0x000fc80000000000 */
[----:B------:R-:W-:Y:S02]  /*45d30*/  IMAD.MOV.U32 R59, RZ, RZ, R50 ;  /* 0x000000ffff3b7224 */ /* 0x000fe400078e0032 */
[----:B------:R-:W-:Y:S02]  /*45d40*/  IMAD.MOV.U32 R35, RZ, RZ, R51 ;  /* 0x000000ffff237224 */ /* 0x000fe400078e0033 */
[----:B------:R-:W-:Y:S02]  /*45d50*/  IMAD.MOV.U32 R34, RZ, RZ, R48 ;  /* 0x000000ffff227224 */ /* 0x000fe400078e0030 */
[----:B------:R-:W-:Y:S01]  /*45d60*/  IMAD.MOV.U32 R58, RZ, RZ, R49 ;  /* 0x000000ffff3a7224 */ /* 0x000fe200078e0031 */
[----:B------:R-:W2:Y:S04]  /*45d70*/  LDL.LU.64 R50, [R1+0x3a48] ;  /* 0x003a480001327983 */ /* 0x000ea80000300a00 */
[----:B------:R-:W4:Y:S04]  /*45d80*/  LDL.LU.64 R48, [R1+0x3a40] ;  /* 0x003a400001307983 */ /* 0x000f280000300a00 */
[----:B------:R-:W-:Y:S04]  /*45d90*/  STL.64 [R1+0x3908], R58 ;  /* 0x0039083a01007387 */ /* 0x000fe80000100a00 */
[----:B------:R-:W-:Y:S04]  /*45da0*/  STL.64 [R1+0x3900], R56 ;  /* 0x0039003801007387 */ /* 0x000fe80000100a00 */
[----:B---3--:R-:W-:Y:S04]  /*45db0*/  STL.64 [R1+0x38f8], R54 ;  /* 0x0038f83601007387 */ /* 0x008fe80000100a00 */
[----:B------:R0:W-:Y:S01]  /*45dc0*/  STL.64 [R1+0x38f0], R52 ;  /* 0x0038f03401007387 */ /* 0x0001e20000100a00 */
[----:B----4-:R-:W-:-:S15]  /*45dd0*/  HMMA.16816.F32 R24, R40, R48, R24 ;  /* 0x000000302818723c */ /* 0x010fde0000001818 */
[----:B------:R-:W-:-:S04]  /*45de0*/  NOP ;  /* 0x0000000000007918 */ /* 0x000fc80000000000 */
[----:B------:R-:W-:Y:S02]  /*45df0*/  IMAD.MOV.U32 R6, RZ, RZ, R24 ;  /* 0x000000ffff067224 */ /* 0x000fe400078e0018 */
[----:B------:R-:W-:Y:S01]  /*45e00*/  IMAD.MOV.U32 R14, RZ, RZ, R25 ;  /* 0x000000ffff0e7224 */ /* 0x000fe200078e0019 */
[----:B------:R-:W-:Y:S01]  /*45e10*/  MOV R15, R26 ;  /* 0x0000001a000f7202 */ /* 0x000fe20000000f00 */
[----:B------:R-:W-:Y:S01]  /*45e20*/  IMAD.MOV.U32 R7, RZ, RZ, R27 ;  /* 0x000000ffff077224 */ /* 0x000fe200078e001b */
[----:B------:R-:W3:Y:S04]  /*45e30*/  LDL.LU.64 R24, [R1+0x7c0] ;  /* 0x0007c00001187983 */ /* 0x000ee80000300a00 */
[----:B------:R-:W3:Y:S04]  /*45e40*/  LDL.LU.64 R26, [R1+0x7c8] ;  /* 0x0007c800011a7983 */ /* 0x000ee80000300a00 */
[----:B0-----:R-:W4:Y:S04]  /*45e50*/  LDL.LU.64 R52, [R1+0x7b0] ;  /* 0x0007b00001347983 */ /* 0x001f280000300a00 */
[----:B------:R-:W4:Y:S04]  /*45e60*/  LDL.LU.64 R54, [R1+0x7b8] ;  /* 0x0007b80001367983 */ /* 0x000f280000300a00 */
[----:B------:R-:W4:Y:S04]  /*45e70*/  LDL.LU.64 R56, [R1+0x7a0] ;  /* 0x0007a00001387983 */ /* 0x000f280000300a00 */
[----:B------:R-:W4:Y:S04]  /*45e80*/  LDL.LU.64 R58, [R1+0x7a8] ;  /* 0x0007a800013a7983 */ /* 0x000f280000300a00 */
[----:B--2---:R-:W-:Y:S04]  /*45e90*/  STL.64 [R1+0x3918], R50 ;  /* 0x0039183201007387 */ /* 0x004fe80000100a00 */
[----:B------:R0:W-:Y:S04]  /*45ea0*/  STL.64 [R1+0x3910], R48 ;  /* 0x0039103001007387 */ /* 0x0001e80000100a00 */
[----:B0-----:R-:W2:Y:S04]  /*45eb0*/  LDL.LU.64 R48, [R1+0x790] ;  /* 0x0007900001307983 */ /* 0x001ea80000300a00 */
[----:B------:R-:W2:Y:S04]  /*45ec0*/  LDL.LU.64 R50, [R1+0x798] ;  /* 0x0007980001327983 */ /* 0x000ea80000300a00 */
[----:B------:R-:W-:Y:S04]  /*45ed0*/  STL [R1+0x380c], R15 ;  /* 0x00380c0f01007387 */ /* 0x000fe80000100800 */
[----:B------:R-:W-:Y:S04]  /*45ee0*/  STL [R1+0x3808], R14 ;  /* 0x0038080e01007387 */ /* 0x000fe80000100800 */
[----:B------:R-:W-:Y:S04]  /*45ef0*/  STL [R1+0x37fc], R7 ;  /* 0x0037fc0701007387 */ /* 0x000fe80000100800 */
[----:B------:R-:W-:Y:S01]  /*45f00*/  STL [R1+0x37f8], R6 ;  /* 0x0037f80601007387 */ /* 0x000fe20000100800 */
[C---:B---3--:R-:W-:Y:S08]  /*45f10*/  HMMA.16816.F32 R24, R40.reuse, R36, R24 ;  /* 0x000000242818723c */ /* 0x048ff00000001818 */
[----:B----4-:R-:W-:Y:S11]  /*45f20*/  HMMA.16816.F32 R52, R40, R32, R52 ;  /* 0x000000202834723c */ /* 0x010ff60000001834 */
[----:B------:R-:W-:Y:S04]  /*45f30*/  STL.64 [R1+0x7c0], R24 ;  /* 0x0007c01801007387 */ /* 0x000fe80000100a00 */
[----:B------:R0:W-:Y:S04]  /*45f40*/  STL.64 [R1+0x7c8], R26 ;  /* 0x0007c81a01007387 */ /* 0x0001e80000100a00 */
[----:B0-----:R-:W3:Y:S04]  /*45f50*/  LDL.LU.64 R26, [R1+0x3a38] ;  /* 0x003a3800011a7983 */ /* 0x001ee80000300a00 */
[----:B------:R-:W2:Y:S04]  /*45f60*/  LDL.LU.64 R24, [R1+0x3a30] ;  /* 0x003a300001187983 */ /* 0x000ea80000300a00 */
[----:B------:R-:W-:Y:S04]  /*45f70*/  STL.64 [R1+0x3928], R38 ;  /* 0x0039282601007387 */ /* 0x000fe80000100a00 */
[----:B------:R-:W-:Y:S04]  /*45f80*/  STL.64 [R1+0x3920], R36 ;  /* 0x0039202401007387 */ /* 0x000fe80000100a00 */
[----:B------:R0:W-:Y:S04]  /*45f90*/  STL [R1+0x7b4], R53 ;  /* 0x0007b43501007387 */ /* 0x0001e80000100800 */
[----:B------:R1:W-:Y:S01]  /*45fa0*/  STL.64 [R1+0x7b8], R54 ;  /* 0x0007b83601007387 */ /* 0x0003e20000100a00 */
[----:B------:R-:W-:-:S03]  /*45fb0*/  IMAD.MOV.U32 R23, RZ, RZ, R52 ;  /* 0x000000ffff177224 */ /* 0x000fc600078e0034 */
[----:B0-----:R-:W4:Y:S04]  /*45fc0*/  LDL.LU.64 R52, [R1+0x780] ;  /* 0x0007800001347983 */ /* 0x001f280000300a00 */
[----:B-1----:R-:W4:Y:S04]  /*45fd0*/  LDL.LU.64 R54, [R1+0x788] ;  /* 0x0007880001367983 */ /* 0x002f280000300a00 */
[----:B------:R-:W-:Y:S04]  /*45fe0*/  STL.64 [R1+0x3938], R34 ;  /* 0x0039382201007387 */ /* 0x000fe80000100a00 */
[----:B------:R0:W-:Y:S02]  /*45ff0*/  STL.64 [R1+0x3930], R32 ;  /* 0x0039302001007387 */ /* 0x0001e40000100a00 */
[----:B0-----:R-:W-:Y:S02]  /*46000*/  HMMA.16816.F32 R32, R40, R28, R56 ;  /* 0x0000001c2820723c */ /* 0x001fe40000001838 */
[----:B------:R-:W4:Y:S04]  /*46010*/  LDL.LU.64 R56, [R1+0x760] ;  /* 0x0007600001387983 */ /* 0x000f280000300a00 */
[----:B------:R-:W4:-:S13]  /*46020*/  LDL.LU.64 R58, [R1+0x768] ;  /* 0x00076800013a7983 */ /* 0x000f1a0000300a00 */
[----:B------:R0:W-:Y:S04]  /*46030*/  STL.64 [R1+0x7a0], R32 ;  /* 0x0007a02001007387 */ /* 0x0001e80000100a00 */
[----:B------:R1:W-:Y:S04]  /*46040*/  STL.64 [R1+0x7a8], R34 ;  /* 0x0007a82201007387 */ /* 0x0003e80000100a00 */
[----:B0-----:R-:W4:Y:S04]  /*46050*/  LDL.LU.64 R32, [R1+0x750] ;  /* 0x0007500001207983 */ /* 0x001f280000300a00 */
[----:B-1----:R-:W4:Y:S01]  /*46060*/  LDL.LU.64 R34, [R1+0x758] ;  /* 0x0007580001227983 */ /* 0x002f220000300a00 */
[----:B--2---:R-:W-:Y:S01]  /*46070*/  HMMA.16816.F32 R36, R40, R24, R48 ;  /* 0x000000182824723c */ /* 0x004fe20000001830 */
[----:B------:R-:W-:-:S02]  /*46080*/  IMAD.MOV.U32 R48, RZ, RZ, R16 ;  /* 0x000000ffff307224 */ /* 0x000fc400078e0010 */
[----:B------:R-:W-:-:S15]  /*46090*/  IMAD.MOV.U32 R49, RZ, RZ, R17 ;  /* 0x000000ffff317224 */ /* 0x000fde00078e0011 */
[----:B------:R-:W-:Y:S01]  /*460a0*/  NOP ;  /* 0x0000000000007918 */ /* 0x000fe20000000000 */
[----:B------:R0:W-:Y:S04]  /*460b0*/  STL.64 [R1+0x790], R36 ;  /* 0x0007902401007387 */ /* 0x0001e80000100a00 */
[----:B------:R1:W-:Y:S04]  /*460c0*/  STL.64 [R1+0x798], R38 ;  /* 0x0007982601007387 */ /* 0x0003e80000100a00 */
[----:B------:R-:W2:Y:S04]  /*460d0*/  LDL.LU R16, [R1+0x3a28] ;  /* 0x003a280001107983 */ /* 0x000ea80000300800 */
[----:B------:R-:W2:Y:S04]  /*460e0*/  LDL.LU R17, [R1+0x3a24] ;  /* 0x003a240001117983 */ /* 0x000ea80000300800 */
[----:B0-----:R-:W2:Y:S04]  /*460f0*/  LDL.LU.64 R36, [R1+0x3d0] ;  /* 0x0003d00001247983 */ /* 0x001ea80000300a00 */
[----:B-1----:R-:W2:Y:S04]  /*46100*/  LDL.LU.64 R38, [R1+0x3d8] ;  /* 0x0003d80001267983 */ /* 0x002ea80000300a00 */
[----:B---3--:R-:W-:Y:S04]  /*46110*/  STL.64 [R1+0x3948], R26 ;  /* 0x0039481a01007387 */ /* 0x008fe80000100a00 */
[----:B------:R0:W-:Y:S01]  /*46120*/  STL.64 [R1+0x3940], R24 ;  /* 0x0039401801007387 */ /* 0x0001e20000100a00 */
[----:B----4-:R-:W-:Y:S03]  /*46130*/  HMMA.16816.F32 R52, R40, R20, R52 ;  /* 0x000000142834723c */ /* 0x010fe60000001834 */
[----:B0-----:R-:W3:Y:S04]  /*46140*/  LDL.LU.64 R24, [R1+0x770] ;  /* 0x0007700001187983 */ /* 0x001ee80000300a00 */
[----:B------:R-:W3:-:S12]  /*46150*/  LDL.LU.64 R26, [R1+0x778] ;  /* 0x00077800011a7983 */ /* 0x000ed80000300a00 */
[----:B------:R0:W-:Y:S04]  /*46160*/  STL.64 [R1+0x780], R52 ;  /* 0x0007803401007387 */ /* 0x0001e80000100a00 */
[----:B------:R-:W-:Y:S01]  /*46170*/  STL.64 [R1+0x788], R54 ;  /* 0x0007883601007387 */ /* 0x000fe20000100a00 */
[----:B0-----:R-:W-:Y:S02]  /*46180*/  IMAD.MOV.U32 R52, RZ, RZ, R8 ;  /* 0x000000ffff347224 */ /* 0x001fe400078e0008 */
[----:B------:R-:W-:Y:S01]  /*46190*/  IMAD.MOV.U32 R53, RZ, RZ, R9 ;  /* 0x000000ffff357224 */ /* 0x000fe200078e0009 */
[----:B------:R-:W4:Y:S04]  /*461a0*/  LDL.LU R8, [R1+0x3a20] ;  /* 0x003a200001087983 */ /* 0x000f280000300800 */
[----:B------:R-:W4:Y:S04]  /*461b0*/  LDL.LU R9, [R1+0x3a1c] ;  /* 0x003a1c0001097983 */ /* 0x000f280000300800 */
[----:B------:R-:W-:Y:S04]  /*461c0*/  STL.64 [R1+0x3958], R22 ;  /* 0x0039581601007387 */ /* 0x000fe80000100a00 */
[----:B------:R0:W-:Y:S02]  /*461d0*/  STL.64 [R1+0x3950], R20 ;  /* 0x0039501401007387 */ /* 0x0001e40000100a00 */
[C---:B0-----:R-:W-:Y:S02]  /*461e0*/  HMMA.16816.F32 R20, R40.reuse, R12, R56 ;  /* 0x0000000c2814723c */ /* 0x041fe40000001838 */
[----:B--2---:R-:W-:Y:S06]  /*461f0*/  STL.64 [R1+0x38e8], R16 ;  /* 0x0038e81001007387 */ /* 0x004fec0000100a00 */
[----:B---3--:R-:W-:-:S15]  /*46200*/  HMMA.16816.F32 R24, R40, R16, R24 ;  /* 0x000000102818723c */ /* 0x008fde0000001818 */
[----:B------:R-:W-:-:S04]  /*46210*/  NOP ;  /* 0x0000000000007918 */ /* 0x000fc80000000000 */
[----:B------:R-:W-:Y:S04]  /*46220*/  STL.64 [R1+0x770], R24 ;  /* 0x0007701801007387 */ /* 0x000fe80000100a00 */
[----:B------:R-:W-:Y:S04]  /*46230*/  STL.64 [R1+0x778], R26 ;  /* 0x0007781a01007387 */ /* 0x000fe80000100a00 */
[----:B------:R-:W2:Y:S04]  /*46240*/  LDL R56, [R1+0x110] ;  /* 0x0001100001387983 */ /* 0x000ea80000100800 */
[----:B------:R-:W-:Y:S04]  /*46250*/  STL.64 [R1+0x760], R20 ;  /* 0x0007601401007387 */ /* 0x000fe80000100a00 */
[----:B------:R-:W-:Y:S04]  /*46260*/  STL.64 [R1+0x768], R22 ;  /* 0x0007681601007387 */ /* 0x000fe80000100a00 */
[----:B------:R-:W2:Y:S04]  /*46270*/  LDL R57, [R1+0x114] ;  /* 0x0001140001397983 */ /* 0x000ea80000100800 */
[----:B------:R4:W-:Y:S02]  /*46280*/  STL.64 [R1+0x3960], R12 ;  /* 0x0039600c01007387 */ /* 0x0009e40000100a00 */
[----:B----4-:R-:W-:Y:S02]  /*46290*/  HMMA.16816.F32 R12, R40, R8, R32 ;  /* 0x00000008280c723c */ /* 0x010fe40000001820 */
[----:B------:R-:W3:Y:S04]  /*462a0*/  LDL.LU.64 R32, [R1+0x3c0] ;  /* 0x0003c00001207983 */ /* 0x000ee80000300a00 */
[----:B------:R-:W3:-:S13]  /*462b0*/  LDL.LU.64 R34, [R1+0x3c8] ;  /* 0x0003c80001227983 */ /* 0x000eda0000300a00 */
[----:B------:R-:W-:Y:S04]  /*462c0*/  STL.64 [R1+0x750], R12 ;  /* 0x0007500c01007387 */ /* 0x000fe80000100a00 */
[----:B------:R0:W-:Y:S02]  /*462d0*/  STL.64 [R1+0x758], R14 ;  /* 0x0007580e01007387 */ /* 0x0001e40000100a00 */
[----:B0-----:R-:W-:Y:S02]  /*462e0*/  HMMA.16816.F32 R12, R40, R4, R36 ;  /* 0x00000004280c723c */ /* 0x001fe40000001824 */
[----:B------:R-:W-:Y:S01]  /*462f0*/  STL.64 [R1+0x3968], R8 ;  /* 0x0039680801007387 */ /* 0x000fe20000100a00 */
[----:B------:R-:W-:-:S03]  /*46300*/  IMAD.MOV.U32 R40, RZ, RZ, R44 ;  /* 0x000000ffff287224 */ /* 0x000fc600078e002c */
[----:B------:R-:W3:Y:S01]  /*46310*/  LDL.LU R44, [R1+0x3a18] ;  /* 0x003a1800012c7983 */ /* 0x000ee20000300800 */
[----:B------:R-:W-:-:S12]  /*46320*/  IMAD.MOV.U32 R41, RZ, RZ, R45 ;  /* 0x000000ffff297224 */ /* 0x000fd800078e002d */
[----:B------:R0:W-:Y:S04]  /*46330*/  STL.64 [R1+0x3d0], R12 ;  /* 0x0003d00c01007387 */ /* 0x0001e80000100a00 */
[----:B------:R-:W-:Y:S04]  /*46340*/  STL.64 [R1+0x3d8], R14 ;  /* 0x0003d80e01007387 */ /* 0x000fe80000100a00 */
[----:B------:R-:W3:Y:S01]  /*46350*/  LDL.LU R45, [R1+0x3a14] ;  /* 0x003a1400012d7983 */ /* 0x000ee20000300800 */
[----:B0-----:R-:W-:Y:S01]  /*46360*/  MOV R12, R46 ;  /* 0x0000002e000c7202 */ /* 0x001fe20000000f00 */
[----:B------:R-:W-:-:S02]  /*46370*/  IMAD.MOV.U32 R13, RZ, RZ, R47 ;  /* 0x000000ffff0d7224 */ /* 0x000fc400078e002f */
[----:B------:R-:W3:Y:S04]  /*46380*/  LDL.LU R46, [R1+0x3a10] ;  /* 0x003a1000012e7983 */ /* 0x000ee80000300800 */
[----:B------:R-:W3:Y:S04]  /*46390*/  LDL.LU R47, [R1+0x3a0c] ;  /* 0x003a0c00012f7983 */ /* 0x000ee80000300800 */
[----:B------:R-:W4:Y:S04]  /*463a0*/  LDL.LU.64 R20, [R1+0x3b0] ;  /* 0x0003b00001147983 */ /* 0x000f280000300a00 */
[----:B------:R-:W4:Y:S04]  /*463b0*/  LDL.LU.64 R22, [R1+0x3b8] ;  /* 0x0003b80001167983 */ /* 0x000f280000300a00 */
[----:B------:R0:W-:Y:S01]  /*463c0*/  STL.64 [R1+0x3970], R4 ;  /* 0x0039700401007387 */ /* 0x0001e20000100a00 */
[----:B------:R-:W-:-:S03]  /*463d0*/  IMAD.MOV.U32 R16, RZ, RZ, R0 ;  /* 0x000000ffff107224 */ /* 0x000fc600078e0000 */
[----:B------:R-:W2:Y:S01]  /*463e0*/  LDL.LU R0, [R1+0x3a08] ;  /* 0x003a080001007983 */ /* 0x000ea20000300800 */
[----:B------:R-:W-:-:S03]  /*463f0*/  IMAD.MOV.U32 R17, RZ, RZ, R60 ;  /* 0x000000ffff117224 */ /* 0x000fc600078e003c */
[----:B------:R-:W2:Y:S04]  /*46400*/  LDL.LU R60, [R1+0x3a04] ;  /* 0x003a0400013c7983 */ /* 0x000ea80000300800 */
[----:B------:R-:W2:Y:S04]  /*46410*/  LDL R24, [R1+0xe0] ;  /* 0x0000e00001187983 */ /* 0x000ea80000100800 */
[----:B------:R-:W2:Y:S04]  /*46420*/  LDL R25, [R1+0xe4] ;  /* 0x0000e40001197983 */ /* 0x000ea80000100800 */
[----:B0-----:R-:W2:Y:S04]  /*46430*/  LDL.LU.64 R4, [R1+0x3a0] ;  /* 0x0003a00001047983 */ /* 0x001ea80000300a00 */
[----:B------:R-:W2:Y:S04]  /*46440*/  LDL.LU.64 R6, [R1+0x3a8] ;  /* 0x0003a80001067983 */ /* 0x000ea80000300a00 */
[----:B------:R4:W-:Y:S04]  /*46450*/  STL.64 [R1+0x3978], R16 ;  /* 0x0039781001007387 */ /* 0x0009e80000100a00 */
[----:B------:R-:W2:Y:S01]  /*46460*/  LDL R36, [R1+0xd0] ;  /* 0x0000d00001247983 */ /* 0x000ea20000100800 */
[----:B---3--:R-:W-:Y:S01]  /*46470*/  HMMA.16816.F32 R32, R44, R48, R32 ;  /* 0x000000302c20723c */ /* 0x008fe20000001820 */
[----:B------:R-:W-:-:S02]  /*46480*/  IMAD.MOV.U32 R48, RZ, RZ, R19 ;  /* 0x000000ffff307224 */ /* 0x000fc400078e0013 */
[----:B------:R-:W-:-:S05]  /*46490*/  IMAD.MOV.U32 R49, RZ, RZ, R18 ;  /* 0x000000ffff317224 */ /* 0x000fca00078e0012 */
[----:B----4-:R-:W-:Y:S11]  /*464a0*/  HMMA.16816.F32 R16, R44, R52, R20 ;  /* 0x000000342c10723c */ /* 0x010ff60000001814 */
[----:B------:R-:W-:Y:S04]  /*464b0*/  STL.64 [R1+0x3c0], R32 ;  /* 0x0003c02001007387 */ /* 0x000fe80000100a00 */
[----:B------:R-:W-:Y:S04]  /*464c0*/  STL.64 [R1+0x3c8], R34 ;  /* 0x0003c82201007387 */ /* 0x000fe80000100a00 */
[----:B------:R-:W3:Y:S04]  /*464d0*/  LDL R37, [R1+0xd4] ;  /* 0x0000d40001257983 */ /* 0x000ee80000100800 */
[----:B------:R0:W-:Y:S04]  /*464e0*/  STL.64 [R1+0x3980], R48 ;  /* 0x0039803001007387 */ /* 0x0001e80000100a00 */
[----:B0-----:R-:W4:Y:S04]  /*464f0*/  LDL.LU.64 R48, [R1+0x390] ;  /* 0x0003900001307983 */ /* 0x001f280000300a00 */
[----:B------:R-:W4:Y:S01]  /*46500*/  LDL.LU.64 R50, [R1+0x398] ;  /* 0x0003980001327983 */ /* 0x000f220000300a00 */
[----:B------:R-:W-:-:S03]  /*46510*/  IMAD.MOV.U32 R32, RZ, RZ, R61 ;  /* 0x000000ffff207224 */ /* 0x000fc600078e003d */
[----:B------:R-:W3:Y:S04]  /*46520*/  LDL.LU R61, [R1+0x3a00] ;  /* 0x003a0000013d7983 */ /* 0x000ee80000300800 */
[----:B------:R0:W-:Y:S04]  /*46530*/  STL.64 [R1+0x3b0], R16 ;  /* 0x0003b01001007387 */ /* 0x0001e80000100a00 */
[----:B------:R1:W-:Y:S01]  /*46540*/  STL.64 [R1+0x3b8], R18 ;  /* 0x0003b81201007387 */ /* 0x0003e20000100a00 */
[----:B------:R-:W-:-:S03]  /*46550*/  IMAD.MOV.U32 R33, RZ, RZ, R30 ;  /* 0x000000ffff217224 */ /* 0x000fc600078e001e */
[----:B------:R-:W3:Y:S04]  /*46560*/  LDL.LU R30, [R1+0x39fc] ;  /* 0x0039fc00011e7983 */ /* 0x000ee80000300800 */
[----:B0-----:R-:W3:Y:S04]  /*46570*/  LDL.LU.64 R16, [R1+0x380] ;  /* 0x0003800001107983 */ /* 0x001ee80000300a00 */
[----:B-1----:R-:W3:Y:S04]  /*46580*/  LDL.LU.64 R18, [R1+0x388] ;  /* 0x0003880001127983 */ /* 0x002ee80000300a00 */
[----:B------:R-:W3:Y:S04]  /*46590*/  LDL R52, [R1+0xc0] ;  /* 0x0000c00001347983 */ /* 0x000ee80000100800 */
[----:B------:R-:W3:Y:S04]  /*465a0*/  LDL R53, [R1+0xc4] ;  /* 0x0000c40001357983 */ /* 0x000ee80000100800 */
[----:B------:R-:W-:Y:S01]  /*465b0*/  STL.64 [R1+0x3988], R32 ;  /* 0x0039882001007387 */ /* 0x000fe20000100a00 */
[----:B--2---:R-:W-:Y:S03]  /*465c0*/  HMMA.16816.F32 R20, R44, R56, R4 ;  /* 0x000000382c14723c */ /* 0x004fe60000001804 */
[----:B------:R-:W2:Y:S04]  /*465d0*/  LDL.LU.64 R4, [R1+0x370] ;  /* 0x0003700001047983 */ /* 0x000ea80000300a00 */
[----:B------:R-:W2:Y:S01]  /*465e0*/  LDL.LU.64 R6, [R1+0x378] ;  /* 0x0003780001067983 */ /* 0x000ea20000300a00 */
[----:B------:R-:W-:-:S02]  /*465f0*/  IMAD.MOV.U32 R8, RZ, RZ, R10 ;  /* 0x000000ffff087224 */ /* 0x000fc400078e000a */
[----:B------:R-:W-:-:S09]  /*46600*/  IMAD.MOV.U32 R9, RZ, RZ, R11 ;  /* 0x000000ffff097224 */ /* 0x000fd200078e000b */
[----:B------:R0:W-:Y:S04]  /*46610*/  STL.64 [R1+0x3a0], R20 ;  /* 0x0003a01401007387 */ /* 0x0001e80000100a00 */
[----:B------:R-:W-:Y:S04]  /*46620*/  STL.64 [R1+0x3a8], R22 ;  /* 0x0003a81601007387 */ /* 0x000fe80000100a00 */
[----:B------:R-:W2:Y:S01]  /*46630*/  LDL.64 R56, [R1+0xb0] ;  /* 0x0000b00001387983 */ /* 0x000ea20000100a00 */
[----:B0-----:R-:W-:Y:S01]  /*46640*/  IMAD.MOV.U32 R20, RZ, RZ, R31 ;  /* 0x000000ffff147224 */ /* 0x001fe200078e001f */
[----:B------:R-:W-:-:S02]  /*46650*/  MOV R21, R3 ;  /* 0x0000000300157202 */ /* 0x000fc40000000f00 */
[----:B------:R-:W2:Y:S04]  /*46660*/  LDL.LU R31, [R1+0x39f8] ;  /* 0x0039f800011f7983 */ /* 0x000ea80000300800 */
[----:B------:R-:W2:Y:S04]  /*46670*/  LDL.LU R3, [R1+0x39f4] ;  /* 0x0039f40001037983 */ /* 0x000ea80000300800 */
[----:B------:R0:W-:Y:S04]  /*46680*/  STL.64 [R1+0x3990], R20 ;  /* 0x0039901401007387 */ /* 0x0001e80000100a00 */
[----:B0-----:R-:W2:Y:S04]  /*46690*/  LDL.LU.64 R20, [R1+0x360] ;  /* 0x0003600001147983 */ /* 0x001ea80000300a00 */
[----:B------:R-:W2:Y:S01]  /*466a0*/  LDL.LU.64 R22, [R1+0x368] ;  /* 0x0003680001167983 */ /* 0x000ea20000300a00 */
[----:B----4-:R-:W-:-:S15]  /*466b0*/  HMMA.16816.F32 R32, R44, R40, R48 ;  /* 0x000000282c20723c */ /* 0x010fde0000001830 */
[----:B------:R-:W-:-:S04]  /*466c0*/  NOP ;  /* 0x0000000000007918 */ /* 0x000fc80000000000 */
[----:B------:R-:W-:Y:S04]  /*466d0*/  STL.64 [R1+0x390], R32 ;  /* 0x0003902001007387 */ /* 0x000fe80000100a00 */
[----:B------:R-:W-:Y:S04]  /*466e0*/  STL.64 [R1+0x398], R34 ;  /* 0x0003982201007387 */ /* 0x000fe80000100a00 */
[----:B------:R-:W4:Y:S04]  /*466f0*/  LDL.LU R10, [R1+0x39f0] ;  /* 0x0039f000010a7983 */ /* 0x000f280000300800 */
[----:B------:R-:W4:Y:S01]  /*46700*/  LDL R11, [R1+0x2238] ;  /* 0x00223800010b7983 */ /* 0x000f220000100800 */
[----:B---3--:R-:W-:Y:S03]  /*46710*/  HMMA.16816.F32 R12, R44, R12, R16 ;  /* 0x0000000c2c0c723c */ /* 0x008fe60000001810 */
[----:B------:R-:W-:Y:S01]  /*46720*/  STL.64 [R1+0x3998], R8 ;  /* 0x0039980801007387 */ /* 0x000fe20000100a00 */
[----:B------:R-:W-:-:S03]  /*46730*/  IMAD.MOV.U32 R16, RZ, RZ, R0 ;  /* 0x000000ffff107224 */ /* 0x000fc600078e0000 */
[----:B------:R-:W3:Y:S01]  /*46740*/  LDL.LU R0, [R1+0x39ec] ;  /* 0x0039ec0001007983 */ /* 0x000ee20000300800 */
[----:B------:R-:W-:-:S11]  /*46750*/  IMAD.MOV.U32 R17, RZ, RZ, R2 ;  /* 0x000000ffff117224 */ /* 0x000fd600078e0002 */
[----:B------:R0:W-:Y:S04]  /*46760*/  STL.64 [R1+0x380], R12 ;  /* 0x0003800c01007387 */ /* 0x0001e80000100a00 */
[----:B------:R1:W-:Y:S04]  /*46770*/  STL.64 [R1+0x388], R14 ;  /* 0x0003880e01007387 */ /* 0x0003e80000100a00 */
[----:B------:R-:W3:Y:S04]  /*46780*/  LDL.LU R2, [R1+0x39e8] ;  /* 0x0039e80001027983 */ /* 0x000ee80000300800 */
[----:B0-----:R-:W3:Y:S04]  /*46790*/  LDL.LU.64 R12, [R1+0x740] ;  /* 0x00074000010c7983 */ /* 0x001ee80000300a00 */
[----:B-1----:R-:W3:Y:S04]  /*467a0*/  LDL.LU.64 R14, [R1+0x748] ;  /* 0x00074800010e7983 */ /* 0x002ee80000300a00 */
[----:B------:R2:W-:Y:S02]  /*467b0*/  STL.64 [R1+0x39a0], R16 ;  /* 0x0039a01001007387 */ /* 0x0005e40000100a00 */
[----:B--2---:R-:W-:Y:S02]  /*467c0*/  HMMA.16816.F32 R16, R44, R24, R4 ;  /* 0x000000182c10723c */ /* 0x004fe40000001804 */
[----:B------:R-:W2:Y:S04]  /*467d0*/  LDL.LU.64 R4, [R1+0x730] ;  /* 0x0007300001047983 */ /* 0x000ea80000300a00 */
[----:B------:R-:W2:Y:S01]  /*467e0*/  LDL.LU.64 R6, [R1+0x738] ;  /* 0x0007380001067983 */ /* 0x000ea20000300a00 */
[----:B------:R-:W-:-:S02]  /*467f0*/  IMAD.MOV.U32 R32, RZ, RZ, R61 ;  /* 0x000000ffff207224 */ /* 0x000fc400078e003d */
[----:B------:R-:W-:-:S10]  /*46800*/  IMAD.MOV.U32 R33, RZ, RZ, R60 ;  /* 0x000000ffff217224 */ /* 0x000fd400078e003c */
[----:B------:R-:W-:Y:S04]  /*46810*/  STL.64 [R1+0x370], R16 ;  /* 0x0003701001007387 */ /* 0x000fe80000100a00 */
[----:B------:R0:W-:Y:S02]  /*46820*/  STL.64 [R1+0x378], R18 ;  /* 0x0003781201007387 */ /* 0x0001e40000100a00 */
[----:B0-----:R-:W-:Y:S01]  /*46830*/  HMMA.16816.F32 R16, R44, R36, R20 ;  /* 0x000000242c10723c */ /* 0x001fe20000001814 */
[----:B------:R-:W-:Y:S02]  /*46840*/  IMAD.MOV.U32 R8, RZ, RZ, R31 ;  /* 0x000000ffff087224 */ /* 0x000fe400078e001f */
[----:B------:R-:W-:Y:S01]  /*46850*/  IMAD.MOV.U32 R9, RZ, RZ, R30 ;  /* 0x000000ffff097224 */ /* 0x000fe200078e001e */
[----:B------:R0:W-:-:S15]  /*46860*/  STL.64 [R1+0x39a8], R32 ;  /* 0x0039a82001007387 */ /* 0x0001de0000100a00 */
[----:B------:R-:W-:Y:S04]  /*46870*/  STL.64 [R1+0x360], R16 ;  /* 0x0003601001007387 */ /* 0x000fe80000100a00 */
[----:B------:R-:W-:Y:S04]  /*46880*/  STL.64 [R1+0x368], R18 ;  /* 0x0003681201007387 */ /* 0x000fe80000100a00 */
[----:B------:R-:W-:Y:S01]  /*46890*/  STL.64 [R1+0x39b0], R8 ;  /* 0x0039b00801007387 */ /* 0x000fe20000100a00 */
[----:B0-----:R-:W-:-:S03]  /*468a0*/  IMAD.MOV.U32 R33, RZ, RZ, R3 ;  /* 0x000000ffff217224 */ /* 0x001fc600078e0003 */
[----:B----4-:R3:W0:Y:S01]  /*468b0*/  LDSM.16.MT88.4 R40, [R11+UR5+0x8000] ;  /* 0x008000050b28783b */ /* 0x0106220008004200 */
[----:B------:R-:W-:Y:S02]  /*468c0*/  MOV R32, R10 ;  /* 0x0000000a00207202 */ /* 0x000fe40000000f00 */
[C---:B---3--:R-:W-:Y:S08]  /*468d0*/  HMMA.16816.F32 R8, R44.reuse, R52, R12 ;  /* 0x000000342c08723c */ /* 0x048ff0000000180c */
[----:B--2---:R-:W-:Y:S01]  /*468e0*/  HMMA.16816.F32 R4, R44, R56, R4 ;  /* 0x000000382c04723c */ /* 0x004fe20000001804 */
[----:B0-----:R-:W-:Y:S04]  /*468f0*/  STL.64 [R1+0x39c0], R42 ;  /* 0x0039c02a01007387 */ /* 0x001fe80000100a00 */
[----:B------:R0:W-:Y:S04]  /*46900*/  STL.64 [R1+0x39b8], R40 ;  /* 0x0039b82801007387 */ /* 0x0001e80000100a00 */
[----:B------:R-:W-:Y:S04]  /*46910*/  STL.64 [R1+0x39c8], R32 ;  /* 0x0039c82001007387 */ /* 0x000fe80000100a00 */
[----:B------:R-:W-:Y:S04]  /*46920*/  STL.64 [R1+0x740], R8 ;  /* 0x0007400801007387 */ /* 0x000fe80000100a00 */
[----:B------:R-:W-:Y:S01]  /*46930*/  STL.64 [R1+0x748], R10 ;  /* 0x0007480a01007387 */ /* 0x000fe20000100a00 */
[----:B0-----:R-:W-:-:S02]  /*46940*/  IMAD.MOV.U32 R40, RZ, RZ, R2 ;  /* 0x000000ffff287224 */ /* 0x001fc400078e0002 */
[----:B------:R-:W-:-:S05]  /*46950*/  IMAD.MOV.U32 R41, RZ, RZ, R0 ;  /* 0x000000ffff297224 */ /* 0x000fca00078e0000 */
[----:B------:R0:W-:Y:S04]  /*46960*/  STL.64 [R1+0x39d0], R40 ;  /* 0x0039d02801007387 */ /* 0x0001e80000100a00 */
[----:B0-----:R-:W2:Y:S04]  /*46970*/  LDL.64 R40, [R1+0xa0] ;  /* 0x0000a00001287983 */ /* 0x001ea80000100a00 */
[----:B------:R-:W-:Y:S04]  /*46980*/  STL.64 [R1+0x738], R6 ;  /* 0x0007380601007387 */ /* 0x000fe80000100a00 */
[----:B------:R-:W3:Y:S04]  /*46990*/  LDL.LU.64 R32, [R1+0x710] ;  /* 0x0007100001207983 */ /* 0x000ee80000300a00 */
[----:B------:R-:W4:Y:S04]  /*469a0*/  LDL.LU.64 R34, [R1+0x718] ;  /* 0x0007180001227983 */ /* 0x000f280000300a00 */
[----:B----4-:R-:W-:Y:S04]  /*469b0*/  STL.64 [R1+0x39e0], R34 ;  /* 0x0039e02201007387 */ /* 0x010fe80000100a00 */
[----:B---3--:R0:W-:Y:S04]  /*469c0*/  STL.64 [R1+0x39d8], R32 ;  /* 0x0039d82001007387 */ /* 0x0081e80000100a00 */
[----:B0-----:R-:W3:Y:S04]  /*469d0*/  LDL.LU.64 R32, [R1+0x720] ;  /* 0x0007200001207983 */ /* 0x001ee80000300a00 */
[----:B------:R-:W3:Y:S04]  /*469e0*/  LDL.LU.64 R34, [R1+0x728] ;  /* 0x0007280001227983 */ /* 0x000ee80000300a00 */
[----:B------:R-:W4:Y:S04]  /*469f0*/  LDL.LU.64 R8, [R1+0x700] ;  /* 0x0007000001087983 */ /* 0x000f280000300a00 */
[----:B------:R-:W4:Y:S04]  /*46a00*/  LDL.LU.64 R10, [R1+0x708] ;  /* 0x00070800010a7983 */ /* 0x000f280000300a00 */
[----:B------:R-:W4:Y:S04]  /*46a10*/  LDL.LU.64 R16, [R1+0x6f0] ;  /* 0x0006f00001107983 */ /* 0x000f280000300a00 */
[----:B------:R-:W4:Y:S04]  /*46a20*/  LDL.LU.64 R18, [R1+0x6f8] ;  /* 0x0006f80001127983 */ /* 0x000f280000300a00 */
[----:B------:R-:W4:Y:S04]  /*46a30*/  LDL.LU.64 R20, [R1+0x6e0] ;  /* 0x0006e00001147983 */ /* 0x000f280000300a00 */
[----:B------:R-:W4:Y:S04]  /*46a40*/  LDL.LU.64 R22, [R1+0x6e8] ;  /* 0x0006e80001167983 */ /* 0x000f280000300a00 */
[----:B------:R-:W4:Y:S01]  /*46a50*/  LDL.LU.64 R48, [R1+0x6d0] ;  /* 0x0006d00001307983 */ /* 0x000f220000300a00 */
[----:B------:R-:W-:-:S02]  /*46a60*/  IMAD.MOV.U32 R30, RZ, RZ, R4 ;  /* 0x000000ffff1e7224 */ /* 0x000fc400078e0004 */
[----:B------:R-:W-:Y:S01]  /*46a70*/  IMAD.MOV.U32 R31, RZ, RZ, R5 ;  /* 0x000000ffff1f7224 */ /* 0x000fe200078e0005 */
[----:B------:R-:W4:Y:S04]  /*46a80*/  LDL.LU.64 R50, [R1+0x6d8] ;  /* 0x0006d80001327983 */ /* 0x000f280000300a00 */
        /* <DEDUP_REMOVED lines=14> */
[----:B------:R-:W-:Y:S04]  /*46b70*/  STL [R1+0x34cc], R31 ;  /* 0x0034cc1f01007387 */ /* 0x000fe80000100800 */
[----:B------:R0:W-:Y:S01]  /*46b80*/  STL [R1+0x34c8], R30 ;  /* 0x0034c81e01007387 */ /* 0x0001e20000100800 */
[----:B--2---:R-:W-:Y:S01]  /*46b90*/  MOV R3, R41 ;  /* 0x0000002900037202 */ /* 0x004fe20000000f00 */
[----:B0-----:R-:W-:Y:S01]  /*46ba0*/  IMAD.MOV.U32 R30, RZ, RZ, R40 ;  /* 0x000000ffff1e7224 */ /* 0x001fe200078e0028 */
[----:B---3--:R-:W-:-:S15]  /*46bb0*/  HMMA.16816.F32 R32, R44, R40, R32 ;  /* 0x000000282c20723c */ /* 0x008fde0000001820 */
[----:B------:R-:W-:-:S04]  /*46bc0*/  NOP ;  /* 0x0000000000007918 */ /* 0x000fc80000000000 */
[----:B------:R-:W-:Y:S04]  /*46bd0*/  STL.64 [R1+0x720], R32 ;  /* 0x0007202001007387 */ /* 0x000fe80000100a00 */
[----:B------:R0:W-:Y:S04]  /*46be0*/  STL.64 [R1+0x728], R34 ;  /* 0x0007282201007387 */ /* 0x0001e80000100a00 */
[----:B0-----:R-:W2:Y:S04]  /*46bf0*/  LDL.LU.64 R34, [R1+0x39e0] ;  /* 0x0039e00001227983 */ /* 0x001ea80000300a00 */
[----:B------:R-:W2:Y:S04]  /*46c00*/  LDL.LU.64 R32, [R1+0x39d8] ;  /* 0x0039d80001207983 */ /* 0x000ea80000300a00 */
[----:B------:R-:W2:Y:S02]  /*46c10*/  LDL.LU.64 R40, [R1+0x39d0] ;  /* 0x0039d00001287983 */ /* 0x000ea40000300a00 */
[----:B--2---:R-:W-:Y:S02]  /*46c20*/  HMMA.16816.F32 R40, R44, R40, R32 ;  /* 0x000000282c28723c */ /* 0x004fe40000001820 */
[----:B------:R-:W4:-:S15]  /*46c30*/  LDL.LU.64 R32, [R1+0x39c8] ;  /* 0x0039c80001207983 */ /* 0x000f1e0000300a00 */
[----:B------:R-:W-:Y:S02]  /*46c40*/  NOP ;  /* 0x0000000000007918 */ /* 0x000fe40000000000 */
[----:B------:R-:W-:Y:S04]  /*46c50*/  STL.64 [R1+0x710], R40 ;  /* 0x0007102801007387 */ /* 0x000fe80000100a00 */
[----:B------:R0:W-:Y:S04]  /*46c60*/  STL.64 [R1+0x718], R42 ;  /* 0x0007182a01007387 */ /* 0x0001e80000100a00 */
[----:B0-----:R-:W2:Y:S04]  /*46c70*/  LDL.LU.64 R42, [R1+0x39c0] ;  /* 0x0039c000012a7983 */ /* 0x001ea80000300a00 */
[----:B------:R-:W2:Y:S01]  /*46c80*/  LDL.LU.64 R40, [R1+0x39b8] ;  /* 0x0039b80001287983 */ /* 0x000ea20000300a00 */
[----:B----4-:R-:W-:Y:S03]  /*46c90*/  HMMA.16816.F32 R32, R44, R32, R8 ;  /* 0x000000202c20723c */ /* 0x010fe60000001808 */
[----:B------:R-:W3:-:S15]  /*46ca0*/  LDL.LU.64 R8, [R1+0x39b0] ;  /* 0x0039b00001087983 */ /* 0x000ede0000300a00 */
[----:B------:R-:W-:Y:S01]  /*46cb0*/  NOP ;  /* 0x0000000000007918 */ /* 0x000fe20000000000 */
[----:B------:R0:W-:Y:S04]  /*46cc0*/  STL.64 [R1+0x700], R32 ;  /* 0x0007002001007387 */ /* 0x0001e80000100a00 */
[----:B------:R1:W-:Y:S04]  /*46cd0*/  STL.64 [R1+0x708], R34 ;  /* 0x0007082201007387 */ /* 0x0003e80000100a00 */
[----:B0-----:R-:W1:Y:S01]  /*46ce0*/  LDL.LU.64 R32, [R1+0x39a8] ;  /* 0x0039a80001207983 */ /* 0x001e620000300a00 */
[----:B---3--:R-:W-:Y:S03]  /*46cf0*/  HMMA.16816.F32 R8, R44, R8, R16 ;  /* 0x000000082c08723c */ /* 0x008fe60000001810 */
[----:B------:R-:W3:-:S15]  /*46d00*/  LDL.LU.64 R16, [R1+0x39a0] ;  /* 0x0039a00001107983 */ /* 0x000ede0000300a00 */
[----:B------:R-:W-:Y:S01]  /*46d10*/  NOP ;  /* 0x0000000000007918 */ /* 0x000fe20000000000 */
[----:B------:R0:W-:Y:S04]  /*46d20*/  STL.64 [R1+0x6f0], R8 ;  /* 0x0006f00801007387 */ /* 0x0001e80000100a00 */
[----:B------:R-:W-:Y:S01]  /*46d30*/  STL.64 [R1+0x6f8], R10 ;  /* 0x0006f80a01007387 */ /* 0x000fe20000100a00 */
[----:B-1----:R-:W-:Y:S03]  /*46d40*/  HMMA.16816.F32 R32, R44, R32, R20 ;  /* 0x000000202c20723c */ /* 0x002fe60000001814 */
[----:B0-----:R-:W4:Y:S04]  /*46d50*/  LDL.LU.64 R8, [R1+0x3998] ;  /* 0x0039980001087983 */ /* 0x001f280000300a00 */
[----:B------:R-:W2:-:S12]  /*46d60*/  LDL.LU.64 R20, [R1+0x3990] ;  /* 0x0039900001147983 */ /* 0x000e980000300a00 */
[----:B------:R0:W-:Y:S04]  /*46d70*/  STL.64 [R1+0x6e0], R32 ;  /* 0x0006e02001007387 */ /* 0x0001e80000100a00 */
[----:B------:R-:W-:Y:S04]  /*46d80*/  STL.64 [R1+0x6e8], R34 ;  /* 0x0006e82201007387 */ /* 0x000fe80000100a00 */
[----:B0-----:R-:W2:Y:S01]  /*46d90*/  LDL.LU.64 R32, [R1+0x3988] ;  /* 0x0039880001207983 */ /* 0x001ea20000300a00 */
[----:B---3--:R-:W-:Y:S03]  /*46da0*/  HMMA.16816.F32 R16, R44, R16, R48 ;  /* 0x000000102c10723c */ /* 0x008fe60000001830 */
[----:B------:R-:W3:-:S15]  /*46db0*/  LDL.LU.64 R48, [R1+0x3980] ;  /* 0x0039800001307983 */ /* 0x000ede0000300a00 */
[----:B------:R-:W-:Y:S01]  /*46dc0*/  NOP ;  /* 0x0000000000007918 */ /* 0x000fe20000000000 */
[----:B------:R0:W-:Y:S04]  /*46dd0*/  STL.64 [R1+0x6d0], R16 ;  /* 0x0006d01001007387 */ /* 0x0001e80000100a00 */
[----:B------:R-:W-:Y:S04]  /*46de0*/  STL.64 [R1+0x6d8], R18 ;  /* 0x0006d81201007387 */ /* 0x000fe80000100a00 */
[----:B0-----:R-:W3:Y:S01]  /*46df0*/  LDL.LU.64 R16, [R1+0x3978] ;  /* 0x0039780001107983 */ /* 0x001ee20000300a00 */
[C---:B----4-:R-:W-:Y:S08]  /*46e00*/  HMMA.16816.F32 R8, R44.reuse, R8, R4 ;  /* 0x000000082c08723c */ /* 0x050ff00000001804 */
[C---:B--2---:R-:W-:Y:S01]  /*46e10*/  HMMA.16816.F32 R20, R44.reuse, R20, R12 ;  /* 0x000000142c14723c */ /* 0x044fe2000000180c */
[----:B------:R-:W2:Y:S10]  /*46e20*/  LDL.LU.64 R4, [R1+0x3970] ;  /* 0x0039700001047983 */ /* 0x000eb40000300a00 */
[----:B------:R0:W-:Y:S01]  /*46e30*/  STL.64 [R1+0x6c0], R8 ;  /* 0x0006c00801007387 */ /* 0x0001e20000100a00 */
[C---:B------:R-:W-:Y:S03]  /*46e40*/  HMMA.16816.F32 R32, R44.reuse, R32, R24 ;  /* 0x000000202c20723c */ /* 0x040fe60000001818 */
[----:B------:R-:W-:Y:S04]  /*46e50*/  STL.64 [R1+0x6c8], R10 ;  /* 0x0006c80a01007387 */ /* 0x000fe80000100a00 */
[----:B0-----:R-:W4:Y:S04]  /*46e60*/  LDL.LU.64 R8, [R1+0x3968] ;  /* 0x0039680001087983 */ /* 0x001f280000300a00 */
[----:B------:R-:W2:Y:S04]  /*46e70*/  LDL.LU.64 R12, [R1+0x3960] ;  /* 0x00396000010c7983 */ /* 0x000ea80000300a00 */
[----:B------:R-:W-:Y:S04]  /*46e80*/  STL.64 [R1+0x6b0], R20 ;  /* 0x0006b01401007387 */ /* 0x000fe80000100a00 */
[----:B------:R0:W-:Y:S04]  /*46e90*/  STL.64 [R1+0x6b8], R22 ;  /* 0x0006b81601007387 */ /* 0x0001e80000100a00 */
[----:B0-----:R-:W2:Y:S04]  /*46ea0*/  LDL.LU.64 R22, [R1+0x3958] ;  /* 0x0039580001167983 */ /* 0x001ea80000300a00 */
[----:B------:R-:W2:Y:S04]  /*46eb0*/  LDL.LU.64 R20, [R1+0x3950] ;  /* 0x0039500001147983 */ /* 0x000ea80000300a00 */
[----:B------:R-:W2:Y:S04]  /*46ec0*/  LDL.LU.64 R26, [R1+0x3948] ;  /* 0x00394800011a7983 */ /* 0x000ea80000300a00 */
[----:B------:R-:W2:Y:S04]  /*46ed0*/  LDL.LU.64 R24, [R1+0x3940] ;  /* 0x0039400001187983 */ /* 0x000ea80000300a00 */
[----:B------:R-:W-:Y:S04]  /*46ee0*/  STL.64 [R1+0x6a0], R32 ;  /* 0x0006a02001007387 */ /* 0x000fe80000100a00 */
[----:B------:R0:W-:Y:S04]  /*46ef0*/  STL.64 [R1+0x6a8], R34 ;  /* 0x0006a82201007387 */ /* 0x0001e80000100a00 */
[----:B0-----:R-:W2:Y:S04]  /*46f00*/  LDL.LU.64 R34, [R1+0x3938] ;  /* 0x0039380001227983 */ /* 0x001ea80000300a00 */
[----:B------:R-:W2:Y:S01]  /*46f10*/  LDL.LU.64 R32, [R1+0x3930] ;  /* 0x0039300001207983 */ /* 0x000ea20000300a00 */
[----:B---3--:R-:W-:Y:S03]  /*46f20*/  HMMA.16816.F32 R48, R44, R48, R36 ;  /* 0x000000302c30723c */ /* 0x008fe60000001824 */
[----:B------:R-:W3:Y:S04]  /*46f30*/  LDL.LU.64 R38, [R1+0x3928] ;  /* 0x0039280001267983 */ /* 0x000ee80000300a00 */
[----:B------:R-:W2:-:S12]  /*46f40*/  LDL.LU.64 R36, [R1+0x3920] ;  /* 0x0039200001247983 */ /* 0x000e980000300a00 */
[----:B------:R-:W-:Y:S04]  /*46f50*/  STL.64 [R1+0x690], R48 ;  /* 0x0006903001007387 */ /* 0x000fe80000100a00 */
[----:B------:R0:W-:Y:S01]  /*46f60*/  STL.64 [R1+0x698], R50 ;  /* 0x0006983201007387 */ /* 0x0001e20000100a00 */
[C---:B------:R-:W-:Y:S03]  /*46f70*/  HMMA.16816.F32 R16, R44.reuse, R16, R56 ;  /* 0x000000102c10723c */ /* 0x040fe60000001838 */
[----:B0-----:R-:W2:Y:S04]  /*46f80*/  LDL.LU.64 R50, [R1+0x3918] ;  /* 0x0039180001327983 */ /* 0x001ea80000300a00 */
[----:B------:R-:W2:Y:S04]  /*46f90*/  LDL.LU.64 R48, [R1+0x3910] ;  /* 0x0039100001307983 */ /* 0x000ea80000300a00 */
[----:B------:R-:W2:Y:S04]  /*46fa0*/  LDL.LU.64 R58, [R1+0x3908] ;  /* 0x00390800013a7983 */ /* 0x000ea80000300a00 */
[----:B------:R-:W2:Y:S04]  /*46fb0*/  LDL.LU.64 R56, [R1+0x3900] ;  /* 0x0039000001387983 */ /* 0x000ea80000300a00 */
[----:B------:R0:W-:Y:S04]  /*46fc0*/  STL.64 [R1+0x680], R16 ;  /* 0x0006801001007387 */ /* 0x0001e80000100a00 */
[----:B------:R1:W-:Y:S04]  /*46fd0*/  STL.64 [R1+0x688], R18 ;  /* 0x0006881201007387 */ /* 0x0003e80000100a00 */
[----:B0-----:R-:W3:Y:S04]  /*46fe0*/  LDL.LU.64 R16, [R1+0x630] ;  /* 0x0006300001107983 */ /* 0x001ee80000300a00 */
[----:B-1----:R-:W3:Y:S01]  /*46ff0*/  LDL.LU.64 R18, [R1+0x638] ;  /* 0x0006380001127983 */ /* 0x002ee20000300a00 */
[----:B--2---:R-:W-:-:S15]  /*47000*/  HMMA.16816.F32 R52, R44, R56, R52 ;  /* 0x000000382c34723c */ /* 0x004fde0000001834 */
[----:B------:R-:W-:-:S04]  /*47010*/  NOP ;  /* 0x0000000000007918 */ /* 0x000fc80000000000 */
[----:B------:R-:W-:Y:S04]  /*47020*/  STL.64 [R1+0x670], R52 ;  /* 0x0006703401007387 */ /* 0x000fe80000100a00 */
[----:B------:R0:W-:Y:S04]  /*47030*/  STL.64 [R1+0x678], R54 ;  /* 0x0006783601007387 */ /* 0x0001e80000100a00 */
[----:B0-----:R-:W2:Y:S04]  /*47040*/  LDL.LU.64 R54, [R1+0x38f8] ;  /* 0x0038f80001367983 */ /* 0x001ea80000300a00 */
[----:B------:R-:W2:Y:S04]  /*47050*/  LDL.LU.64 R52, [R1+0x38f0] ;  /* 0x0038f00001347983 */ /* 0x000ea80000300a00 */
[----:B------:R-:W-:Y:S04]  /*47060*/  STL.64 [R1+0x3858], R58 ;  /* 0x0038583a01007387 */ /* 0x000fe80000100a00 */
[----:B------:R0:W-:Y:S04]  /*47070*/  STL.64 [R1+0x3850], R56 ;  /* 0x0038503801007387 */ /* 0x0001e80000100a00 */
[----:B0-----:R-:W2:Y:S04]  /*47080*/  LDL.LU.64 R56, [R1+0x660] ;  /* 0x0006600001387983 */ /* 0x001ea80000300a00 */
[----:B------:R-:W2:Y:S02]  /*47090*/  LDL.LU.64 R58, [R1+0x668] ;  /* 0x00066800013a7983 */ /* 0x000ea40000300a00 */
[----:B--2---:R-:W-:-:S15]  /*470a0*/  HMMA.16816.F32 R56, R44, R52, R56 ;  /* 0x000000342c38723c */ /* 0x004fde0000001838 */
[----:B------:R-:W-:-:S04]  /*470b0*/  NOP ;  /* 0x0000000000007918 */ /* 0x000fc80000000000 */
[----:B------:R0:W-:Y:S04]  /*470c0*/  STL.64 [R1+0x660], R56 ;  /* 0x0006603801007387 */ /* 0x0001e80000100a00 */
[----:B------:R1:W-:Y:S04]  /*470d0*/  STL.64 [R1+0x668], R58 ;  /* 0x0006683a01007387 */ /* 0x0003e80000100a00 */
[----:B0-----:R-:W2:Y:S04]  /*470e0*/  LDL.LU.64 R56, [R1+0x620] ;  /* 0x0006200001387983 */ /* 0x001ea80000300a00 */
[----:B-1----:R-:W2:Y:S04]  /*470f0*/  LDL.LU.64 R58, [R1+0x628] ;  /* 0x00062800013a7983 */ /* 0x002ea80000300a00 */
        /* <DEDUP_REMOVED lines=13> */
[----:B------:R-:W2:Y:S04]  /*471d0*/  LDL.LU.64 R50, [R1+0x648] ;  /* 0x0006480001327983 */ /* 0x000ea80000300a00 */
[----:B---3--:R-:W-:Y:S04]  /*471e0*/  STL.64 [R1+0x3888], R38 ;  /* 0x0038882601007387 */ /* 0x008fe80000100a00 */
[----:B------:R0:W-:Y:S01]  /*471f0*/  STL.64 [R1+0x3880], R36 ;  /* 0x0038802401007387 */ /* 0x0001e20000100a00 */
[C---:B--2---:R-:W-:Y:S08]  /*47200*/  HMMA.16816.F32 R48, R44.reuse, R36, R48 ;  /* 0x000000242c30723c */ /* 0x044ff00000001830 */
[C---:B0-----:R-:W-:Y:S11]  /*47210*/  HMMA.16816.F32 R36, R44.reuse, R32, R16 ;  /* 0x000000202c24723c */ /* 0x041ff60000001810 */
[----:B------:R0:W-:Y:S04]  /*47220*/  STL.64 [R1+0x640], R48 ;  /* 0x0006403001007387 */ /* 0x0001e80000100a00 */
[----:B------:R1:W-:Y:S04]  /*47230*/  STL.64 [R1+0x648], R50 ;  /* 0x0006483201007387 */ /* 0x0003e80000100a00 */
[----:B------:R-:W2:Y:S04]  /*47240*/  LDL.LU.64 R16, [R1+0x600] ;  /* 0x0006000001107983 */ /* 0x000ea80000300a00 */
[----:B------:R-:W2:Y:S04]  /*47250*/  LDL.LU.64 R18, [R1+0x608] ;  /* 0x0006080001127983 */ /* 0x000ea80000300a00 */
[----:B------:R-:W-:Y:S04]  /*47260*/  STL.64 [R1+0x630], R36 ;  /* 0x0006302401007387 */ /* 0x000fe80000100a00 */
[----:B------:R-:W-:Y:S04]  /*47270*/  STL.64 [R1+0x638], R38 ;  /* 0x0006382601007387 */ /* 0x000fe80000100a00 */
[----:B0-----:R-:W3:Y:S04]  /*47280*/  LDL.LU.64 R48, [R1+0x5e0] ;  /* 0x0005e00001307983 */ /* 0x001ee80000300a00 */
[----:B-1----:R-:W3:Y:S04]  /*47290*/  LDL.LU.64 R50, [R1+0x5e8] ;  /* 0x0005e80001327983 */ /* 0x002ee80000300a00 */
[----:B------:R-:W-:Y:S04]  /*472a0*/  STL.64 [R1+0x3848], R34 ;  /* 0x0038482201007387 */ /* 0x000fe80000100a00 */
[----:B------:R0:W-:Y:S01]  /*472b0*/  STL.64 [R1+0x3840], R32 ;  /* 0x0038402001007387 */ /* 0x0001e20000100a00 */
[C---:B------:R-:W-:Y:S08]  /*472c0*/  HMMA.16816.F32 R52, R44.reuse, R24, R52 ;  /* 0x000000182c34723c */ /* 0x040ff00000001834 */
[----:B0-----:R-:W-:Y:S01]  /*472d0*/  HMMA.16816.F32 R32, R44, R28, R56 ;  /* 0x0000001c2c20723c */ /* 0x001fe20000001838 */
[----:B------:R-:W4:Y:S04]  /*472e0*/  LDL.LU.64 R56, [R1+0x5d0] ;  /* 0x0005d00001387983 */ /* 0x000f280000300a00 */
[----:B------:R-:W4:-:S14]  /*472f0*/  LDL.LU.64 R58, [R1+0x5d8] ;  /* 0x0005d800013a7983 */ /* 0x000f1c0000300a00 */
[----:B------:R0:W-:Y:S04]  /*47300*/  STL.64 [R1+0x620], R32 ;  /* 0x0006202001007387 */ /* 0x0001e80000100a00 */
[----:B------:R1:W-:Y:S04]  /*47310*/  STL.64 [R1+0x628], R34 ;  /* 0x0006282201007387 */ /* 0x0003e80000100a00 */
[----:B------:R-:W4:Y:S04]  /*47320*/  LDL.LU.64 R36, [R1+0x130] ;  /* 0x0001300001247983 */ /* 0x000f280000300a00 */
[----:B------:R-:W-:Y:S04]  /*47330*/  STL.64 [R1+0x38d0], R28 ;  /* 0x0038d01c01007387 */ /* 0x000fe80000100a00 */
[----:B0-----:R-:W4:Y:S04]  /*47340*/  LDL.LU.64 R32, [R1+0x350] ;  /* 0x0003500001207983 */ /* 0x001f280000300a00 */
[----:B-1----:R-:W4:Y:S04]  /*47350*/  LDL.LU.64 R34, [R1+0x358] ;  /* 0x0003580001227983 */ /* 0x002f280000300a00 */
[----:B------:R0:W-:Y:S04]  /*47360*/  STL.64 [R1+0x610], R52 ;  /* 0x0006103401007387 */ /* 0x0001e80000100a00 */
[----:B------:R-:W-:Y:S04]  /*47370*/  STL.64 [R1+0x618], R54 ;  /* 0x0006183601007387 */ /* 0x000fe80000100a00 */
[----:B0-----:R-:W4:Y:S04]  /*47380*/  LDL.LU.64 R52, [R1+0x120] ;  /* 0x0001200001347983 */ /* 0x001f280000300a00 */
[----:B------:R-:W-:Y:S04]  /*47390*/  STL.64 [R1+0x3838], R26 ;  /* 0x0038381a01007387 */ /* 0x000fe80000100a00 */
[----:B------:R0:W-:Y:S04]  /*473a0*/  STL.64 [R1+0x3830], R24 ;  /* 0x0038301801007387 */ /* 0x0001e80000100a00 */
[----:B0-----:R-:W4:Y:S04]  /*473b0*/  LDL.LU.64 R24, [R1+0x5f0] ;  /* 0x0005f00001187983 */ /* 0x001f280000300a00 */
[----:B------:R-:W4:Y:S01]  /*473c0*/  LDL.LU.64 R26, [R1+0x5f8] ;  /* 0x0005f800011a7983 */ /* 0x000f220000300a00 */
[----:B--2---:R-:W-:-:S15]  /*473d0*/  HMMA.16816.F32 R16, R44, R20, R16 ;  /* 0x000000142c10723c */ /* 0x004fde0000001810 */
[----:B------:R-:W-:-:S04]  /*473e0*/  NOP ;  /* 0x0000000000007918 */ /* 0x000fc80000000000 */
[----:B------:R0:W-:Y:S04]  /*473f0*/  STL.64 [R1+0x600], R16 ;  /* 0x0006001001007387 */ /* 0x0001e80000100a00 */
[----:B------:R-:W-:Y:S04]  /*47400*/  STL.64 [R1+0x608], R18 ;  /* 0x0006081201007387 */ /* 0x000fe80000100a00 */
[----:B0-----:R-:W4:Y:S04]  /*47410*/  LDL.LU.64 R16, [R1+0x38e8] ;  /* 0x0038e80001107983 */ /* 0x001f280000300a00 */
[----:B------:R-:W2:Y:S04]  /*47420*/  LDL R6, [R1+0x2234] ;  /* 0x0022340001067983 */ /* 0x000ea80000100800 */
[----:B------:R-:W-:Y:S04]  /*47430*/  STL.64 [R1+0x3898], R22 ;  /* 0x0038981601007387 */ /* 0x000fe80000100a00 */
[----:B------:R3:W-:Y:S02]  /*47440*/  STL.64 [R1+0x3890], R20 ;  /* 0x0038901401007387 */ /* 0x0007e40000100a00 */
[C---:B---3--:R-:W-:Y:S02]  /*47450*/  HMMA.16816.F32 R20, R44.reuse, R12, R48 ;  /* 0x0000000c2c14723c */ /* 0x048fe40000001830 */
[----:B------:R-:W3:Y:S06]  /*47460*/  LDL.LU.64 R48, [R1+0x110] ;  /* 0x0001100001307983 */ /* 0x000eec0000300a00 */
[----:B----4-:R-:W-:-:S15]  /*47470*/  HMMA.16816.F32 R24, R44, R16, R24 ;  /* 0x000000102c18723c */ /* 0x010fde0000001818 */
[----:B------:R-:W-:-:S04]  /*47480*/  NOP ;  /* 0x0000000000007918 */ /* 0x000fc80000000000 */
[----:B------:R-:W-:Y:S04]  /*47490*/  STL.64 [R1+0x5f0], R24 ;  /* 0x0005f01801007387 */ /* 0x000fe80000100a00 */
[----:B------:R-:W-:Y:S04]  /*474a0*/  STL.64 [R1+0x5f8], R26 ;  /* 0x0005f81a01007387 */ /* 0x000fe80000100a00 */
[----:B------:R-:W-:Y:S04]  /*474b0*/  STL [R1+0x3820], R12 ;  /* 0x0038200c01007387 */ /* 0x000fe80000100800 */
[----:B------:R-:W-:Y:S04]  /*474c0*/  STL.64 [R1+0x5e0], R20 ;  /* 0x0005e01401007387 */ /* 0x000fe80000100a00 */
[----:B------:R-:W-:Y:S04]  /*474d0*/  STL.64 [R1+0x5e8], R22 ;  /* 0x0005e81601007387 */ /* 0x000fe80000100a00 */
[----:B------:R0:W-:Y:S02]  /*474e0*/  STL [R1+0x3814], R13 ;  /* 0x0038140d01007387 */ /* 0x0001e40000100800 */
[----:B0-----:R-:W-:Y:S02]  /*474f0*/  HMMA.16816.F32 R12, R44, R8, R56 ;  /* 0x000000082c0c723c */ /* 0x001fe40000001838 */
[----:B------:R-:W4:Y:S04]  /*47500*/  LDL.LU.64 R20, [R1+0x5c0] ;  /* 0x0005c00001147983 */ /* 0x000f280000300a00 */
[----:B------:R-:W4:-:S13]  /*47510*/  LDL.LU.64 R22, [R1+0x5c8] ;  /* 0x0005c80001167983 */ /* 0x000f1a0000300a00 */
[----:B------:R0:W-:Y:S04]  /*47520*/  STL.64 [R1+0x5d0], R12 ;  /* 0x0005d00c01007387 */ /* 0x0001e80000100a00 */
[----:B------:R1:W-:Y:S04]  /*47530*/  STL.64 [R1+0x5d8], R14 ;  /* 0x0005d80e01007387 */ /* 0x0003e80000100a00 */
[----:B------:R-:W-:Y:S04]  /*47540*/  STL [R1+0x3824], R8 ;  /* 0x0038240801007387 */ /* 0x000fe80000100800 */
[----:B------:R2:W-:Y:S04]  /*47550*/  STL [R1+0x3810], R9 ;  /* 0x0038100901007387 */ /* 0x0005e80000100800 */
[----:B0-----:R-:W3:Y:S04]  /*47560*/  LDL.LU.64 R12, [R1+0x5b0] ;  /* 0x0005b000010c7983 */ /* 0x001ee80000300a00 */
[----:B-1----:R-:W3:Y:S01]  /*47570*/  LDL.LU.64 R14, [R1+0x5b8] ;  /* 0x0005b800010e7983 */ /* 0x002ee20000300a00 */
[----:B--2---:R-:W-:Y:S03]  /*47580*/  HMMA.16816.F32 R8, R44, R4, R32 ;  /* 0x000000042c08723c */ /* 0x004fe60000001820 */
[----:B------:R-:W0:-:S15]  /*47590*/  LDSM.16.MT88.4 R44, [R6+UR5+0x8000] ;  /* 0x00800005062c783b */ /* 0x000e1e0008004200 */
[----:B------:R-:W-:Y:S01]  /*475a0*/  NOP ;  /* 0x0000000000007918 */ /* 0x000fe20000000000 */
[----:B------:R1:W-:Y:S04]  /*475b0*/  STL.64 [R1+0x350], R8 ;  /* 0x0003500801007387 */ /* 0x0003e80000100a00 */
[----:B------:R2:W-:Y:S04]  /*475c0*/  STL.64 [R1+0x358], R10 ;  /* 0x0003580a01007387 */ /* 0x0005e80000100a00 */
[----:B------:R-:W3:Y:S04]  /*475d0*/  LDL.LU.64 R56, [R1+0xf0] ;  /* 0x0000f00001387983 */ /* 0x000ee80000300a00 */
[----:B------:R-:W-:Y:S04]  /*475e0*/  STL [R1+0x382c], R4 ;  /* 0x00382c0401007387 */ /* 0x000fe80000100800 */
[----:B------:R-:W-:Y:S04]  /*475f0*/  STL [R1+0x3828], R5 ;  /* 0x0038280501007387 */ /* 0x000fe80000100800 */
[----:B-1----:R-:W3:Y:S04]  /*47600*/  LDL.LU.64 R8, [R1+0x5a0] ;  /* 0x0005a00001087983 */ /* 0x002ee80000300a00 */
[----:B--2---:R-:W2:Y:S04]  /*47610*/  LDL.LU.64 R10, [R1+0x5a8] ;  /* 0x0005a800010a7983 */ /* 0x004ea80000300a00 */
[----:B------:R-:W2:Y:S04]  /*47620*/  LDL.LU.64 R28, [R1+0xe0] ;  /* 0x0000e000011c7983 */ /* 0x000ea80000300a00 */
[----:B0-----:R-:W-:Y:S04]  /*47630*/  STL [R1+0x37f4], R46 ;  /* 0x0037f42e01007387 */ /* 0x001fe80000100800 */
[----:B------:R-:W-:Y:S04]  /*47640*/  STL [R1+0x37f0], R47 ;  /* 0x0037f02f01007387 */ /* 0x000fe80000100800 */
[----:B------:R0:W-:Y:S04]  /*47650*/  STL.64 [R1+0x38e0], R44 ;  /* 0x0038e02c01007387 */ /* 0x0001e80000100a00 */
[----:B0-----:R-:W2:Y:S01]  /*47660*/  LDL.LU.64 R44, [R1+0x100] ;  /* 0x00010000012c7983 */ /* 0x001ea20000300a00 */
[----:B------:R-:W-:-:S02]  /*47670*/  IMAD.MOV.U32 R18, RZ, RZ, R36 ;  /* 0x000000ffff127224 */ /* 0x000fc400078e0024 */
[----:B------:R-:W-:Y:S01]  /*47680*/  IMAD.MOV.U32 R19, RZ, RZ, R37 ;  /* 0x000000ffff137224 */ /* 0x000fe200078e0025 */
[----:B----4-:R-:W-:-:S15]  /*47690*/  HMMA.16816.F32 R4, R40, R36, R20 ;  /* 0x000000242804723c */ /* 0x010fde0000001814 */
[----:B------:R-:W-:-:S04]  /*476a0*/  NOP ;  /* 0x0000000000007918 */ /* 0x000fc80000000000 */
[----:B------:R-:W-:Y:S04]  /*476b0*/  STL.64 [R1+0x5c0], R4 ;  /* 0x0005c00401007387 */ /* 0x000fe80000100a00 */
[----:B------:R3:W-:Y:S02]  /*476c0*/  STL.64 [R1+0x5c8], R6 ;  /* 0x0005c80601007387 */ /* 0x0007e40000100a00 */
[----:B---3--:R-:W-:Y:S02]  /*476d0*/  HMMA.16816.F32 R4, R40, R52, R12 ;  /* 0x000000342804723c */ /* 0x008fe4000000180c */
[----:B------:R-:W-:Y:S04]  /*476e0*/  STL.64 [R1+0x38a8], R18 ;  /* 0x0038a81201007387 */ /* 0x000fe80000100a00 */
[----:B------:R-:W-:-:S13]  /*476f0*/  STL.64 [R1+0x38a0], R16 ;  /* 0x0038a01001007387 */ /* 0x000fda0000100a00 */
[----:B------:R0:W-:Y:S04]  /*47700*/  STL.64 [R1+0x5b0], R4 ;  /* 0x0005b00401007387 */ /* 0x0001e80000100a00 */
[----:B------:R1:W-:Y:S04]  /*47710*/  STL.64 [R1+0x5b8], R6 ;  /* 0x0005b80601007387 */ /* 0x0003e80000100a00 */
[----:B0-----:R-:W3:Y:S04]  /*47720*/  LDL.LU.64 R4, [R1+0x590] ;  /* 0x0005900001047983 */ /* 0x001ee80000300a00 */
[----:B-1----:R-:W3:Y:S04]  /*47730*/  LDL.LU.64 R6, [R1+0x598] ;  /* 0x0005980001067983 */ /* 0x002ee80000300a00 */
[----:B------:R-:W4:Y:S04]  /*47740*/  LDL.LU.64 R32, [R1+0x580] ;  /* 0x0005800001207983 */ /* 0x000f280000300a00 */
[----:B------:R-:W4:Y:S01]  /*47750*/  LDL.LU.64 R34, [R1+0x588] ;  /* 0x0005880001227983 */ /* 0x000f220000300a00 */
[----:B--2---:R-:W-:Y:S01]  /*47760*/  HMMA.16816.F32 R16, R40, R48, R8 ;  /* 0x000000302810723c */ /* 0x004fe20000001808 */
[----:B------:R-:W-:-:S02]  /*47770*/  IMAD.MOV.U32 R15, RZ, RZ, R52 ;  /* 0x000000ffff0f7224 */ /* 0x000fc400078e0034 */
[----:B------:R-:W-:Y:S02]  /*47780*/  IMAD.MOV.U32 R14, RZ, RZ, R53 ;  /* 0x000000ffff0e7224 */ /* 0x000fe400078e0035 */
[----:B------:R-:W-:Y:S02]  /*47790*/  IMAD.MOV.U32 R52, RZ, RZ, R30 ;  /* 0x000000ffff347224 */ /* 0x000fe400078e001e */
[----:B------:R-:W-:Y:S01]  /*477a0*/  IMAD.MOV.U32 R53, RZ, RZ, R3 ;  /* 0x000000ffff357224 */ /* 0x000fe200078e0003 */
[----:B------:R-:W2:Y:S04]  /*477b0*/  LDL.LU.64 R36, [R1+0xd0] ;  /* 0x0000d00001247983 */ /* 0x000ea80000300a00 */
[----:B------:R-:W-:Y:S07]  /*477c0*/  STL.64 [R1+0x38d8], R52 ;  /* 0x0038d83401007387 */ /* 0x000fee0000100a00 */
[----:B------:R0:W-:Y:S04]  /*477d0*/  STL.64 [R1+0x5a0], R16 ;  /* 0x0005a01001007387 */ /* 0x0001e80000100a00 */
[----:B------:R1:W-:Y:S04]  /*477e0*/  STL.64 [R1+0x5a8], R18 ;  /* 0x0005a81201007387 */ /* 0x0003e80000100a00 */
[----:B0-----:R-:W2:Y:S04]  /*477f0*/  LDL.LU.64 R16, [R1+0x570] ;  /* 0x0005700001107983 */ /* 0x001ea80000300a00 */
[----:B-1----:R-:W2:Y:S04]  /*47800*/  LDL.LU.64 R18, [R1+0x578] ;  /* 0x0005780001127983 */ /* 0x002ea80000300a00 */
[----:B------:R-:W2:Y:S01]  /*47810*/  LDL.LU.64 R52, [R1+0xc0] ;  /* 0x0000c00001347983 */ /* 0x000ea20000300a00 */
[----:B------:R-:W-:-:S02]  /*47820*/  IMAD.MOV.U32 R8, RZ, RZ, R48 ;  /* 0x000000ffff087224 */ /* 0x000fc400078e0030 */
[----:B------:R-:W-:Y:S01]  /*47830*/  IMAD.MOV.U32 R12, RZ, RZ, R49 ;  /* 0x000000ffff0c7224 */ /* 0x000fe200078e0031 */
[----:B------:R-:W2:Y:S04]  /*47840*/  LDL.LU.64 R24, [R1+0x90] ;  /* 0x0000900001187983 */ /* 0x000ea80000300a00 */
[----:B------:R-:W2:Y:S01]  /*47850*/  LDL.LU.64 R48, [R1+0x80] ;  /* 0x0000800001307983 */ /* 0x000ea20000300a00 */
[----:B------:R-:W-:Y:S02]  /*47860*/  IMAD.MOV.U32 R13, RZ, RZ, R56 ;  /* 0x000000ffff0d7224 */ /* 0x000fe400078e0038 */
[----:B------:R-:W-:Y:S01]  /*47870*/  IMAD.MOV.U32 R9, RZ, RZ, R57 ;  /* 0x000000ffff097224 */ /* 0x000fe200078e0039 */
[C---:B---3--:R-:W-:Y:S08]  /*47880*/  HMMA.16816.F32 R4, R40.reuse, R44, R4 ;  /* 0x0000002c2804723c */ /* 0x048ff00000001804 */
[C---:B----4-:R-:W-:Y:S11]  /*47890*/  HMMA.16816.F32 R32, R40.reuse, R56, R32 ;  /* 0x000000382820723c */ /* 0x050ff60000001820 */
[----:B------:R-:W-:Y:S04]  /*478a0*/  STL.64 [R1+0x590], R4 ;  /* 0x0005900401007387 */ /* 0x000fe80000100a00 */
[----:B------:R-:W-:Y:S04]  /*478b0*/  STL.64 [R1+0x598], R6 ;  /* 0x0005980601007387 */ /* 0x000fe80000100a00 */
[----:B------:R0:W-:Y:S04]  /*478c0*/  STL.64 [R1+0x580], R32 ;  /* 0x0005802001007387 */ /* 0x0001e80000100a00 */
[----:B------:R1:W-:Y:S04]  /*478d0*/  STL.64 [R1+0x588], R34 ;  /* 0x0005882201007387 */ /* 0x0003e80000100a00 */
[----:B0-----:R-:W3:Y:S04]  /*478e0*/  LDL.LU.64 R32, [R1+0x560] ;  /* 0x0005600001207983 */ /* 0x001ee80000300a00 */
[----:B-1----:R-:W3:Y:S04]  /*478f0*/  LDL.LU.64 R34, [R1+0x568] ;  /* 0x0005680001227983 */ /* 0x002ee80000300a00 */
[----:B------:R-:W4:Y:S04]  /*47900*/  LDL.LU.64 R56, [R1+0x70] ;  /* 0x0000700001387983 */ /* 0x000f280000300a00 */
[----:B------:R-:W-:Y:S04]  /*47910*/  STL.64 [R1+0x38b8], R14 ;  /* 0x0038b80e01007387 */ /* 0x000fe80000100a00 */
[----:B------:R2:W-:Y:S02]  /*47920*/  STL.64 [R1+0x38b0], R12 ;  /* 0x0038b00c01007387 */ /* 0x0005e40000100a00 */
[----:B--2---:R-:W-:Y:S01]  /*47930*/  HMMA.16816.F32 R12, R40, R28, R16 ;  /* 0x0000001c280c723c */ /* 0x004fe20000001810 */
[----:B------:R-:W-:-:S02]  /*47940*/  IMAD.MOV.U32 R4, RZ, RZ, R44 ;  /* 0x000000ffff047224 */ /* 0x000fc400078e002c */
[----:B------:R-:W-:-:S15]  /*47950*/  IMAD.MOV.U32 R5, RZ, RZ, R45 ;  /* 0x000000ffff057224 */ /* 0x000fde00078e002d */
[----:B------:R-:W-:Y:S01]  /*47960*/  NOP ;  /* 0x0000000000007918 */ /* 0x000fe20000000000 */
[----:B------:R0:W-:Y:S04]  /*47970*/  STL.64 [R1+0x570], R12 ;  /* 0x0005700c01007387 */ /* 0x0001e80000100a00 */
[----:B------:R1:W-:Y:S04]  /*47980*/  STL.64 [R1+0x578], R14 ;  /* 0x0005780e01007387 */ /* 0x0003e80000100a00 */
[----:B------:R-:W2:Y:S04]  /*47990*/  LDL.LU.64 R44, [R1+0x550] ;  /* 0x00055000012c7983 */ /* 0x000ea80000300a00 */
[----:B------:R-:W2:Y:S01]  /*479a0*/  LDL.LU.64 R46, [R1+0x558] ;  /* 0x00055800012e7983 */ /* 0x000ea20000300a00 */
[----:B------:R-:W-:-:S02]  /*479b0*/  IMAD.MOV.U32 R11, RZ, RZ, R28 ;  /* 0x000000ffff0b7224 */ /* 0x000fc400078e001c */
[----:B------:R-:W-:Y:S02]  /*479c0*/  IMAD.MOV.U32 R10, RZ, RZ, R29 ;  /* 0x000000ffff0a7224 */ /* 0x000fe400078e001d */
[----:B------:R-:W4:Y:S04]  /*479d0*/  LDL.LU.64 R28, [R1+0x540] ;  /* 0x00054000011c7983 */ /* 0x000f280000300a00 */
[----:B------:R-:W4:Y:S04]  /*479e0*/  LDL.LU.64 R30, [R1+0x548] ;  /* 0x00054800011e7983 */ /* 0x000f280000300a00 */
[----:B------:R-:W4:Y:S04]  /*479f0*/  LDL.LU.64 R16, [R1+0x530] ;  /* 0x0005300001107983 */ /* 0x000f280000300a00 */
[----:B------:R-:W4:Y:S04]  /*47a00*/  LDL.LU.64 R18, [R1+0x538] ;  /* 0x0005380001127983 */ /* 0x000f280000300a00 */
[----:B0-----:R-:W4:Y:S04]  /*47a10*/  LDL.LU.64 R12, [R1+0x520] ;  /* 0x00052000010c7983 */ /* 0x001f280000300a00 */
[----:B-1----:R-:W4:Y:S04]  /*47a20*/  LDL.LU.64 R14, [R1+0x528] ;  /* 0x00052800010e7983 */ /* 0x002f280000300a00 */
[----:B------:R-:W-:Y:S04]  /*47a30*/  STL.64 [R1+0x38c8], R10 ;  /* 0x0038c80a01007387 */ /* 0x000fe80000100a00 */
[----:B------:R3:W-:Y:S01]  /*47a40*/  STL.64 [R1+0x38c0], R8 ;  /* 0x0038c00801007387 */ /* 0x0007e20000100a00 */
[----:B------:R-:W-:Y:S01]  /*47a50*/  IMAD.MOV.U32 R7, RZ, RZ, R36 ;  /* 0x000000ffff077224 */ /* 0x000fe200078e0024 */
[----:B------:R-:W-:Y:S01]  /*47a60*/  MOV R6, R37 ;  /* 0x0000002500067202 */ /* 0x000fe20000000f00 */
[----:B---3--:R-:W-:-:S15]  /*47a70*/  HMMA.16816.F32 R8, R40, R36, R32 ;  /* 0x000000242808723c */ /* 0x008fde0000001820 */
[----:B------:R-:W-:-:S04]  /*47a80*/  NOP ;  /* 0x0000000000007918 */ /* 0x000fc80000000000 */
[----:B------:R0:W-:Y:S04]  /*47a90*/  STL.64 [R1+0x560], R8 ;  /* 0x0005600801007387 */ /* 0x0001e80000100a00 */
[----:B------:R1:W-:Y:S04]  /*47aa0*/  STL.64 [R1+0x568], R10 ;  /* 0x0005680a01007387 */ /* 0x0003e80000100a00 */
[----:B0-----:R-:W3:Y:S04]  /*47ab0*/  LDL.LU.64 R8, [R1+0x510] ;  /* 0x0005100001087983 */ /* 0x001ee80000300a00 */
[----:B-1----:R-:W3:Y:S04]  /*47ac0*/  LDL.LU.64 R10, [R1+0x518] ;  /* 0x00051800010a7983 */ /* 0x002ee80000300a00 */
[----:B------:R-:W3:Y:S04]  /*47ad0*/  LDL.LU.64 R32, [R1+0x60] ;  /* 0x0000600001207983 */ /* 0x000ee80000300a00 */
[----:B------:R-:W3:Y:S01]  /*47ae0*/  LDL.LU.64 R36, [R1+0x50] ;  /* 0x0000500001247983 */ /* 0x000ee20000300a00 */
[----:B--2---:R-:W-:-:S15]  /*47af0*/  HMMA.16816.F32 R44, R40, R52, R44 ;  /* 0x00000034282c723c */ /* 0x004fde000000182c */
[----:B------:R-:W-:-:S04]  /*47b00*/  NOP ;  /* 0x0000000000007918 */ /* 0x000fc80000000000 */
[----:B------:R0:W-:Y:S04]  /*47b10*/  STL.64 [R1+0x550], R44 ;  /* 0x0005502c01007387 */ /* 0x0001e80000100a00 */
[----:B------:R1:W-:Y:S04]  /*47b20*/  STL.64 [R1+0x558], R46 ;  /* 0x0005582e01007387 */ /* 0x0003e80000100a00 */
[----:B0-----:R-:W2:Y:S01]  /*47b30*/  LDL.LU.64 R44, [R1+0x38e0] ;  /* 0x0038e000012c7983 */ /* 0x001ea20000300a00 */
[----:B-1----:R-:W-:Y:S02]  /*47b40*/  IMAD.MOV.U32 R46, RZ, RZ, R52 ;  /* 0x000000ffff2e7224 */ /* 0x002fe400078e0034 */
[----:B------:R-:W-:-:S02]  /*47b50*/  IMAD.MOV.U32 R47, RZ, RZ, R53 ;  /* 0x000000ffff2f7224 */ /* 0x000fc400078e0035 */
[----:B------:R-:W2:Y:S01]  /*47b60*/  LDL.LU.64 R52, [R1+0x38d8] ;  /* 0x0038d80001347983 */ /* 0x000ea20000300a00 */
[----:B------:R-:W-:Y:S01]  /*47b70*/  MOV R20, R2 ;  /* 0x0000000200147202 */ /* 0x000fe20000000f00 */
[----:B------:R-:W-:-:S07]  /*47b80*/  IMAD.MOV.U32 R21, RZ, RZ, R0 ;  /* 0x000000ffff157224 */ /* 0x000fce00078e0000 */
[----:B----4-:R-:W-:Y:S01]  /*47b90*/  HMMA.16816.F32 R20, R40, R20, R28 ;  /* 0x000000142814723c */ /* 0x010fe2000000181c */
[----:B------:R-:W4:-:S15]  /*47ba0*/  LDL.LU.64 R28, [R1+0x38d0] ;  /* 0x0038d000011c7983 */ /* 0x000f1e0000300a00 */
[----:B------:R-:W-:-:S03]  /*47bb0*/  NOP ;  /* 0x0000000000007918 */ /* 0x000fc60000000000 */
[----:B------:R-:W-:Y:S04]  /*47bc0*/  STL.64 [R1+0x540], R20 ;  /* 0x0005401401007387 */ /* 0x000fe80000100a00 */
[----:B------:R2:W-:Y:S02]  /*47bd0*/  STL.64 [R1+0x548], R22 ;  /* 0x0005481601007387 */ /* 0x0005e40000100a00 */
[C---:B--2---:R-:W-:Y:S02]  /*47be0*/  HMMA.16816.F32 R20, R40.reuse, R52, R16 ;  /* 0x000000342814723c */ /* 0x044fe40000001810 */
[----:B------:R-:W2:Y:S04]  /*47bf0*/  LDL.LU.64 R16, [R1+0x500] ;  /* 0x0005000001107983 */ /* 0x000ea80000300a00 */
[----:B------:R-:W2:Y:S02]  /*47c00*/  LDL.LU.64 R18, [R1+0x508] ;  /* 0x0005080001127983 */ /* 0x000ea40000300a00 */
[C---:B------:R-:W-:Y:S08]  /*47c10*/  HMMA.16816.F32 R12, R40.reuse, R24, R12 ;  /* 0x00000018280c723c */ /* 0x040ff0000000180c */
[----:B---3--:R-:W-:Y:S01]  /*47c20*/  HMMA.16816.F32 R8, R40, R48, R8 ;  /* 0x000000302808723c */ /* 0x008fe20000001808 */
[----:B------:R-:W-:-:S02]  /*47c30*/  IMAD.MOV.U32 R0, RZ, RZ, R25 ;  /* 0x000000ffff007224 */ /* 0x000fc400078e0019 */
[----:B------:R-:W-:Y:S01]  /*47c40*/  IMAD.MOV.U32 R2, RZ, RZ, R24 ;  /* 0x000000ffff027224 */ /* 0x000fe200078e0018 */
[----:B------:R-:W-:Y:S04]  /*47c50*/  STL.64 [R1+0x530], R20 ;  /* 0x0005301401007387 */ /* 0x000fe80000100a00 */
[----:B------:R-:W-:Y:S04]  /*47c60*/  STL.64 [R1+0x538], R22 ;  /* 0x0005381601007387 */ /* 0x000fe80000100a00 */
[----:B------:R-:W3:Y:S04]  /*47c70*/  LDL.LU.64 R52, [R1+0x40] ;  /* 0x0000400001347983 */ /* 0x000ee80000300a00 */
[----:B------:R-:W-:Y:S04]  /*47c80*/  STL.64 [R1+0x520], R12 ;  /* 0x0005200c01007387 */ /* 0x000fe80000100a00 */
[----:B------:R-:W-:Y:S04]  /*47c90*/  STL.64 [R1+0x528], R14 ;  /* 0x0005280e01007387 */ /* 0x000fe80000100a00 */
[----:B------:R-:W-:Y:S04]  /*47ca0*/  STL [R1+0x37ac], R0 ;  /* 0x0037ac0001007387 */ /* 0x000fe80000100800 */
[----:B------:R-:W-:Y:S04]  /*47cb0*/  STL [R1+0x37a8], R2 ;  /* 0x0037a80201007387 */ /* 0x000fe80000100800 */
[----:B------:R0:W-:Y:S04]  /*47cc0*/  STL.64 [R1+0x510], R8 ;  /* 0x0005100801007387 */ /* 0x0001e80000100a00 */
[----:B------:R1:W-:Y:S01]  /*47cd0*/  STL.64 [R1+0x518], R10 ;  /* 0x0005180a01007387 */ /* 0x0003e20000100a00 */
[----:B------:R-:W-:-:S02]  /*47ce0*/  IMAD.MOV.U32 R3, RZ, RZ, R49 ;  /* 0x000000ffff037224 */ /* 0x000fc400078e0031 */
[----:B------:R-:W-:Y:S01]  /*47cf0*/  IMAD.MOV.U32 R30, RZ, RZ, R48 ;  /* 0x000000ffff1e7224 */ /* 0x000fe200078e0030 */
[----:B0-----:R-:W3:Y:S04]  /*47d00*/  LDL.LU.64 R8, [R1+0x4f0] ;  /* 0x0004f00001087983 */ /* 0x001ee80000300a00 */
[----:B-1----:R-:W3:Y:S04]  /*47d10*/  LDL.LU.64 R10, [R1+0x4f8] ;  /* 0x0004f800010a7983 */ /* 0x002ee80000300a00 */
[----:B------:R-:W4:Y:S04]  /*47d20*/  LDL.LU.64 R12, [R1+0x4e0] ;  /* 0x0004e000010c7983 */ /* 0x000f280000300a00 */
[----:B------:R-:W4:Y:S04]  /*47d30*/  LDL.LU.64 R14, [R1+0x4e8] ;  /* 0x0004e800010e7983 */ /* 0x000f280000300a00 */
[----:B------:R-:W4:Y:S04]  /*47d40*/  LDL.LU.64 R24, [R1+0x30] ;  /* 0x0000300001187983 */ /* 0x000f280000300a00 */
[----:B------:R-:W-:Y:S04]  /*47d50*/  STL [R1+0x37b4], R3 ;  /* 0x0037b40301007387 */ /* 0x000fe80000100800 */
[----:B------:R-:W-:Y:S01]  /*47d60*/  STL [R1+0x37b0], R30 ;  /* 0x0037b01e01007387 */ /* 0x000fe20000100800 */
[----:B--2---:R-:W-:-:S15]  /*47d70*/  HMMA.16816.F32 R16, R40, R56, R16 ;  /* 0x000000382810723c */ /* 0x004fde0000001810 */
[----:B------:R-:W-:-:S04]  /*47d80*/  NOP ;  /* 0x0000000000007918 */ /* 0x000fc80000000000 */
[----:B------:R0:W-:Y:S04]  /*47d90*/  STL.64 [R1+0x500], R16 ;  /* 0x0005001001007387 */ /* 0x0001e80000100a00 */
[----:B------:R1:W-:Y:S04]  /*47da0*/  STL.64 [R1+0x508], R18 ;  /* 0x0005081201007387 */ /* 0x0003e80000100a00 */
[----:B0-----:R-:W2:Y:S04]  /*47db0*/  LDL.LU.64 R16, [R1+0x4d0] ;  /* 0x0004d00001107983 */ /* 0x001ea80000300a00 */
[----:B-1----:R-:W2:Y:S01]  /*47dc0*/  LDL.LU.64 R18, [R1+0x4d8] ;  /* 0x0004d80001127983 */ /* 0x002ea20000300a00 */
[----:B------:R-:W-:-:S02]  /*47dd0*/  IMAD.MOV.U32 R31, RZ, RZ, R57 ;  /* 0x000000ffff1f7224 */ /* 0x000fc400078e0039 */
[----:B------:R-:W-:Y:S01]  /*47de0*/  IMAD.MOV.U32 R61, RZ, RZ, R56 ;  /* 0x000000ffff3d7224 */ /* 0x000fe200078e0038 */
[----:B------:R-:W2:Y:S04]  /*47df0*/  LDL.LU.64 R20, [R1+0x20] ;  /* 0x0000200001147983 */ /* 0x000ea80000300a00 */
[----:B------:R-:W2:Y:S01]  /*47e00*/  LDL.LU.64 R48, [R1+0x10] ;  /* 0x0000100001307983 */ /* 0x000ea20000300a00 */
[C---:B---3--:R-:W-:Y:S08]  /*47e10*/  HMMA.16816.F32 R8, R40.reuse, R32, R8 ;  /* 0x000000202808723c */ /* 0x048ff00000001808 */
[----:B----4-:R-:W-:Y:S01]  /*47e20*/  HMMA.16816.F32 R12, R40, R36, R12 ;  /* 0x00000024280c723c */ /* 0x010fe2000000180c */
[----:B------:R-:W3:Y:S04]  /*47e30*/  LDL.LU.64 R56, [R1] ;  /* 0x0000000001387983 */ /* 0x000ee80000300a00 */
[----:B------:R-:W-:Y:S04]  /*47e40*/  STL [R1+0x37bc], R31 ;  /* 0x0037bc1f01007387 */ /* 0x000fe80000100800 */
[----:B------:R-:W-:Y:S01]  /*47e50*/  STL [R1+0x37b8], R61 ;  /* 0x0037b83d01007387 */ /* 0x000fe20000100800 */
[----:B------:R-:W-:Y:S01]  /*47e60*/  IMAD.MOV.U32 R60, RZ, RZ, R33 ;  /* 0x000000ffff3c7224 */ /* 0x000fe200078e0021 */
[----:B------:R-:W-:Y:S01]  /*47e70*/  MOV R2, R32 ;  /* 0x0000002000027202 */ /* 0x000fe20000000f00 */
[----:B------:R-:W-:-:S02]  /*47e80*/  IMAD.MOV.U32 R0, RZ, RZ, R37 ;  /* 0x000000ffff007224 */ /* 0x000fc400078e0025 */
[----:B------:R-:W-:Y:S01]  /*47e90*/  IMAD.MOV.U32 R30, RZ, RZ, R36 ;  /* 0x000000ffff1e7224 */ /* 0x000fe200078e0024 */
[----:B------:R-:W-:Y:S04]  /*47ea0*/  STL.64 [R1+0x4f0], R8 ;  /* 0x0004f00801007387 */ /* 0x000fe80000100a00 */
[----:B------:R0:W-:Y:S04]  /*47eb0*/  STL.64 [R1+0x4f8], R10 ;  /* 0x0004f80a01007387 */ /* 0x0001e80000100a00 */
[----:B0-----:R-:W4:Y:S04]  /*47ec0*/  LDL.LU.64 R10, [R1+0x38c8] ;  /* 0x0038c800010a7983 */ /* 0x001f280000300a00 */
[----:B------:R-:W3:Y:S04]  /*47ed0*/  LDL.LU.64 R8, [R1+0x38c0] ;  /* 0x0038c00001087983 */ /* 0x000ee80000300a00 */
[----:B------:R-:W-:Y:S04]  /*47ee0*/  STL [R1+0x37c4], R60 ;  /* 0x0037c43c01007387 */ /* 0x000fe80000100800 */
[----:B------:R-:W-:Y:S04]  /*47ef0*/  STL [R1+0x37c0], R2 ;  /* 0x0037c00201007387 */ /* 0x000fe80000100800 */
[----:B------:R0:W-:Y:S04]  /*47f00*/  STL.64 [R1+0x4e0], R12 ;  /* 0x0004e00c01007387 */ /* 0x0001e80000100a00 */
[----:B------:R1:W-:Y:S04]  /*47f10*/  STL.64 [R1+0x4e8], R14 ;  /* 0x0004e80e01007387 */ /* 0x0003e80000100a00 */
[----:B0-----:R-:W3:Y:S04]  /*47f20*/  LDL.LU.64 R12, [R1+0x4c0] ;  /* 0x0004c000010c7983 */ /* 0x001ee80000300a00 */
[----:B-1----:R-:W3:Y:S04]  /*47f30*/  LDL.LU.64 R14, [R1+0x4c8] ;  /* 0x0004c800010e7983 */ /* 0x002ee80000300a00 */
[----:B------:R-:W-:Y:S04]  /*47f40*/  STL [R1+0x37cc], R0 ;  /* 0x0037cc0001007387 */ /* 0x000fe80000100800 */
[----:B------:R-:W-:Y:S01]  /*47f50*/  STL [R1+0x37c8], R30 ;  /* 0x0037c81e01007387 */ /* 0x000fe20000100800 */
[----:B------:R-:W-:-:S02]  /*47f60*/  IMAD.MOV.U32 R61, RZ, RZ, R52 ;  /* 0x000000ffff3d7224 */ /* 0x000fc400078e0034 */
[----:B------:R-:W-:Y:S01]  /*47f70*/  IMAD.MOV.U32 R3, RZ, RZ, R53 ;  /* 0x000000ffff037224 */ /* 0x000fe200078e0035 */
[----:B--2---:R-:W-:-:S15]  /*47f80*/  HMMA.16816.F32 R16, R40, R52, R16 ;  /* 0x000000342810723c */ /* 0x004fde0000001810 */
[----:B------:R-:W-:-:S04]  /*47f90*/  NOP ;  /* 0x0000000000007918 */ /* 0x000fc80000000000 */
[----:B------:R0:W-:Y:S04]  /*47fa0*/  STL.64 [R1+0x4d0], R16 ;  /* 0x0004d01001007387 */ /* 0x0001e80000100a00 */
[----:B------:R1:W-:Y:S04]  /*47fb0*/  STL.64 [R1+0x4d8], R18 ;  /* 0x0004d81201007387 */ /* 0x0003e80000100a00 */
[----:B0-----:R-:W2:Y:S04]  /*47fc0*/  LDL.LU.64 R16, [R1+0x4b0] ;  /* 0x0004b00001107983 */ /* 0x001ea80000300a00 */
[----:B-1----:R-:W2:Y:S04]  /*47fd0*/  LDL.LU.64 R18, [R1+0x4b8] ;  /* 0x0004b80001127983 */ /* 0x002ea80000300a00 */
[----:B------:R-:W4:Y:S04]  /*47fe0*/  LDL.LU.64 R36, [R1+0x4a0] ;  /* 0x0004a00001247983 */ /* 0x000f280000300a00 */
[----:B------:R-:W4:Y:S04]  /*47ff0*/  LDL.LU.64 R38, [R1+0x4a8] ;  /* 0x0004a80001267983 */ /* 0x000f280000300a00 */
[----:B------:R-:W4:Y:S04]  /*48000*/  LDL.LU.64 R52, [R1+0x490] ;  /* 0x0004900001347983 */ /* 0x000f280000300a00 */
[----:B------:R-:W4:Y:S04]  /*48010*/  LDL.LU.64 R54, [R1+0x498] ;  /* 0x0004980001367983 */ /* 0x000f280000300a00 */
[----:B------:R-:W4:Y:S04]  /*48020*/  LDL.LU.64 R32, [R1+0x480] ;  /* 0x0004800001207983 */ /* 0x000f280000300a00 */
[----:B------:R-:W4:Y:S01]  /*48030*/  LDL.LU.64 R34, [R1+0x488] ;  /* 0x0004880001227983 */ /* 0x000f220000300a00 */
[----:B---3--:R-:W-:Y:S03]  /*48040*/  HMMA.16816.F32 R12, R40, R24, R12 ;  /* 0x00000018280c723c */ /* 0x008fe6000000180c */
[----:B------:R-:W-:Y:S04]  /*48050*/  STL [R1+0x37d4], R3 ;  /* 0x0037d40301007387 */ /* 0x000fe80000100800 */
[----:B------:R-:W-:Y:S01]  /*48060*/  STL [R1+0x37d0], R61 ;  /* 0x0037d03d01007387 */ /* 0x000fe20000100800 */
[----:B------:R-:W-:-:S02]  /*48070*/  IMAD.MOV.U32 R2, RZ, RZ, R24 ;  /* 0x000000ffff027224 */ /* 0x000fc400078e0018 */
[----:B------:R-:W-:Y:S02]  /*48080*/  IMAD.MOV.U32 R31, RZ, RZ, R25 ;  /* 0x000000ffff1f7224 */ /* 0x000fe400078e0019 */
[----:B------:R-:W-:Y:S01]  /*48090*/  IMAD.MOV.U32 R30, RZ, RZ, R20 ;  /* 0x000000ffff1e7224 */ /* 0x000fe200078e0014 */
[----:B------:R-:W-:-:S06]  /*480a0*/  MOV R60, R21 ;  /* 0x00000015003c7202 */ /* 0x000fcc0000000f00 */
[----:B------:R-:W-:Y:S04]  /*480b0*/  STL.64 [R1+0x4c0], R12 ;  /* 0x0004c00c01007387 */ /* 0x000fe80000100a00 */
[----:B------:R0:W-:Y:S04]  /*480c0*/  STL.64 [R1+0x4c8], R14 ;  /* 0x0004c80e01007387 */ /* 0x0001e80000100a00 */
[----:B0-----:R-:W3:Y:S04]  /*480d0*/  LDL.LU.64 R14, [R1+0x38b8] ;  /* 0x0038b800010e7983 */ /* 0x001ee80000300a00 */
[----:B------:R-:W3:Y:S04]  /*480e0*/  LDL.LU.64 R12, [R1+0x38b0] ;  /* 0x0038b000010c7983 */ /* 0x000ee80000300a00 */
[----:B------:R-:W3:Y:S04]  /*480f0*/  LDL.LU.64 R24, [R1+0x470] ;  /* 0x0004700001187983 */ /* 0x000ee80000300a00 */
[----:B------:R-:W3:Y:S04]  /*48100*/  LDL.LU.64 R26, [R1+0x478] ;  /* 0x00047800011a7983 */ /* 0x000ee80000300a00 */
[----:B------:R0:W-:Y:S01]  /*48110*/  STL [R1+0x37d8], R2 ;  /* 0x0037d80201007387 */ /* 0x0001e20000100800 */
[----:B------:R-:W-:-:S02]  /*48120*/  IMAD.MOV.U32 R61, RZ, RZ, R48 ;  /* 0x000000ffff3d7224 */ /* 0x000fc400078e0030 */
[----:B------:R-:W-:Y:S02]  /*48130*/  IMAD.MOV.U32 R0, RZ, RZ, R49 ;  /* 0x000000ffff007224 */ /* 0x000fe400078e0031 */
[----:B------:R-:W-:Y:S02]  /*48140*/  IMAD.MOV.U32 R3, RZ, RZ, R57 ;  /* 0x000000ffff037224 */ /* 0x000fe400078e0039 */
[----:B0-----:R-:W-:Y:S01]  /*48150*/  IMAD.MOV.U32 R2, RZ, RZ, R56 ;  /* 0x000000ffff027224 */ /* 0x001fe200078e0038 */
[C---:B--2---:R-:W-:Y:S08]  /*48160*/  HMMA.16816.F32 R16, R40.reuse, R20, R16 ;  /* 0x000000142810723c */ /* 0x044ff00000001810 */
[C---:B----4-:R-:W-:Y:S08]  /*48170*/  HMMA.16816.F32 R36, R40.reuse, R48, R36 ;  /* 0x000000302824723c */ /* 0x050ff00000001824 */
[C---:B------:R-:W-:Y:S03]  /*48180*/  HMMA.16816.F32 R52, R40.reuse, R56, R52 ;  /* 0x000000382834723c */ /* 0x040fe60000001834 */
[----:B------:R-:W-:Y:S04]  /*48190*/  STL.64 [R1+0x4b0], R16 ;  /* 0x0004b01001007387 */ /* 0x000fe80000100a00 */
[----:B------:R0:W-:Y:S04]  /*481a0*/  STL.64 [R1+0x4b8], R18 ;  /* 0x0004b81201007387 */ /* 0x0001e80000100a00 */
[----:B0-----:R-:W2:Y:S04]  /*481b0*/  LDL.LU.64 R18, [R1+0x38a8] ;  /* 0x0038a80001127983 */ /* 0x001ea80000300a00 */
[----:B------:R-:W4:Y:S04]  /*481c0*/  LDL.LU.64 R16, [R1+0x38a0] ;  /* 0x0038a00001107983 */ /* 0x000f280000300a00 */
[----:B------:R-:W2:Y:S04]  /*481d0*/  LDL.LU.64 R22, [R1+0x3898] ;  /* 0x0038980001167983 */ /* 0x000ea80000300a00 */
        /* <DEDUP_REMOVED lines=10> */
[----:B------:R-:W3:Y:S04]  /*48280*/  LDL.LU.64 R52, [R1+0x3860] ;  /* 0x0038600001347983 */ /* 0x000ee80000300a00 */
[----:B------:R-:W2:Y:S04]  /*48290*/  LDL.LU.64 R58, [R1+0x3858] ;  /* 0x00385800013a7983 */ /* 0x000ea80000300a00 */
        /* <DEDUP_REMOVED lines=9> */
[----:B0-----:R-:W4:Y:S04]  /*48330*/  LDL.LU.64 R56, [R1+0x460] ;  /* 0x0004600001387983 */ /* 0x001f280000300a00 */
[----:B------:R-:W4:Y:S01]  /*48340*/  LDL.LU.64 R58, [R1+0x468] ;  /* 0x00046800013a7983 */ /* 0x000f220000300a00 */
[----:B---3--:R-:W-:-:S15]  /*48350*/  HMMA.16816.F32 R24, R40, R52, R24 ;  /* 0x000000342818723c */ /* 0x008fde0000001818 */
[----:B------:R-:W-:-:S04]  /*48360*/  NOP ;  /* 0x0000000000007918 */ /* 0x000fc80000000000 */
[----:B------:R0:W-:Y:S04]  /*48370*/  STL.64 [R1+0x470], R24 ;  /* 0x0004701801007387 */ /* 0x0001e80000100a00 */
[----:B------:R1:W-:Y:S04]  /*48380*/  STL.64 [R1+0x478], R26 ;  /* 0x0004781a01007387 */ /* 0x0003e80000100a00 */
[----:B0-----:R-:W3:Y:S04]  /*48390*/  LDL.LU.64 R24, [R1+0x440] ;  /* 0x0004400001187983 */ /* 0x001ee80000300a00 */
[----:B-1----:R-:W3:Y:S04]  /*483a0*/  LDL.LU.64 R26, [R1+0x448] ;  /* 0x00044800011a7983 */ /* 0x002ee80000300a00 */
[----:B------:R-:W-:Y:S04]  /*483b0*/  STL.64 [R1+0x36a0], R54 ;  /* 0x0036a03601007387 */ /* 0x000fe80000100a00 */
[----:B------:R4:W-:Y:S01]  /*483c0*/  STL.64 [R1+0x3698], R52 ;  /* 0x0036983401007387 */ /* 0x0009e20000100a00 */
[C---:B--2---:R-:W-:Y:S08]  /*483d0*/  HMMA.16816.F32 R32, R40.reuse, R36, R32 ;  /* 0x000000242820723c */ /* 0x044ff00000001820 */
[----:B----4-:R-:W-:Y:S01]  /*483e0*/  HMMA.16816.F32 R52, R40, R48, R56 ;  /* 0x000000302834723c */ /* 0x010fe20000001838 */
[----:B------:R-:W2:Y:S04]  /*483f0*/  LDL.LU.64 R56, [R1+0x410] ;  /* 0x0004100001387983 */ /* 0x000ea80000300a00 */
[----:B------:R-:W2:-:S14]  /*48400*/  LDL.LU.64 R58, [R1+0x418] ;  /* 0x00041800013a7983 */ /* 0x000e9c0000300a00 */
[----:B------:R0:W-:Y:S04]  /*48410*/  STL.64 [R1+0x460], R52 ;  /* 0x0004603401007387 */ /* 0x0001e80000100a00 */
[----:B------:R1:W-:Y:S04]  /*48420*/  STL.64 [R1+0x468], R54 ;  /* 0x0004683601007387 */ /* 0x0003e80000100a00 */
[----:B0-----:R-:W4:Y:S04]  /*48430*/  LDL.LU.64 R52, [R1+0x400] ;  /* 0x0004000001347983 */ /* 0x001f280000300a00 */
[----:B-1----:R-:W4:Y:S04]  /*48440*/  LDL.LU.64 R54, [R1+0x408] ;  /* 0x0004080001367983 */ /* 0x002f280000300a00 */
[----:B------:R-:W-:Y:S04]  /*48450*/  STL.64 [R1+0x3690], R50 ;  /* 0x0036903201007387 */ /* 0x000fe80000100a00 */
[----:B------:R0:W-:Y:S04]  /*48460*/  STL.64 [R1+0x3688], R48 ;  /* 0x0036883001007387 */ /* 0x0001e80000100a00 */
[----:B0-----:R-:W2:Y:S04]  /*48470*/  LDL.LU.64 R48, [R1+0x420] ;  /* 0x0004200001307983 */ /* 0x001ea80000300a00 */
[----:B------:R-:W2:Y:S04]  /*48480*/  LDL.LU.64 R50, [R1+0x428] ;  /* 0x0004280001327983 */ /* 0x000ea80000300a00 */
[----:B------:R-:W-:Y:S04]  /*48490*/  STL.64 [R1+0x450], R32 ;  /* 0x0004502001007387 */ /* 0x000fe80000100a00 */
[----:B------:R0:W-:Y:S04]  /*484a0*/  STL.64 [R1+0x458], R34 ;  /* 0x0004582201007387 */ /* 0x0001e80000100a00 */
[----:B0-----:R-:W2:Y:S04]  /*484b0*/  LDL.LU.64 R34, [R1+0x3848] ;  /* 0x0038480001227983 */ /* 0x001ea80000300a00 */
[----:B------:R-:W3:Y:S04]  /*484c0*/  LDL.LU.64 R32, [R1+0x3840] ;  /* 0x0038400001207983 */ /* 0x000ee80000300a00 */
[----:B------:R-:W-:Y:S04]  /*484d0*/  STL.64 [R1+0x3680], R38 ;  /* 0x0036802601007387 */ /* 0x000fe80000100a00 */
[----:B------:R0:W-:Y:S04]  /*484e0*/  STL.64 [R1+0x3678], R36 ;  /* 0x0036782401007387 */ /* 0x0001e80000100a00 */
[----:B0-----:R-:W2:Y:S04]  /*484f0*/  LDL.LU.64 R36, [R1+0x430] ;  /* 0x0004300001247983 */ /* 0x001ea80000300a00 */
[----:B------:R-:W2:Y:S01]  /*48500*/  LDL.LU.64 R38, [R1+0x438] ;  /* 0x0004380001267983 */ /* 0x000ea20000300a00 */
[----:B---3--:R-:W-:-:S15]  /*48510*/  HMMA.16816.F32 R24, R40, R32, R24 ;  /* 0x000000202818723c */ /* 0x008fde0000001818 */
[----:B------:R-:W-:-:S04]  /*48520*/  NOP ;  /* 0x0000000000007918 */ /* 0x000fc80000000000 */
[----:B------:R-:W-:Y:S04]  /*48530*/  STL.64 [R1+0x440], R24 ;  /* 0x0004401801007387 */ /* 0x000fe80000100a00 */
[----:B------:R0:W-:Y:S04]  /*48540*/  STL.64 [R1+0x448], R26 ;  /* 0x0004481a01007387 */ /* 0x0001e80000100a00 */
[----:B0-----:R-:W3:Y:S04]  /*48550*/  LDL.LU.64 R26, [R1+0x3838] ;  /* 0x00383800011a7983 */ /* 0x001ee80000300a00 */
[----:B------:R-:W3:Y:S04]  /*48560*/  LDL.LU.64 R24, [R1+0x3830] ;  /* 0x0038300001187983 */ /* 0x000ee80000300a00 */
[----:B--2---:R-:W-:Y:S04]  /*48570*/  STL.64 [R1+0x3670], R34 ;  /* 0x0036702201007387 */ /* 0x004fe80000100a00 */
[----:B------:R0:W-:Y:S04]  /*48580*/  STL.64 [R1+0x3668], R32 ;  /* 0x0036682001007387 */ /* 0x0001e80000100a00 */
[----:B------:R-:W-:Y:S04]  /*48590*/  STL.64 [R1+0x3660], R28 ;  /* 0x0036601c01007387 */ /* 0x000fe80000100a00 */
[----:B------:R3:W-:Y:S01]  /*485a0*/  STL.64 [R1+0x37e0], R30 ;  /* 0x0037e01e01007387 */ /* 0x0007e20000100a00 */
[----:B0-----:R-:W-:-:S15]  /*485b0*/  HMMA.16816.F32 R32, R40, R28, R36 ;  /* 0x0000001c2820723c */ /* 0x001fde0000001824 */
[----:B------:R-:W-:-:S04]  /*485c0*/  NOP ;  /* 0x0000000000007918 */ /* 0x000fc80000000000 */
[----:B------:R-:W-:Y:S04]  /*485d0*/  STL.64 [R1+0x430], R32 ;  /* 0x0004302001007387 */ /* 0x000fe80000100a00 */
[----:B------:R-:W-:Y:S01]  /*485e0*/  STL.64 [R1+0x438], R34 ;  /* 0x0004382201007387 */ /* 0x000fe20000100a00 */
[C---:B---3--:R-:W-:Y:S03]  /*485f0*/  HMMA.16816.F32 R28, R40.reuse, R24, R48 ;  /* 0x00000018281c723c */ /* 0x048fe60000001830 */
[----:B------:R-:W-:Y:S04]  /*48600*/  STL.64 [R1+0x3658], R26 ;  /* 0x0036581a01007387 */ /* 0x000fe80000100a00 */
[----:B------:R0:W-:Y:S02]  /*48610*/  STL.64 [R1+0x3650], R24 ;  /* 0x0036501801007387 */ /* 0x0001e40000100a00 */
[C---:B0-----:R-:W-:Y:S10]  /*48620*/  HMMA.16816.F32 R24, R40.reuse, R20, R56 ;  /* 0x000000142818723c */ /* 0x041ff40000001838 */
[----:B------:R-:W-:Y:S04]  /*48630*/  STL.64 [R1+0x420], R28 ;  /* 0x0004201c01007387 */ /* 0x000fe80000100a00 */
[----:B------:R-:W-:Y:S04]  /*48640*/  STL.64 [R1+0x428], R30 ;  /* 0x0004281e01007387 */ /* 0x000fe80000100a00 */
[----:B------:R-:W-:Y:S04]  /*48650*/  STL.64 [R1+0x3648], R22 ;  /* 0x0036481601007387 */ /* 0x000fe80000100a00 */
[----:B------:R4:W-:Y:S02]  /*48660*/  STL.64 [R1+0x3640], R20 ;  /* 0x0036401401007387 */ /* 0x0009e40000100a00 */
[----:B----4-:R-:W-:Y:S02]  /*48670*/  HMMA.16816.F32 R20, R40, R16, R52 ;  /* 0x000000102814723c */ /* 0x010fe40000001834 */
[----:B------:R0:W-:Y:S04]  /*48680*/  STL.64 [R1+0x410], R24 ;  /* 0x0004101801007387 */ /* 0x0001e80000100a00 */
[----:B------:R-:W-:Y:S04]  /*48690*/  STL.64 [R1+0x418], R26 ;  /* 0x0004181a01007387 */ /* 0x000fe80000100a00 */
[----:B------:R-:W2:Y:S04]  /*486a0*/  LDL.LU.64 R52, [R1+0x3f0] ;  /* 0x0003f00001347983 */ /* 0x000ea80000300a00 */
[----:B------:R-:W2:Y:S01]  /*486b0*/  LDL.LU.64 R54, [R1+0x3f8] ;  /* 0x0003f80001367983 */ /* 0x000ea20000300a00 */
[----:B------:R-:W-:-:S02]  /*486c0*/  IMAD.MOV.U32 R56, RZ, RZ, R4 ;  /* 0x000000ffff387224 */ /* 0x000fc400078e0004 */
[----:B------:R-:W-:Y:S01]  /*486d0*/  IMAD.MOV.U32 R57, RZ, RZ, R5 ;  /* 0x000000ffff397224 */ /* 0x000fe200078e0005 */
[----:B------:R-:W-:Y:S01]  /*486e0*/  MOV R48, R18 ;  /* 0x0000001200307202 */ /* 0x000fe20000000f00 */
[----:B------:R-:W-:Y:S02]  /*486f0*/  IMAD.MOV.U32 R49, RZ, RZ, R19 ;  /* 0x000000ffff317224 */ /* 0x000fe400078e0013 */
[----:B0-----:R-:W-:Y:S01]  /*48700*/  IMAD.MOV.U32 R24, RZ, RZ, R8 ;  /* 0x000000ffff187224 */ /* 0x001fe200078e0008 */
[----:B------:R0:W-:Y:S04]  /*48710*/  STL.64 [R1+0x400], R20 ;  /* 0x0004001401007387 */ /* 0x0001e80000100a00 */
[----:B------:R-:W-:Y:S04]  /*48720*/  STL.64 [R1+0x408], R22 ;  /* 0x0004081601007387 */ /* 0x000fe80000100a00 */
[----:B------:R-:W3:Y:S04]  /*48730*/  LDL.LU R4, [R1+0x382c] ;  /* 0x00382c0001047983 */ /* 0x000ee80000300800 */
[----:B------:R-:W3:Y:S04]  /*48740*/  LDL.LU R5, [R1+0x3828] ;  /* 0x0038280001057983 */ /* 0x000ee80000300800 */
[----:B------:R-:W4:Y:S04]  /*48750*/  LDL.LU.64 R32, [R1+0x3e0] ;  /* 0x0003e00001207983 */ /* 0x000f280000300a00 */
[----:B------:R-:W4:Y:S04]  /*48760*/  LDL.LU.64 R34, [R1+0x3e8] ;  /* 0x0003e80001227983 */ /* 0x000f280000300a00 */
[----:B------:R-:W-:Y:S04]  /*48770*/  STL.64 [R1+0x37e8], R56 ;  /* 0x0037e83801007387 */ /* 0x000fe80000100a00 */
[----:B------:R-:W4:Y:S01]  /*48780*/  LDL.LU R8, [R1+0x3824] ;  /* 0x0038240001087983 */ /* 0x000f220000300800 */
[----:B------:R-:W-:-:S03]  /*48790*/  IMAD.MOV.U32 R25, RZ, RZ, R12 ;  /* 0x000000ffff197224 */ /* 0x000fc600078e000c */
[----:B------:R-:W2:Y:S04]  /*487a0*/  LDL.LU R12, [R1+0x3820] ;  /* 0x00382000010c7983 */ /* 0x000ea80000300800 */
[----:B------:R-:W2:Y:S04]  /*487b0*/  LDL.LU R18, [R1+0x381c] ;  /* 0x00381c0001127983 */ /* 0x000ea80000300800 */
[----:B------:R-:W2:Y:S01]  /*487c0*/  LDL.LU R19, [R1+0x3818] ;  /* 0x0038180001137983 */ /* 0x000ea20000300800 */
[----:B0-----:R-:W-:-:S03]  /*487d0*/  IMAD.MOV.U32 R20, RZ, RZ, R13 ;  /* 0x000000ffff147224 */ /* 0x001fc600078e000d */
[----:B------:R-:W2:Y:S01]  /*487e0*/  LDL.LU R13, [R1+0x3814] ;  /* 0x00381400010d7983 */ /* 0x000ea20000300800 */
[----:B------:R-:W-:-:S03]  /*487f0*/  IMAD.MOV.U32 R21, RZ, RZ, R9 ;  /* 0x000000ffff157224 */ /* 0x000fc600078e0009 */
[----:B------:R-:W4:Y:S01]  /*48800*/  LDL.LU R9, [R1+0x3810] ;  /* 0x0038100001097983 */ /* 0x000f220000300800 */
[----:B------:R-:W-:Y:S02]  /*48810*/  IMAD.MOV.U32 R28, RZ, RZ, R15 ;  /* 0x000000ffff1c7224 */ /* 0x000fe400078e000f */
[----:B------:R-:W-:Y:S01]  /*48820*/  IMAD.MOV.U32 R29, RZ, RZ, R14 ;  /* 0x000000ffff1d7224 */ /* 0x000fe200078e000e */
[----:B------:R-:W3:Y:S04]  /*48830*/  LDL.LU R15, [R1+0x380c] ;  /* 0x00380c00010f7983 */ /* 0x000ee80000300800 */
[----:B------:R-:W3:Y:S04]  /*48840*/  LDL.LU R14, [R1+0x3808] ;  /* 0x00380800010e7983 */ /* 0x000ee80000300800 */
[----:B------:R-:W3:Y:S04]  /*48850*/  LDL.LU.64 R36, [R1+0x340] ;  /* 0x0003400001247983 */ /* 0x000ee80000300a00 */
[----:B------:R-:W3:Y:S01]  /*48860*/  LDL.LU.64 R38, [R1+0x348] ;  /* 0x0003480001267983 */ /* 0x000ee20000300a00 */
[----:B--2---:R-:W-:Y:S03]  /*48870*/  HMMA.16816.F32 R52, R40, R12, R52 ;  /* 0x0000000c2834723c */ /* 0x004fe60000001834 */
[----:B------:R-:W-:Y:S04]  /*48880*/  STL.64 [R1+0x36c0], R18 ;  /* 0x0036c01201007387 */ /* 0x000fe80000100a00 */
[----:B------:R0:W-:Y:S02]  /*48890*/  STL.64 [R1+0x36b8], R16 ;  /* 0x0036b81001007387 */ /* 0x0001e40000100a00 */
[----:B0-----:R-:W-:-:S02]  /*488a0*/  IMAD.MOV.U32 R16, RZ, RZ, R11 ;  /* 0x000000ffff107224 */ /* 0x001fc400078e000b */
[----:B------:R-:W2:Y:S08]  /*488b0*/  LDL.LU R11, [R1+0x3804] ;  /* 0x00380400010b7983 */ /* 0x000eb00000300800 */
[----:B------:R-:W-:Y:S04]  /*488c0*/  STL.64 [R1+0x3f0], R52 ;  /* 0x0003f03401007387 */ /* 0x000fe80000100a00 */
[----:B------:R-:W-:Y:S01]  /*488d0*/  STL.64 [R1+0x3f8], R54 ;  /* 0x0003f83601007387 */ /* 0x000fe20000100a00 */
[----:B------:R-:W-:-:S03]  /*488e0*/  IMAD.MOV.U32 R17, RZ, RZ, R10 ;  /* 0x000000ffff117224 */ /* 0x000fc600078e000a */
[----:B------:R-:W2:Y:S04]  /*488f0*/  LDL.LU R10, [R1+0x3800] ;  /* 0x00380000010a7983 */ /* 0x000ea80000300800 */
[----:B---3--:R-:W-:Y:S04]  /*48900*/  STL.64 [R1+0x36d0], R14 ;  /* 0x0036d00e01007387 */ /* 0x008fe80000100a00 */
[----:B------:R4:W-:Y:S02]  /*48910*/  STL.64 [R1+0x36c8], R12 ;  /* 0x0036c80c01007387 */ /* 0x0009e40000100a00 */
[----:B----4-:R-:W-:Y:S01]  /*48920*/  HMMA.16816.F32 R12, R40, R8, R32 ;  /* 0x00000008280c723c */ /* 0x010fe20000001820 */
[----:B------:R-:W-:-:S02]  /*48930*/  IMAD.MOV.U32 R32, RZ, RZ, R7 ;  /* 0x000000ffff207224 */ /* 0x000fc400078e0007 */
[----:B------:R-:W3:Y:S01]  /*48940*/  LDL.LU R7, [R1+0x37fc] ;  /* 0x0037fc0001077983 */ /* 0x000ee20000300800 */
[----:B------:R-:W-:-:S15]  /*48950*/  MOV R33, R6 ;  /* 0x0000000600217202 */ /* 0x000fde0000000f00 */
[----:B------:R0:W-:Y:S04]  /*48960*/  STL.64 [R1+0x3e0], R12 ;  /* 0x0003e00c01007387 */ /* 0x0001e80000100a00 */
[----:B------:R1:W-:Y:S04]  /*48970*/  STL.64 [R1+0x3e8], R14 ;  /* 0x0003e80e01007387 */ /* 0x0003e80000100a00 */
[----:B------:R-:W3:Y:S04]  /*48980*/  LDL.LU R6, [R1+0x37f8] ;  /* 0x0037f80001067983 */ /* 0x000ee80000300800 */
[----:B------:R-:W4:Y:S04]  /*48990*/  LDL.LU.64 R56, [R1+0x320] ;  /* 0x0003200001387983 */ /* 0x000f280000300a00 */
[----:B------:R-:W4:Y:S04]  /*489a0*/  LDL.LU.64 R58, [R1+0x328] ;  /* 0x00032800013a7983 */ /* 0x000f280000300a00 */
[----:B0-----:R-:W3:Y:S04]  /*489b0*/  LDL.LU.64 R12, [R1+0x300] ;  /* 0x00030000010c7983 */ /* 0x001ee80000300a00 */
[----:B-1----:R-:W3:Y:S04]  /*489c0*/  LDL.LU.64 R14, [R1+0x308] ;  /* 0x00030800010e7983 */ /* 0x002ee80000300a00 */
[----:B--2---:R-:W-:Y:S04]  /*489d0*/  STL.64 [R1+0x36e0], R10 ;  /* 0x0036e00a01007387 */ /* 0x004fe80000100a00 */
[----:B------:R0:W-:Y:S02]  /*489e0*/  STL.64 [R1+0x36d8], R8 ;  /* 0x0036d80801007387 */ /* 0x0001e40000100a00 */
[----:B0-----:R-:W-:Y:S02]  /*489f0*/  HMMA.16816.F32 R8, R40, R4, R36 ;  /* 0x000000042808723c */ /* 0x001fe40000001824 */
[----:B------:R-:W2:Y:S04]  /*48a00*/  LDL.LU.64 R40, [R1+0x310] ;  /* 0x0003100001287983 */ /* 0x000ea80000300a00 */
[----:B------:R-:W2:Y:S01]  /*48a10*/  LDL.LU.64 R42, [R1+0x318] ;  /* 0x00031800012a7983 */ /* 0x000ea20000300a00 */
[----:B------:R-:W-:-:S02]  /*48a20*/  IMAD.MOV.U32 R36, RZ, RZ, R46 ;  /* 0x000000ffff247224 */ /* 0x000fc400078e002e */
[----:B------:R-:W-:-:S10]  /*48a30*/  IMAD.MOV.U32 R37, RZ, RZ, R47 ;  /* 0x000000ffff257224 */ /* 0x000fd400078e002f */
[----:B------:R0:W-:Y:S04]  /*48a40*/  STL.64 [R1+0x340], R8 ;  /* 0x0003400801007387 */ /* 0x0001e80000100a00 */
[----:B------:R1:W-:Y:S04]  /*48a50*/  STL.64 [R1+0x348], R10 ;  /* 0x0003480a01007387 */ /* 0x0003e80000100a00 */
[----:B------:R-:W4:Y:S04]  /*48a60*/  LDL.LU R46, [R1+0x37f4] ;  /* 0x0037f400012e7983 */ /* 0x000f280000300800 */
[----:B------:R-:W4:Y:S04]  /*48a70*/  LDL.LU R47, [R1+0x37f0] ;  /* 0x0037f000012f7983 */ /* 0x000f280000300800 */
[----:B0-----:R-:W2:Y:S04]  /*48a80*/  LDL.LU.64 R8, [R1+0x2f0] ;  /* 0x0002f00001087983 */ /* 0x001ea80000300a00 */
[----:B-1----:R-:W2:Y:S04]  /*48a90*/  LDL.LU.64 R10, [R1+0x2f8] ;  /* 0x0002f800010a7983 */ /* 0x002ea80000300a00 */
[----:B------:R-:W2:Y:S04]  /*48aa0*/  LDL.LU R52, [R1+0xa0] ;  /* 0x0000a00001347983 */ /* 0x000ea80000300800 */
[----:B------:R-:W2:Y:S04]  /*48ab0*/  LDL.LU R53, [R1+0xa4] ;  /* 0x0000a40001357983 */ /* 0x000ea80000300800 */
[----:B---3--:R-:W-:Y:S04]  /*48ac0*/  STL.64 [R1+0x36f0], R6 ;  /* 0x0036f00601007387 */ /* 0x008fe80000100a00 */
[----:B------:R0:W-:Y:S04]  /*48ad0*/  STL.64 [R1+0x36e8], R4 ;  /* 0x0036e80401007387 */ /* 0x0001e80000100a00 */
[----:B0-----:R-:W3:Y:S04]  /*48ae0*/  LDL.LU.64 R4, [R1+0x330] ;  /* 0x0003300001047983 */ /* 0x001ee80000300a00 */
[----:B------:R-:W3:Y:S01]  /*48af0*/  LDL.LU.64 R6, [R1+0x338] ;  /* 0x0003380001067983 */ /* 0x000ee20000300a00 */
[C---:B----4-:R-:W-:Y:S08]  /*48b00*/  HMMA.16816.F32 R28, R44.reuse, R28, R56 ;  /* 0x0000001c2c1c723c */ /* 0x050ff00000001838 */
[----:B---3--:R-:W-:Y:S01]  /*48b10*/  HMMA.16816.F32 R48, R44, R48, R4 ;  /* 0x000000302c30723c */ /* 0x008fe20000001804 */
[----:B------:R-:W3:Y:S04]  /*48b20*/  LDL.LU.64 R4, [R1+0x2e0] ;  /* 0x0002e00001047983 */ /* 0x000ee80000300a00 */
[----:B------:R-:W3:-:S14]  /*48b30*/  LDL.LU.64 R6, [R1+0x2e8] ;  /* 0x0002e80001067983 */ /* 0x000edc0000300a00 */
[----:B------:R0:W-:Y:S04]  /*48b40*/  STL.64 [R1+0x330], R48 ;  /* 0x0003303001007387 */ /* 0x0001e80000100a00 */
[----:B------:R-:W-:Y:S04]  /*48b50*/  STL.64 [R1+0x338], R50 ;  /* 0x0003383201007387 */ /* 0x000fe80000100a00 */
[----:B0-----:R-:W4:Y:S04]  /*48b60*/  LDL.LU R48, [R1+0xb0] ;  /* 0x0000b00001307983 */ /* 0x001f280000300800 */
[----:B------:R-:W4:Y:S04]  /*48b70*/  LDL.LU R49, [R1+0xb4] ;  /* 0x0000b40001317983 */ /* 0x000f280000300800 */
[----:B------:R-:W3:Y:S04]  /*48b80*/  LDL.LU.64 R56, [R1+0x37e8] ;  /* 0x0037e80001387983 */ /* 0x000ee80000300a00 */
[----:B------:R-:W-:Y:S04]  /*48b90*/  STL.64 [R1+0x320], R28 ;  /* 0x0003201c01007387 */ /* 0x000fe80000100a00 */
[----:B------:R0:W-:Y:S04]  /*48ba0*/  STL.64 [R1+0x328], R30 ;  /* 0x0003281e01007387 */ /* 0x0001e80000100a00 */
[----:B0-----:R-:W4:Y:S01]  /*48bb0*/  LDL.LU.64 R30, [R1+0x37e0] ;  /* 0x0037e000011e7983 */ /* 0x001f220000300a00 */
[----:B--2---:R-:W-:Y:S03]  /*48bc0*/  HMMA.16816.F32 R40, R44, R24, R40 ;  /* 0x000000182c28723c */ /* 0x004fe60000001828 */
[----:B------:R-:W2:-:S15]  /*48bd0*/  LDL.LU.64 R24, [R1+0x2d0] ;  /* 0x0002d00001187983 */ /* 0x000e9e0000300a00 */
[----:B------:R-:W-:Y:S01]  /*48be0*/  NOP ;  /* 0x0000000000007918 */ /* 0x000fe20000000000 */
[----:B------:R-:W-:Y:S04]  /*48bf0*/  STL.64 [R1+0x310], R40 ;  /* 0x0003102801007387 */ /* 0x000fe80000100a00 */
[----:B------:R-:W-:Y:S04]  /*48c00*/  STL.64 [R1+0x318], R42 ;  /* 0x0003182a01007387 */ /* 0x000fe80000100a00 */
[----:B------:R-:W2:Y:S01]  /*48c10*/  LDL.LU.64 R26, [R1+0x2d8] ;  /* 0x0002d800011a7983 */ /* 0x000ea20000300a00 */
[C---:B------:R-:W-:Y:S08]  /*48c20*/  HMMA.16816.F32 R8, R44.reuse, R20, R8 ;  /* 0x000000142c08723c */ /* 0x040ff00000001808 */
[----:B---3--:R-:W-:Y:S01]  /*48c30*/  HMMA.16816.F32 R12, R44, R56, R12 ;  /* 0x000000382c0c723c */ /* 0x008fe2000000180c */
[----:B------:R-:W-:-:S02]  /*48c40*/  IMAD.MOV.U32 R56, RZ, RZ, R2 ;  /* 0x000000ffff387224 */ /* 0x000fc400078e0002 */
[----:B------:R-:W-:-:S15]  /*48c50*/  IMAD.MOV.U32 R57, RZ, RZ, R3 ;  /* 0x000000ffff397224 */ /* 0x000fde00078e0003 */
[----:B------:R-:W-:Y:S01]  /*48c60*/  NOP ;  /* 0x0000000000007918 */ /* 0x000fe20000000000 */
[----:B------:R0:W-:Y:S04]  /*48c70*/  STL.64 [R1+0x300], R12 ;  /* 0x0003000c01007387 */ /* 0x0001e80000100a00 */
[----:B------:R-:W-:Y:S04]  /*48c80*/  STL.64 [R1+0x308], R14 ;  /* 0x0003080e01007387 */ /* 0x000fe80000100a00 */
[----:B------:R-:W3:Y:S04]  /*48c90*/  LDL.LU R2, [R1+0x37d8] ;  /* 0x0037d80001027983 */ /* 0x000ee80000300800 */
[----:B------:R-:W3:Y:S04]  /*48ca0*/  LDL.LU R3, [R1+0x37d4] ;  /* 0x0037d40001037983 */ /* 0x000ee80000300800 */
[----:B------:R-:W-:Y:S04]  /*48cb0*/  STL.64 [R1+0x36f8], R56 ;  /* 0x0036f83801007387 */ /* 0x000fe80000100a00 */
[----:B------:R-:W3:Y:S04]  /*48cc0*/  LDL.LU.64 R20, [R1+0x2c0] ;  /* 0x0002c00001147983 */ /* 0x000ee80000300a00 */
[----:B------:R-:W3:Y:S04]  /*48cd0*/  LDL.LU.64 R22, [R1+0x2c8] ;  /* 0x0002c80001167983 */ /* 0x000ee80000300a00 */
[----:B------:R-:W-:Y:S04]  /*48ce0*/  STL.64 [R1+0x2f0], R8 ;  /* 0x0002f00801007387 */ /* 0x000fe80000100a00 */
[----:B------:R1:W-:Y:S01]  /*48cf0*/  STL.64 [R1+0x2f8], R10 ;  /* 0x0002f80a01007387 */ /* 0x0003e20000100a00 */
[----:B0-----:R-:W-:-:S02]  /*48d00*/  IMAD.MOV.U32 R12, RZ, RZ, R61 ;  /* 0x000000ffff0c7224 */ /* 0x001fc400078e003d */
[----:B------:R-:W-:Y:S01]  /*48d10*/  IMAD.MOV.U32 R13, RZ, RZ, R0 ;  /* 0x000000ffff0d7224 */ /* 0x000fe200078e0000 */
[----:B------:R-:W3:Y:S04]  /*48d20*/  LDL.LU R61, [R1+0x37d0] ;  /* 0x0037d000013d7983 */ /* 0x000ee80000300800 */
[----:B------:R-:W3:Y:S04]  /*48d30*/  LDL.LU R0, [R1+0x37cc] ;  /* 0x0037cc0001007983 */ /* 0x000ee80000300800 */
[----:B------:R-:W-:Y:S01]  /*48d40*/  STL.64 [R1+0x3700], R12 ;  /* 0x0037000c01007387 */ /* 0x000fe20000100a00 */
[----:B-1----:R-:W-:Y:S01]  /*48d50*/  HMMA.16816.F32 R8, R44, R16, R4 ;  /* 0x000000102c08723c */ /* 0x002fe20000001804 */
[----:B----4-:R-:W-:-:S02]  /*48d60*/  IMAD.MOV.U32 R4, RZ, RZ, R30 ;  /* 0x000000ffff047224 */ /* 0x010fc400078e001e */
[----:B------:R-:W4:Y:S01]  /*48d70*/  LDL.LU R30, [R1+0x37c8] ;  /* 0x0037c800011e7983 */ /* 0x000f220000300800 */
[----:B------:R-:W-:-:S15]  /*48d80*/  IMAD.MOV.U32 R5, RZ, RZ, R60 ;  /* 0x000000ffff057224 */ /* 0x000fde00078e003c */
[----:B------:R0:W-:Y:S04]  /*48d90*/  STL.64 [R1+0x2e0], R8 ;  /* 0x0002e00801007387 */ /* 0x0001e80000100a00 */
[----:B------:R1:W-:Y:S04]  /*48da0*/  STL.64 [R1+0x2e8], R10 ;  /* 0x0002e80a01007387 */ /* 0x0003e80000100a00 */
[----:B------:R-:W4:Y:S04]  /*48db0*/  LDL.LU R60, [R1+0x37c4] ;  /* 0x0037c400013c7983 */ /* 0x000f280000300800 */
[----:B------:R-:W4:Y:S04]  /*48dc0*/  LDL.LU.64 R16, [R1+0x2b0] ;  /* 0x0002b00001107983 */ /* 0x000f280000300a00 */
[----:B------:R-:W4:Y:S04]  /*48dd0*/  LDL.LU.64 R18, [R1+0x2b8] ;  /* 0x0002b80001127983 */ /* 0x000f280000300a00 */
[----:B0-----:R-:W4:Y:S04]  /*48de0*/  LDL.LU.64 R8, [R1+0x2a0] ;  /* 0x0002a00001087983 */ /* 0x001f280000300a00 */
[----:B-1----:R-:W4:Y:S04]  /*48df0*/  LDL.LU.64 R10, [R1+0x2a8] ;  /* 0x0002a800010a7983 */ /* 0x002f280000300a00 */
[----:B------:R2:W-:Y:S02]  /*48e00*/  STL.64 [R1+0x3708], R4 ;  /* 0x0037080401007387 */ /* 0x0005e40000100a00 */
[----:B--2---:R-:W-:Y:S01]  /*48e10*/  HMMA.16816.F32 R4, R44, R32, R24 ;  /* 0x000000202c04723c */ /* 0x004fe20000001818 */
[----:B------:R-:W-:Y:S01]  /*48e20*/  IMAD.MOV.U32 R13, RZ, RZ, R31 ;  /* 0x000000ffff0d7224 */ /* 0x000fe200078e001f */
[----:B------:R-:W0:Y:S01]  /*48e30*/  S2R R59, SR_TID.X ;  /* 0x00000000003b7919 */ /* 0x000e220000002100 */
[----:B---3--:R-:W-:-:S02]  /*48e40*/  MOV R12, R2 ;  /* 0x00000002000c7202 */ /* 0x008fc40000000f00 */
[----:B------:R-:W2:-:S14]  /*48e50*/  LDL.LU R2, [R1+0x37c0] ;  /* 0x0037c00001027983 */ /* 0x000e9c0000300800 */
[----:B------:R-:W-:Y:S04]  /*48e60*/  STL.64 [R1+0x2d0], R4 ;  /* 0x0002d00401007387 */ /* 0x000fe80000100a00 */
[----:B------:R1:W-:Y:S04]  /*48e70*/  STL.64 [R1+0x2d8], R6 ;  /* 0x0002d80601007387 */ /* 0x0003e80000100a00 */
[----:B------:R-:W3:Y:S01]  /*48e80*/  LDL.LU R31, [R1+0x37bc] ;  /* 0x0037bc00011f7983 */ /* 0x000ee20000300800 */
[----:B-1----:R-:W-:Y:S03]  /*48e90*/  HMMA.16816.F32 R4, R44, R36, R20 ;  /* 0x000000242c04723c */ /* 0x002fe60000001814 */
[----:B------:R1:W-:Y:S02]  /*48ea0*/  STL.64 [R1+0x3710], R12 ;  /* 0x0037100c01007387 */ /* 0x0003e40000100a00 */
[----:B-1----:R-:W-:-:S02]  /*48eb0*/  IMAD.MOV.U32 R12, RZ, RZ, R61 ;  /* 0x000000ffff0c7224 */ /* 0x002fc400078e003d */
[----:B------:R-:W-:-:S12]  /*48ec0*/  IMAD.MOV.U32 R13, RZ, RZ, R3 ;  /* 0x000000ffff0d7224 */ /* 0x000fd800078e0003 */
[----:B------:R-:W-:Y:S04]  /*48ed0*/  STL.64 [R1+0x2c0], R4 ;  /* 0x0002c00401007387 */ /* 0x000fe80000100a00 */
[----:B------:R-:W-:Y:S04]  /*48ee0*/  STL.64 [R1+0x2c8], R6 ;  /* 0x0002c80601007387 */ /* 0x000fe80000100a00 */
[----:B------:R-:W3:Y:S04]  /*48ef0*/  LDL.LU R61, [R1+0x37b8] ;  /* 0x0037b800013d7983 */ /* 0x000ee80000300800 */
[----:B------:R-:W3:Y:S04]  /*48f00*/  LDL.LU R3, [R1+0x37b4] ;  /* 0x0037b40001037983 */ /* 0x000ee80000300800 */
[----:B------:R4:W-:Y:S02]  /*48f10*/  STL.64 [R1+0x3728], R12 ;  /* 0x0037280c01007387 */ /* 0x0009e40000100a00 */
[----:B----4-:R-:W-:-:S02]  /*48f20*/  IMAD.MOV.U32 R12, RZ, RZ, R30 ;  /* 0x000000ffff0c7224 */ /* 0x010fc400078e001e */
[----:B------:R-:W4:Y:S01]  /*48f30*/  LDL.LU R30, [R1+0x37b0] ;  /* 0x0037b000011e7983 */ /* 0x000f220000300800 */
[C---:B0-----:R-:W-:Y:S02]  /*48f40*/  IMAD.SHL.U32 R55, R59.reuse, 0x2, RZ ;  /* 0x000000023b377824 */ /* 0x041fe400078e00ff */
[C---:B------:R-:W-:Y:S01]  /*48f50*/  IMAD.SHL.U32 R58, R59.reuse, 0x40, RZ ;  /* 0x000000403b3a7824 */ /* 0x040fe200078e00ff */
[----:B------:R-:W-:-:S05]  /*48f60*/  LOP3.LUT R59, R59, 0x7, RZ, 0xc0, !PT ;  /* 0x000000073b3b7812 */ /* 0x000fca00078ec0ff */
[----:B------:R-:W-:-:S05]  /*48f70*/  IMAD R59, R59, 0x90, RZ ;  /* 0x000000903b3b7824 */ /* 0x000fca00078e02ff */
[----:B------:R-:W-:-:S04]  /*48f80*/  LOP3.LUT R59, R59, 0x10, R55, 0x78, !PT ;  /* 0x000000103b3b7812 */ /* 0x000fc800078e7837 */
[----:B------:R-:W-:-:S05]  /*48f90*/  LOP3.LUT R59, R59, 0x400, R58, 0xf8, !PT ;  /* 0x000004003b3b7812 */ /* 0x000fca00078ef83a */
[----:B------:R-:W0:Y:S01]  /*48fa0*/  LDSM.16.MT88.4 R40, [R59+UR5+0x8800] ;  /* 0x008800053b28783b */ /* 0x000e220008004200 */
[C---:B------:R-:W-:Y:S08]  /*48fb0*/  HMMA.16816.F32 R16, R44.reuse, R48, R16 ;  /* 0x000000302c10723c */ /* 0x040ff00000001810 */
[----:B------:R-:W-:Y:S01]  /*48fc0*/  HMMA.16816.F32 R4, R44, R52, R8 ;  /* 0x000000342c04723c */ /* 0x000fe20000001808 */
[----:B------:R-:W-:-:S02]  /*48fd0*/  IMAD.MOV.U32 R13, RZ, RZ, R0 ;  /* 0x000000ffff0d7224 */ /* 0x000fc400078e0000 */
[----:B------:R-:W4:Y:S04]  /*48fe0*/  LDL.LU R0, [R1+0x37ac] ;  /* 0x0037ac0001007983 */ /* 0x000f280000300800 */
[----:B------:R1:W-:Y:S02]  /*48ff0*/  STL.64 [R1+0x3740], R12 ;  /* 0x0037400c01007387 */ /* 0x0003e40000100a00 */
[----:B-1----:R-:W-:Y:S02]  /*49000*/  MOV R13, R60 ;  /* 0x0000003c000d7202 */ /* 0x002fe40000000f00 */
[----:B0-----:R-:W-:Y:S04]  /*49010*/  STL.64 [R1+0x3720], R42 ;  /* 0x0037202a01007387 */ /* 0x001fe80000100a00 */
[----:B------:R-:W-:Y:S04]  /*49020*/  STL.64 [R1+0x3718], R40 ;  /* 0x0037182801007387 */ /* 0x000fe80000100a00 */
[----:B------:R-:W-:Y:S04]  /*49030*/  STL.64 [R1+0x2b0], R16 ;  /* 0x0002b01001007387 */ /* 0x000fe80000100a00 */
[----:B------:R-:W-:Y:S01]  /*49040*/  STL.64 [R1+0x2b8], R18 ;  /* 0x0002b81201007387 */ /* 0x000fe20000100a00 */
[----:B--2---:R-:W-:-:S03]  /*49050*/  IMAD.MOV.U32 R12, RZ, RZ, R2 ;  /* 0x000000ffff0c7224 */ /* 0x004fc600078e0002 */
[----:B------:R-:W2:Y:S04]  /*49060*/  LDL.LU R2, [R1+0x37a8] ;  /* 0x0037a80001027983 */ /* 0x000ea80000300800 */
[----:B------:R-:W-:Y:S04]  /*49070*/  STL.64 [R1+0x2a0], R4 ;  /* 0x0002a00401007387 */ /* 0x000fe80000100a00 */
[----:B------:R-:W-:Y:S04]  /*49080*/  STL.64 [R1+0x2a8], R6 ;  /* 0x0002a80601007387 */ /* 0x000fe80000100a00 */
[----:B------:R-:W2:Y:S04]  /*49090*/  LDL.LU R60, [R1+0x37a4] ;  /* 0x0037a400013c7983 */ /* 0x000ea80000300800 */
[----:B------:R3:W-:Y:S02]  /*490a0*/  STL.64 [R1+0x3758], R12 ;  /* 0x0037580c01007387 */ /* 0x0007e40000100a00 */
[----:B---3--:R-:W-:-:S02]  /*490b0*/  IMAD.MOV.U32 R13, RZ, RZ, R31 ;  /* 0x000000ffff0d7224 */ /* 0x008fc400078e001f */
[----:B------:R-:W-:Y:S02]  /*490c0*/  IMAD.MOV.U32 R12, RZ, RZ, R61 ;  /* 0x000000ffff0c7224 */ /* 0x000fe400078e003d */
[----:B------:R-:W3:Y:S04]  /*490d0*/  LDL.LU R61, [R1+0x37a0] ;  /* 0x0037a000013d7983 */ /* 0x000ee80000300800 */
[----:B------:R0:W-:Y:S02]  /*490e0*/  STL.64 [R1+0x3770], R12 ;  /* 0x0037700c01007387 */ /* 0x0001e40000100a00 */
[----:B0-----:R-:W-:Y:S02]  /*490f0*/  IMAD.MOV.U32 R13, RZ, RZ, R3 ;  /* 0x000000ffff0d7224 */ /* 0x001fe400078e0003 */
[----:B----4-:R-:W-:-:S05]  /*49100*/  IMAD.MOV.U32 R12, RZ, RZ, R30 ;  /* 0x000000ffff0c7224 */ /* 0x010fca00078e001e */
[----:B------:R-:W-:Y:S04]  /*49110*/  STL.64 [R1+0x3788], R12 ;  /* 0x0037880c01007387 */ /* 0x000fe80000100a00 */
[----:B------:R-:W4:Y:S04]  /*49120*/  LDL.LU.64 R40, [R1+0x240] ;  /* 0x0002400001287983 */ /* 0x000f280000300a00 */
[----:B------:R-:W2:Y:S04]  /*49130*/  LDL.LU.64 R42, [R1+0x248] ;  /* 0x00024800012a7983 */ /* 0x000ea80000300a00 */
[----:B--2---:R-:W-:Y:S04]  /*49140*/  STL.64 [R1+0x3738], R42 ;  /* 0x0037382a01007387 */ /* 0x004fe80000100a00 */
[----:B----4-:R0:W-:Y:S04]  /*49150*/  STL.64 [R1+0x3730], R40 ;  /* 0x0037302801007387 */ /* 0x0101e80000100a00 */
[----:B0-----:R-:W2:Y:S04]  /*49160*/  LDL.LU.64 R40, [R1+0x250] ;  /* 0x0002500001287983 */ /* 0x001ea80000300a00 */
[----:B------:R-:W4:Y:S04]  /*49170*/  LDL.LU.64 R42, [R1+0x258] ;  /* 0x00025800012a7983 */ /* 0x000f280000300a00 */
[----:B----4-:R-:W-:Y:S04]  /*49180*/  STL.64 [R1+0x3750], R42 ;  /* 0x0037502a01007387 */ /* 0x010fe80000100a00 */
[----:B--2---:R0:W-:Y:S04]  /*49190*/  STL.64 [R1+0x3748], R40 ;  /* 0x0037482801007387 */ /* 0x0041e80000100a00 */
        /* <DEDUP_REMOVED lines=9> */
[----:B------:R-:W4:Y:S01]  /*49230*/  LDL.LU.64 R42, [R1+0x288] ;  /* 0x00028800012a7983 */ /* 0x000f220000300a00 */
[----:B------:R-:W-:-:S02]  /*49240*/  IMAD.MOV.U32 R12, RZ, RZ, R2 ;  /* 0x000000ffff0c7224 */ /* 0x000fc400078e0002 */
[----:B------:R-:W-:Y:S01]  /*49250*/  IMAD.MOV.U32 R13, RZ, RZ, R0 ;  /* 0x000000ffff0d7224 */ /* 0x000fe200078e0000 */
[----:B----4-:R-:W-:Y:S04]  /*49260*/  STL.64 [R1+0x3798], R42 ;  /* 0x0037982a01007387 */ /* 0x010fe80000100a00 */
[----:B--2---:R0:W-:Y:S04]  /*49270*/  STL.64 [R1+0x3790], R40 ;  /* 0x0037902801007387 */ /* 0x0041e80000100a00 */
[----:B0-----:R-:W2:Y:S04]  /*49280*/  LDL.LU.64 R40, [R1+0x290] ;  /* 0x0002900001287983 */ /* 0x001ea80000300a00 */
[----:B------:R-:W2:Y:S04]  /*49290*/  LDL.LU.64 R42, [R1+0x298] ;  /* 0x00029800012a7983 */ /* 0x000ea80000300a00 */
[----:B------:R-:W4:Y:S04]  /*492a0*/  LDL.LU.64 R4, [R1+0x230] ;  /* 0x0002300001047983 */ /* 0x000f280000300a00 */
[----:B------:R-:W4:Y:S04]  /*492b0*/  LDL.LU.64 R6, [R1+0x238] ;  /* 0x0002380001067983 */ /* 0x000f280000300a00 */
[----:B------:R-:W3:Y:S04]  /*492c0*/  LDL.LU.64 R56, [R1+0x220] ;  /* 0x0002200001387983 */ /* 0x000ee80000300a00 */
        /* <DEDUP_REMOVED lines=18> */
[----:B------:R-:W3:Y:S01]  /*493f0*/  LDL.LU.64 R22, [R1+0x198] ;  /* 0x0001980001167983 */ /* 0x000ee20000300a00 */
[----:B--2---:R-:W-:Y:S03]  /*49400*/  HMMA.16816.F32 R12, R44, R12, R40 ;  /* 0x0000000c2c0c723c */ /* 0x004fe60000001828 */
[----:B------:R-:W2:Y:S04]  /*49410*/  LDL.LU.64 R42, [R1+0x3798] ;  /* 0x00379800012a7983 */ /* 0x000ea80000300a00 */
[----:B------:R-:W2:-:S12]  /*49420*/  LDL.LU.64 R40, [R1+0x3790] ;  /* 0x0037900001287983 */ /* 0x000e980000300a00 */
[----:B------:R0:W-:Y:S04]  /*49430*/  STL.64 [R1+0x290], R12 ;  /* 0x0002900c01007387 */ /* 0x0001e80000100a00 */
[----:B------:R2:W-:Y:S04]  /*49440*/  STL.64 [R1+0x298], R14 ;  /* 0x0002980e01007387 */ /* 0x0005e80000100a00 */
[----:B0-----:R-:W2:Y:S02]  /*49450*/  LDL.LU.64 R12, [R1+0x3788] ;  /* 0x00378800010c7983 */ /* 0x001ea40000300a00 */
[----:B--2---:R-:W-:Y:S02]  /*49460*/  HMMA.16816.F32 R12, R44, R12, R40 ;  /* 0x0000000c2c0c723c */ /* 0x004fe40000001828 */
[----:B------:R-:W2:Y:S04]  /*49470*/  LDL.LU.64 R42, [R1+0x3780] ;  /* 0x00378000012a7983 */ /* 0x000ea80000300a00 */
[----:B------:R-:W2:-:S13]  /*49480*/  LDL.LU.64 R40, [R1+0x3778] ;  /* 0x0037780001287983 */ /* 0x000e9a0000300a00 */
        /* <DEDUP_REMOVED lines=26> */
[----:B0-----:R-:W4:Y:S02]  /*49630*/  LDL.LU.64 R12, [R1+0x3710] ;  /* 0x00371000010c7983 */ /* 0x001f240000300a00 */
[----:B----4-:R-:W-:Y:S02]  /*49640*/  HMMA.16816.F32 R12, R44, R12, R4 ;  /* 0x0000000c2c0c723c */ /* 0x010fe40000001804 */
[----:B------:R-:W3:-:S15]  /*49650*/  LDL.LU.64 R4, [R1+0x3708] ;  /* 0x0037080001047983 */ /* 0x000ede0000300a00 */
[----:B------:R-:W-:Y:S02]  /*49660*/  NOP ;  /* 0x0000000000007918 */ /* 0x000fe40000000000 */
[----:B------:R0:W-:Y:S04]  /*49670*/  STL.64 [R1+0x230], R12 ;  /* 0x0002300c01007387 */ /* 0x0001e80000100a00 */
[----:B------:R1:W-:Y:S04]  /*49680*/  STL.64 [R1+0x238], R14 ;  /* 0x0002380e01007387 */ /* 0x0003e80000100a00 */
[----:B0-----:R-:W1:Y:S01]  /*49690*/  LDL.LU.64 R12, [R1+0x3700] ;  /* 0x00370000010c7983 */ /* 0x001e620000300a00 */
[C---:B---3--:R-:W-:Y:S03]  /*496a0*/  HMMA.16816.F32 R4, R44.reuse, R4, R56 ;  /* 0x000000042c04723c */ /* 0x048fe60000001838 */
[----:B------:R-:W3:Y:S05]  /*496b0*/  LDL.LU.64 R56, [R1+0x36f8] ;  /* 0x0036f80001387983 */ /* 0x000eea0000300a00 */
[C---:B-1----:R-:W-:Y:S11]  /*496c0*/  HMMA.16816.F32 R12, R44.reuse, R12, R8 ;  /* 0x0000000c2c0c723c */ /* 0x042ff60000001808 */
[----:B------:R-:W-:Y:S04]  /*496d0*/  STL.64 [R1+0x220], R4 ;  /* 0x0002200401007387 */ /* 0x000fe80000100a00 */
[----:B------:R0:W-:Y:S04]  /*496e0*/  STL.64 [R1+0x228], R6 ;  /* 0x0002280601007387 */ /* 0x0001e80000100a00 */
[----:B0-----:R-:W4:Y:S04]  /*496f0*/  LDL.LU.64 R6, [R1+0x36f0] ;  /* 0x0036f00001067983 */ /* 0x001f280000300a00 */
        /* <DEDUP_REMOVED lines=11> */
[----:B------:R0:W-:Y:S04]  /*497b0*/  STL.64 [R1+0x208], R58 ;  /* 0x0002083a01007387 */ /* 0x0001e80000100a00 */
[----:B0-----:R-:W2:Y:S04]  /*497c0*/  LDL.LU.64 R58, [R1+0x36b0] ;  /* 0x0036b000013a7983 */ /* 0x001ea80000300a00 */
[----:B------:R-:W2:Y:S02]  /*497d0*/  LDL.LU.64 R56, [R1+0x36a8] ;  /* 0x0036a80001387983 */ /* 0x000ea40000300a00 */
[----:B--2---:R-:W-:-:S15]  /*497e0*/  HMMA.16816.F32 R52, R44, R56, R52 ;  /* 0x000000382c34723c */ /* 0x004fde0000001834 */
[----:B------:R-:W-:-:S04]  /*497f0*/  NOP ;  /* 0x0000000000007918 */ /* 0x000fc80000000000 */
        /* <DEDUP_REMOVED lines=26> */
[----:B0-----:R-:W1:Y:S02]  /*499a0*/  LDL.LU.64 R28, [R1+0x3660] ;  /* 0x00366000011c7983 */ /* 0x001e640000300a00 */
[----:B-1----:R-:W-:Y:S02]  /*499b0*/  HMMA.16816.F32 R28, R44, R28, R24 ;  /* 0x0000001c2c1c723c */ /* 0x002fe40000001818 */
[----:B------:R-:W2:Y:S04]  /*499c0*/  LDL.LU.64 R26, [R1+0x3658] ;  /* 0x00365800011a7983 */ /* 0x000ea80000300a00 */
[----:B------:R-:W2:-:S13]  /*499d0*/  LDL.LU.64 R24, [R1+0x3650] ;  /* 0x0036500001187983 */ /* 0x000e9a0000300a00 */
[----:B------:R0:W-:Y:S04]  /*499e0*/  STL.64 [R1+0x1a0], R28 ;  /* 0x0001a01c01007387 */ /* 0x0001e80000100a00 */
[----:B------:R-:W-:Y:S01]  /*499f0*/  STL.64 [R1+0x1a8], R30 ;  /* 0x0001a81e01007387 */ /* 0x000fe20000100a00 */
[----:B--2---:R-:W-:-:S15]  /*49a00*/  HMMA.16816.F32 R20, R44, R24, R20 ;  /* 0x000000182c14723c */ /* 0x004fde0000001814 */
[----:B------:R-:W-:-:S04]  /*49a10*/  NOP ;  /* 0x0000000000007918 */ /* 0x000fc80000000000 */
[----:B------:R-:W-:Y:S01]  /*49a20*/  MOV R2, R22 ;  /* 0x0000001600027202 */ /* 0x000fe20000000f00 */
[----:B------:R-:W-:Y:S02]  /*49a30*/  IMAD.MOV.U32 R0, RZ, RZ, R23 ;  /* 0x000000ffff007224 */ /* 0x000fe400078e0017 */
[----:B0-----:R-:W-:Y:S02]  /*49a40*/  IMAD.MOV.U32 R28, RZ, RZ, R20 ;  /* 0x000000ffff1c7224 */ /* 0x001fe400078e0014 */
[----:B------:R-:W-:Y:S01]  /*49a50*/  IMAD.MOV.U32 R3, RZ, RZ, R21 ;  /* 0x000000ffff037224 */ /* 0x000fe200078e0015 */
[----:B------:R-:W2:Y:S04]  /*49a60*/  LDL.LU.64 R22, [R1+0x3648] ;  /* 0x0036480001167983 */ /* 0x000ea80000300a00 */
[----:B------:R-:W2:Y:S04]  /*49a70*/  LDL.LU.64 R20, [R1+0x3640] ;  /* 0x0036400001147983 */ /* 0x000ea80000300a00 */
[----:B------:R0:W-:Y:S04]  /*49a80*/  STL.64 [R1+0x3558], R26 ;  /* 0x0035581a01007387 */ /* 0x0001e80000100a00 */
[----:B------:R-:W2:Y:S04]  /*49a90*/  LDL.LU.64 R24, [R1+0x180] ;  /* 0x0001800001187983 */ /* 0x000ea80000300a00 */
[----:B0-----:R-:W2:Y:S04]  /*49aa0*/  LDL.LU.64 R26, [R1+0x188] ;  /* 0x00018800011a7983 */ /* 0x001ea80000300a00 */
[----:B------:R0:W-:Y:S04]  /*49ab0*/  STL [R1+0x3110], R28 ;  /* 0x0031101c01007387 */ /* 0x0001e80000100800 */
[----:B0-----:R-:W3:Y:S04]  /*49ac0*/  LDL.LU.64 R28, [R1+0x170] ;  /* 0x00017000011c7983 */ /* 0x001ee80000300a00 */
[----:B------:R-:W3:Y:S04]  /*49ad0*/  LDL.LU.64 R30, [R1+0x178] ;  /* 0x00017800011e7983 */ /* 0x000ee80000300a00 */
[----:B------:R-:W-:Y:S04]  /*49ae0*/  STL [R1+0x2ff8], R0 ;  /* 0x002ff80001007387 */ /* 0x000fe80000100800 */
[----:B------:R-:W-:Y:S04]  /*49af0*/  STL [R1+0x2f8c], R2 ;  /* 0x002f8c0201007387 */ /* 0x000fe80000100800 */
[----:B------:R-:W-:Y:S01]  /*49b00*/  STL [R1+0x2f88], R3 ;  /* 0x002f880301007387 */ /* 0x000fe20000100800 */
[----:B--2---:R-:W-:-:S15]  /*49b10*/  HMMA.16816.F32 R24, R44, R20, R24 ;  /* 0x000000142c18723c */ /* 0x004fde0000001818 */
[----:B------:R-:W-:-:S04]  /*49b20*/  NOP ;  /* 0x0000000000007918 */ /* 0x000fc80000000000 */
[----:B------:R-:W-:Y:S02]  /*49b30*/  IMAD.MOV.U32 R33, RZ, RZ, R24 ;  /* 0x000000ffff217224 */ /* 0x000fe400078e0018 */
[----:B------:R-:W-:Y:S02]  /*49b40*/  IMAD.MOV.U32 R32, RZ, RZ, R25 ;  /* 0x000000ffff207224 */ /* 0x000fe400078e0019 */
[----:B------:R-:W-:Y:S02]  /*49b50*/  IMAD.MOV.U32 R21, RZ, RZ, R26 ;  /* 0x000000ffff157224 */ /* 0x000fe400078e001a */
[----:B------:R-:W-:Y:S01]  /*49b60*/  IMAD.MOV.U32 R20, RZ, RZ, R27 ;  /* 0x000000ffff147224 */ /* 0x000fe200078e001b */
[----:B------:R-:W2:Y:S04]  /*49b70*/  LDL.LU.64 R24, [R1+0x160] ;  /* 0x0001600001187983 */ /* 0x000ea80000300a00 */
[----:B------:R-:W2:Y:S04]  /*49b80*/  LDL.LU.64 R26, [R1+0x168] ;  /* 0x00016800011a7983 */ /* 0x000ea80000300a00 */
[----:B------:R-:W-:Y:S04]  /*49b90*/  STL [R1+0x34d0], R33 ;  /* 0x0034d02101007387 */ /* 0x000fe80000100800 */
[----:B------:R-:W-:Y:S04]  /*49ba0*/  STL.64 [R1+0x35e8], R34 ;  /* 0x0035e82201007387 */ /* 0x000fe80000100a00 */
[----:B------:R-:W-:Y:S04]  /*49bb0*/  STL [R1+0x35e0], R32 ;  /* 0x0035e02001007387 */ /* 0x000fe80000100800 */
[----:B------:R-:W-:Y:S04]  /*49bc0*/  STL [R1+0x3118], R20 ;  /* 0x0031181401007387 */ /* 0x000fe80000100800 */
[----:B------:R0:W-:Y:S04]  /*49bd0*/  STL [R1+0x3114], R21 ;  /* 0x0031141501007387 */ /* 0x0001e80000100800 */
[----:B------:R1:W-:Y:S04]  /*49be0*/  STL.64 [R1+0x35d8], R22 ;  /* 0x0035d81601007387 */ /* 0x0003e80000100a00 */
[----:B0-----:R-:W4:Y:S04]  /*49bf0*/  LDL.LU.64 R20, [R1+0x150] ;  /* 0x0001500001147983 */ /* 0x001f280000300a00 */
[----:B-1----:R-:W4:Y:S01]  /*49c00*/  LDL.LU.64 R22, [R1+0x158] ;  /* 0x0001580001167983 */ /* 0x002f220000300a00 */
[----:B---3--:R-:W-:Y:S03]  /*49c10*/  HMMA.16816.F32 R28, R44, R16, R28 ;  /* 0x000000102c1c723c */ /* 0x008fe6000000181c */
[----:B------:R-:W-:-:S15]  /*49c20*/  STL.64 [R1+0x34e0], R38 ;  /* 0x0034e02601007387 */ /* 0x000fde0000100a00 */
[----:B------:R-:W-:Y:S01]  /*49c30*/  NOP ;  /* 0x0000000000007918 */ /* 0x000fe20000000000 */
[----:B------:R-:W-:Y:S02]  /*49c40*/  IMAD.MOV.U32 R37, RZ, RZ, R28 ;  /* 0x000000ffff257224 */ /* 0x000fe400078e001c */
[----:B------:R-:W-:Y:S01]  /*49c50*/  IMAD.MOV.U32 R36, RZ, RZ, R29 ;  /* 0x000000ffff247224 */ /* 0x000fe200078e001d */
[----:B------:R-:W-:Y:S01]  /*49c60*/  MOV R16, R31 ;  /* 0x0000001f00107202 */ /* 0x000fe20000000f00 */
[----:B------:R-:W-:-:S03]  /*49c70*/  IMAD.MOV.U32 R17, RZ, RZ, R30 ;  /* 0x000000ffff117224 */ /* 0x000fc600078e001e */
[----:B------:R-:W-:Y:S04]  /*49c80*/  STL.64 [R1+0x34d8], R36 ;  /* 0x0034d82401007387 */ /* 0x000fe80000100a00 */
[----:B------:R0:W-:Y:S04]  /*49c90*/  STL [R1+0x30fc], R16 ;  /* 0x0030fc1001007387 */ /* 0x0001e80000100800 */
[----:B------:R1:W-:Y:S04]  /*49ca0*/  STL [R1+0x30f8], R17 ;  /* 0x0030f81101007387 */ /* 0x0003e80000100800 */
[----:B------:R3:W-:Y:S04]  /*49cb0*/  STL.64 [R1+0x35f0], R18 ;  /* 0x0035f01201007387 */ /* 0x0007e80000100a00 */
[----:B0-----:R-:W4:Y:S04]  /*49cc0*/  LDL.LU R16, [R1+0x930] ;  /* 0x0009300001107983 */ /* 0x001f280000300800 */
[----:B-1----:R-:W4:Y:S04]  /*49cd0*/  LDL.LU R17, [R1+0x934] ;  /* 0x0009340001117983 */ /* 0x002f280000300800 */
[----:B------:R-:W4:Y:S01]  /*49ce0*/  LDL.64 R38, [R1+0x138] ;  /* 0x0001380001267983 */ /* 0x000f220000100a00 */
[----:B---3--:R-:W-:-:S02]  /*49cf0*/  IMAD.MOV.U32 R18, RZ, RZ, R61 ;  /* 0x000000ffff127224 */ /* 0x008fc400078e003d */
[----:B------:R-:W-:Y:S01]  /*49d00*/  IMAD.MOV.U32 R19, RZ, RZ, R60 ;  /* 0x000000ffff137224 */ /* 0x000fe200078e003c */
[----:B--2---:R-:W-:-:S15]  /*49d10*/  HMMA.16816.F32 R24, R44, R12, R24 ;  /* 0x0000000c2c18723c */ /* 0x004fde0000001818 */
[----:B------:R-:W-:-:S04]  /*49d20*/  NOP ;  /* 0x0000000000007918 */ /* 0x000fc80000000000 */
[----:B------:R-:W-:Y:S02]  /*49d30*/  IMAD.MOV.U32 R49, RZ, RZ, R26 ;  /* 0x000000ffff317224 */ /* 0x000fe400078e001a */
[----:B------:R-:W-:Y:S02]  /*49d40*/  IMAD.MOV.U32 R48, RZ, RZ, R27 ;  /* 0x000000ffff307224 */ /* 0x000fe400078e001b */
[----:B------:R-:W-:Y:S02]  /*49d50*/  IMAD.MOV.U32 R52, RZ, RZ, R24 ;  /* 0x000000ffff347224 */ /* 0x000fe400078e0018 */
[----:B------:R-:W-:Y:S02]  /*49d60*/  IMAD.MOV.U32 R53, RZ, RZ, R25 ;  /* 0x000000ffff357224 */ /* 0x000fe400078e0019 */
[----:B------:R-:W2:Y:S04]  /*49d70*/  LDL R25, [R1+0x223c] ;  /* 0x00223c0001197983 */ /* 0x000ea80000100800 */
[----:B------:R-:W-:Y:S04]  /*49d80*/  STL.64 [R1+0x3500], R50 ;  /* 0x0035003201007387 */ /* 0x000fe80000100a00 */
[----:B------:R0:W-:Y:S04]  /*49d90*/  STL.64 [R1+0x34f8], R48 ;  /* 0x0034f83001007387 */ /* 0x0001e80000100a00 */
[----:B------:R-:W-:Y:S04]  /*49da0*/  STL.64 [R1+0x34f0], R54 ;  /* 0x0034f03601007387 */ /* 0x000fe80000100a00 */
[----:B------:R-:W-:Y:S04]  /*49db0*/  STL.64 [R1+0x34e8], R52 ;  /* 0x0034e83401007387 */ /* 0x000fe80000100a00 */
[----:B0-----:R-:W3:Y:S04]  /*49dc0*/  LDL.LU.64 R48, [R1+0x140] ;  /* 0x0001400001307983 */ /* 0x001ee80000300a00 */
[----:B------:R-:W3:Y:S01]  /*49dd0*/  LDL.LU.64 R50, [R1+0x148] ;  /* 0x0001480001327983 */ /* 0x000ee20000300a00 */
[----:B----4-:R-:W-:Y:S03]  /*49de0*/  HMMA.16816.F32 R20, R44, R8, R20 ;  /* 0x000000082c14723c */ /* 0x010fe60000001814 */
[----:B------:R-:W4:Y:S04]  /*49df0*/  LDL.LU R28, [R1+0x910] ;  /* 0x00091000011c7983 */ /* 0x000f280000300800 */
[----:B------:R-:W4:Y:S04]  /*49e00*/  LDL.LU R29, [R1+0x914] ;  /* 0x00091400011d7983 */ /* 0x000f280000300800 */
[----:B------:R-:W4:Y:S04]  /*49e10*/  LDL.LU R30, [R1+0x918] ;  /* 0x00091800011e7983 */ /* 0x000f280000300800 */
[----:B------:R-:W4:Y:S04]  /*49e20*/  LDL.LU R31, [R1+0x91c] ;  /* 0x00091c00011f7983 */ /* 0x000f280000300800 */
[----:B------:R-:W-:-:S02]  /*49e30*/  IMAD.MOV.U32 R56, RZ, RZ, R20 ;  /* 0x000000ffff387224 */ /* 0x000fc400078e0014 */
[----:B------:R-:W-:Y:S01]  /*49e40*/  IMAD.MOV.U32 R57, RZ, RZ, R21 ;  /* 0x000000ffff397224 */ /* 0x000fe200078e0015 */
[----:B------:R-:W-:Y:S01]  /*49e50*/  MOV R61, R22 ;  /* 0x00000016003d7202 */ /* 0x000fe20000000f00 */
[----:B------:R-:W2:Y:S01]  /*49e60*/  LDL.LU R20, [R1+0x920] ;  /* 0x0009200001147983 */ /* 0x000ea20000300800 */
[----:B------:R-:W-:-:S03]  /*49e70*/  IMAD.MOV.U32 R60, RZ, RZ, R23 ;  /* 0x000000ffff3c7224 */ /* 0x000fc600078e0017 */
[----:B------:R-:W4:Y:S01]  /*49e80*/  LDL.LU R21, [R1+0x924] ;  /* 0x0009240001157983 */ /* 0x000f220000300800 */
[----:B------:R-:W-:Y:S02]  /*49e90*/  IMAD.MOV.U32 R22, RZ, RZ, R10 ;  /* 0x000000ffff167224 */ /* 0x000fe400078e000a */
[----:B------:R-:W-:Y:S01]  /*49ea0*/  IMAD.MOV.U32 R23, RZ, RZ, R11 ;  /* 0x000000ffff177224 */ /* 0x000fe200078e000b */
[----:B------:R-:W4:Y:S04]  /*49eb0*/  LDL.LU R10, [R1+0x363c] ;  /* 0x00363c00010a7983 */ /* 0x000f280000300800 */
[----:B------:R-:W4:Y:S04]  /*49ec0*/  LDL.LU R11, [R1+0x3638] ;  /* 0x00363800010b7983 */ /* 0x000f280000300800 */
[----:B------:R-:W4:Y:S04]  /*49ed0*/  LDL.64 R34, [R1+0x128] ;  /* 0x0001280001227983 */ /* 0x000f280000100a00 */
[----:B------:R-:W4:Y:S04]  /*49ee0*/  LDL.64 R26, [R1+0x118] ;  /* 0x00011800011a7983 */ /* 0x000f280000100a00 */
[----:B------:R-:W-:Y:S04]  /*49ef0*/  STL.64 [R1+0x3520], R58 ;  /* 0x0035203a01007387 */ /* 0x000fe80000100a00 */
[----:B------:R-:W-:Y:S04]  /*49f00*/  STL.64 [R1+0x3518], R56 ;  /* 0x0035183801007387 */ /* 0x000fe80000100a00 */
[----:B------:R-:W-:Y:S04]  /*49f10*/  STL [R1+0x3000], R60 ;  /* 0x0030003c01007387 */ /* 0x000fe80000100800 */
[----:B------:R-:W-:Y:S01]  /*49f20*/  STL [R1+0x2ffc], R61 ;  /* 0x002ffc3d01007387 */ /* 0x000fe20000100800 */
[----:B---3--:R-:W-:-:S15]  /*49f30*/  HMMA.16816.F32 R44, R44, R4, R48 ;  /* 0x000000042c2c723c */ /* 0x008fde0000001830 */
[----:B------:R-:W-:-:S04]  /*49f40*/  NOP ;  /* 0x0000000000007918 */ /* 0x000fc80000000000 */
[----:B------:R-:W-:Y:S02]  /*49f50*/  IMAD.MOV.U32 R2, RZ, RZ, R44 ;  /* 0x000000ffff027224 */ /* 0x000fe400078e002c */
[----:B------:R-:W-:Y:S02]  /*49f60*/  IMAD.MOV.U32 R3, RZ, RZ, R45 ;  /* 0x000000ffff037224 */ /* 0x000fe400078e002d */
[----:B------:R-:W-:Y:S02]  /*49f70*/  IMAD.MOV.U32 R5, RZ, RZ, R46 ;  /* 0x000000ffff057224 */ /* 0x000fe400078e002e */
[----:B------:R-:W-:Y:S02]  /*49f80*/  IMAD.MOV.U32 R4, RZ, RZ, R47 ;  /* 0x000000ffff047224 */ /* 0x000fe400078e002f */
[----:B--2---:R-:W0:Y:S04]  /*49f90*/  LDSM.16.MT88.4 R44, [R25+UR5+0x8800] ;  /* 0x00880005192c783b */ /* 0x004e280008004200 */
[----:B------:R-:W-:Y:S04]  /*49fa0*/  STL [R1+0x30d4], R4 ;  /* 0x0030d40401007387 */ /* 0x000fe80000100800 */
[----:B------:R-:W-:Y:S04]  /*49fb0*/  STL [R1+0x30d0], R5 ;  /* 0x0030d00501007387 */ /* 0x000fe80000100800 */
[----:B------:R1:W-:Y:S02]  /*49fc0*/  STL.64 [R1+0x3618], R6 ;  /* 0x0036180601007387 */ /* 0x0003e40000100a00 */
[----:B-1----:R-:W-:Y:S02]  /*49fd0*/  HMMA.16816.F32 R4, R40, R38, R16 ;  /* 0x000000262804723c */ /* 0x002fe40000001810 */
[----:B------:R-:W-:Y:S04]  /*49fe0*/  STL [R1+0x3008], R3 ;  /* 0x0030080301007387 */ /* 0x000fe80000100800 */
[----:B------:R-:W-:-:S13]  /*49ff0*/  STL [R1+0x3004], R2 ;  /* 0x0030040201007387 */ /* 0x000fda0000100800 */
[----:B------:R-:W-:Y:S02]  /*4a000*/  IMAD.MOV.U32 R13, RZ, RZ, R4 ;  /* 0x000000ffff0d7224 */ /* 0x000fe400078e0004 */
[----:B------:R-:W-:Y:S02]  /*4a010*/  IMAD.MOV.U32 R12, RZ, RZ, R5 ;  /* 0x000000ffff0c7224 */ /* 0x000fe400078e0005 */
[----:B------:R-:W-:Y:S02]  /*4a020*/  IMAD.MOV.U32 R9, RZ, RZ, R6 ;  /* 0x000000ffff097224 */ /* 0x000fe400078e0006 */
[----:B------:R-:W-:Y:S02]  /*4a030*/  IMAD.MOV.U32 R8, RZ, RZ, R7 ;  /* 0x000000ffff087224 */ /* 0x000fe400078e0007 */
[C---:B----4-:R-:W-:Y:S01]  /*4a040*/  HMMA.16816.F32 R4, R40.reuse, R34, R20 ;  /* 0x000000222804723c */ /* 0x050fe20000001814 */
[----:B0-----:R-:W-:Y:S04]  /*4a050*/  STL.64 [R1+0x3458], R46 ;  /* 0x0034582e01007387 */ /* 0x001fe80000100a00 */
[----:B------:R-:W-:Y:S04]  /*4a060*/  STL.64 [R1+0x3450], R44 ;  /* 0x0034502c01007387 */ /* 0x000fe80000100a00 */
[----:B------:R-:W-:Y:S04]  /*4a070*/  STL.64 [R1+0x3478], R10 ;  /* 0x0034780a01007387 */ /* 0x000fe80000100a00 */
[----:B------:R-:W-:Y:S04]  /*4a080*/  STL.64 [R1+0x3470], R8 ;  /* 0x0034700801007387 */ /* 0x000fe80000100a00 */
[----:B------:R-:W-:Y:S04]  /*4a090*/  STL [R1+0x3104], R12 ;  /* 0x0031040c01007387 */ /* 0x000fe80000100800 */
[----:B------:R-:W-:Y:S04]  /*4a0a0*/  STL [R1+0x3100], R13 ;  /* 0x0031000d01007387 */ /* 0x000fe80000100800 */
[----:B------:R-:W-:Y:S04]  /*4a0b0*/  STL.64 [R1+0x35f8], R14 ;  /* 0x0035f80e01007387 */ /* 0x000fe80000100a00 */
[----:B------:R-:W-:Y:S04]  /*4a0c0*/  STL.64 [R1+0x920], R4 ;  /* 0x0009200401007387 */ /* 0x000fe80000100a00 */
[----:B------:R0:W-:Y:S02]  /*4a0d0*/  STL.64 [R1+0x928], R6 ;  /* 0x0009280601007387 */ /* 0x0001e40000100a00 */
[----:B0-----:R-:W-:Y:S01]  /*4a0e0*/  HMMA.16816.F32 R4, R40, R26, R28 ;  /* 0x0000001a2804723c */ /* 0x001fe2000000181c */
[----:B------:R-:W-:-:S02]  /*4a0f0*/  IMAD.MOV.U32 R9, RZ, RZ, R34 ;  /* 0x000000ffff097224 */ /* 0x000fc400078e0022 */
[----:B------:R-:W-:-:S15]  /*4a100*/  IMAD.MOV.U32 R8, RZ, RZ, R35 ;  /* 0x000000ffff087224 */ /* 0x000fde00078e0023 */
[----:B------:R-:W-:Y:S01]  /*4a110*/  NOP ;  /* 0x0000000000007918 */ /* 0x000fe20000000000 */
[----:B------:R-:W-:Y:S04]  /*4a120*/  STL.64 [R1+0x910], R4 ;  /* 0x0009100401007387 */ /* 0x000fe80000100a00 */
[----:B------:R-:W-:Y:S04]  /*4a130*/  STL.64 [R1+0x918], R6 ;  /* 0x0009180601007387 */ /* 0x000fe80000100a00 */
[----:B------:R-:W2:Y:S04]  /*4a140*/  LDL.LU R32, [R1+0x8b0] ;  /* 0x0008b00001207983 */ /* 0x000ea80000300800 */
[----:B------:R-:W2:Y:S04]  /*4a150*/  LDL.LU R33, [R1+0x8b4] ;  /* 0x0008b40001217983 */ /* 0x000ea80000300800 */
[----:B------:R-:W3:Y:S04]  /*4a160*/  LDL.LU R34, [R1+0x8b8] ;  /* 0x0008b80001227983 */ /* 0x000ee80000300800 */
[----:B------:R-:W3:Y:S04]  /*4a170*/  LDL.LU R35, [R1+0x8bc] ;  /* 0x0008bc0001237983 */ /* 0x000ee80000300800 */
[----:B---3--:R0:W-:Y:S04]  /*4a180*/  STL.64 [R1+0x3608], R34 ;  /* 0x0036082201007387 */ /* 0x0081e80000100a00 */
[----:B--2---:R-:W-:Y:S04]  /*4a190*/  STL.64 [R1+0x3600], R32 ;  /* 0x0036002001007387 */ /* 0x004fe80000100a00 */
[----:B------:R-:W2:Y:S04]  /*4a1a0*/  LDL R18, [R1+0xc8] ;  /* 0x0000c80001127983 */ /* 0x000ea80000100800 */
[----:B------:R-:W2:Y:S04]  /*4a1b0*/  LDL R19, [R1+0xcc] ;  /* 0x0000cc0001137983 */ /* 0x000ea80000100800 */
[----:B--2---:R-:W-:Y:S04]  /*4a1c0*/  STL.64 [R1+0x3610], R18 ;  /* 0x0036101201007387 */ /* 0x004fe80000100a00 */
[----:B------:R-:W2:Y:S04]  /*4a1d0*/  LDL.LU R12, [R1+0x8c0] ;  /* 0x0008c000010c7983 */ /* 0x000ea80000300800 */
[----:B------:R-:W2:Y:S04]  /*4a1e0*/  LDL.LU R13, [R1+0x8c4] ;  /* 0x0008c400010d7983 */ /* 0x000ea80000300800 */
[----:B------:R-:W3:Y:S04]  /*4a1f0*/  LDL.LU R14, [R1+0x8c8] ;  /* 0x0008c800010e7983 */ /* 0x000ee80000300800 */
[----:B------:R-:W3:Y:S04]  /*4a200*/  LDL.LU R15, [R1+0x8cc] ;  /* 0x0008cc00010f7983 */ /* 0x000ee80000300800 */
[----:B------:R-:W4:Y:S04]  /*4a210*/  LDL.LU R52, [R1+0x900] ;  /* 0x0009000001347983 */ /* 0x000f280000300800 */
[----:B------:R-:W4:Y:S04]  /*4a220*/  LDL.LU R53, [R1+0x904] ;  /* 0x0009040001357983 */ /* 0x000f280000300800 */
[----:B------:R-:W4:Y:S01]  /*4a230*/  LDL.LU R54, [R1+0x908] ;  /* 0x0009080001367983 */ /* 0x000f220000300800 */
[----:B------:R-:W-:-:S02]  /*4a240*/  IMAD.MOV.U32 R11, RZ, RZ, R26 ;  /* 0x000000ffff0b7224 */ /* 0x000fc400078e001a */
[----:B------:R-:W-:Y:S01]  /*4a250*/  IMAD.MOV.U32 R10, RZ, RZ, R27 ;  /* 0x000000ffff0a7224 */ /* 0x000fe200078e001b */
[----:B------:R-:W4:Y:S04]  /*4a260*/  LDL.LU R55, [R1+0x90c] ;  /* 0x00090c0001377983 */ /* 0x000f280000300800 */
[----:B------:R-:W4:Y:S04]  /*4a270*/  LDL.64 R26, [R1+0x108] ;  /* 0x00010800011a7983 */ /* 0x000f280000100a00 */
[----:B---3--:R-:W-:Y:S04]  /*4a280*/  STL.64 [R1+0x3628], R14 ;  /* 0x0036280e01007387 */ /* 0x008fe80000100a00 */
[----:B--2---:R1:W-:Y:S04]  /*4a290*/  STL.64 [R1+0x3620], R12 ;  /* 0x0036200c01007387 */ /* 0x0043e80000100a00 */
[----:B0-----:R-:W2:Y:S04]  /*4a2a0*/  LDL R34, [R1+0xd8] ;  /* 0x0000d80001227983 */ /* 0x001ea80000100800 */
[----:B------:R-:W2:Y:S04]  /*4a2b0*/  LDL R35, [R1+0xdc] ;  /* 0x0000dc0001237983 */ /* 0x000ea80000100800 */
[----:B--2---:R0:W-:Y:S04]  /*4a2c0*/  STL.64 [R1+0x3630], R34 ;  /* 0x0036302201007387 */ /* 0x0041e80000100a00 */
[----:B-1----:R-:W2:Y:S04]  /*4a2d0*/  LDL.LU R12, [R1+0x8e0] ;  /* 0x0008e000010c7983 */ /* 0x002ea80000300800 */
[----:B------:R-:W2:Y:S04]  /*4a2e0*/  LDL.LU R13, [R1+0x8e4] ;  /* 0x0008e400010d7983 */ /* 0x000ea80000300800 */
[----:B------:R-:W2:Y:S04]  /*4a2f0*/  LDL.LU R14, [R1+0x8e8] ;  /* 0x0008e800010e7983 */ /* 0x000ea80000300800 */
[----:B------:R-:W2:Y:S04]  /*4a300*/  LDL.LU R15, [R1+0x8ec] ;  /* 0x0008ec00010f7983 */ /* 0x000ea80000300800 */
[----:B------:R-:W3:Y:S04]  /*4a310*/  LDL.LU R28, [R1+0x8f0] ;  /* 0x0008f000011c7983 */ /* 0x000ee80000300800 */
[----:B------:R-:W3:Y:S04]  /*4a320*/  LDL.LU R29, [R1+0x8f4] ;  /* 0x0008f400011d7983 */ /* 0x000ee80000300800 */
[----:B------:R-:W3:Y:S04]  /*4a330*/  LDL.LU R30, [R1+0x8f8] ;  /* 0x0008f800011e7983 */ /* 0x000ee80000300800 */
[----:B------:R-:W3:Y:S01]  /*4a340*/  LDL.LU R31, [R1+0x8fc] ;  /* 0x0008fc00011f7983 */ /* 0x000ee20000300800 */
[----:B----4-:R-:W-:Y:S03]  /*4a350*/  HMMA.16816.F32 R52, R40, R26, R52 ;  /* 0x0000001a2834723c */ /* 0x010fe60000001834 */
[----:B------:R-:W2:Y:S04]  /*4a360*/  LDL.64 R6, [R1+0xe8] ;  /* 0x0000e80001067983 */ /* 0x000ea80000100a00 */
[----:B0-----:R-:W3:Y:S04]  /*4a370*/  LDL.64 R34, [R1+0xf8] ;  /* 0x0000f80001227983 */ /* 0x001ee80000100a00 */
[----:B------:R-:W4:Y:S04]  /*4a380*/  LDL.LU R16, [R1+0x8d0] ;  /* 0x0008d00001107983 */ /* 0x000f280000300800 */
[----:B------:R-:W4:Y:S04]  /*4a390*/  LDL.LU R17, [R1+0x8d4] ;  /* 0x0008d40001117983 */ /* 0x000f280000300800 */
[----:B------:R-:W4:Y:S04]  /*4a3a0*/  LDL.LU R18, [R1+0x8d8] ;  /* 0x0008d80001127983 */ /* 0x000f280000300800 */
[----:B------:R-:W4:Y:S04]  /*4a3b0*/  LDL.LU R19, [R1+0x8dc] ;  /* 0x0008dc0001137983 */ /* 0x000f280000300800 */
[----:B------:R-:W2:Y:S04]  /*4a3c0*/  LDL.64 R22, [R1+0xb8] ;  /* 0x0000b80001167983 */ /* 0x000ea80000100a00 */
[----:B------:R-:W2:Y:S04]  /*4a3d0*/  LDL.64 R58, [R1+0x98] ;  /* 0x00009800013a7983 */ /* 0x000ea80000100a00 */
[----:B------:R-:W2:Y:S04]  /*4a3e0*/  LDL.LU R48, [R1+0x880] ;  /* 0x0008800001307983 */ /* 0x000ea80000300800 */
[----:B------:R-:W2:Y:S04]  /*4a3f0*/  LDL.LU R49, [R1+0x884] ;  /* 0x0008840001317983 */ /* 0x000ea80000300800 */
[----:B------:R-:W2:Y:S01]  /*4a400*/  LDL.LU R50, [R1+0x888] ;  /* 0x0008880001327983 */ /* 0x000ea20000300800 */
[----:B------:R-:W-:Y:S01]  /*4a410*/  IMAD.MOV.U32 R45, RZ, RZ, R38 ;  /* 0x000000ffff2d7224 */ /* 0x000fe200078e0026 */
[----:B------:R-:W-:-:S02]  /*4a420*/  MOV R44, R39 ;  /* 0x00000027002c7202 */ /* 0x000fc40000000f00 */
[----:B------:R-:W2:Y:S04]  /*4a430*/  LDL.LU R51, [R1+0x88c] ;  /* 0x00088c0001337983 */ /* 0x000ea80000300800 */
[----:B------:R-:W4:Y:S04]  /*4a440*/  LDL.64 R38, [R1+0x88] ;  /* 0x0000880001267983 */ /* 0x000f280000100a00 */
[----:B------:R-:W-:Y:S04]  /*4a450*/  STL.64 [R1+0x3530], R10 ;  /* 0x0035300a01007387 */ /* 0x000fe80000100a00 */
[----:B------:R0:W-:Y:S01]  /*4a460*/  STL.64 [R1+0x3528], R8 ;  /* 0x0035280801007387 */ /* 0x0001e20000100a00 */
[----:B------:R-:W-:Y:S01]  /*4a470*/  MOV R47, R26 ;  /* 0x0000001a002f7202 */ /* 0x000fe20000000f00 */
[----:B------:R-:W-:-:S02]  /*4a480*/  IMAD.MOV.U32 R46, RZ, RZ, R27 ;  /* 0x000000ffff2e7224 */ /* 0x000fc400078e001b */
[----:B0-----:R-:W4:Y:S04]  /*4a490*/  LDL.LU R8, [R1+0x890] ;  /* 0x0008900001087983 */ /* 0x001f280000300800 */
[----:B------:R-:W4:Y:S04]  /*4a4a0*/  LDL.LU R9, [R1+0x894] ;  /* 0x0008940001097983 */ /* 0x000f280000300800 */
[----:B------:R-:W4:Y:S04]  /*4a4b0*/  LDL.LU R10, [R1+0x898] ;  /* 0x00089800010a7983 */ /* 0x000f280000300800 */
[----:B------:R-:W4:Y:S04]  /*4a4c0*/  LDL.LU R11, [R1+0x89c] ;  /* 0x00089c00010b7983 */ /* 0x000f280000300800 */
[----:B------:R0:W-:Y:S04]  /*4a4d0*/  STL.64 [R1+0x900], R52 ;  /* 0x0009003401007387 */ /* 0x0001e80000100a00 */
[----:B------:R1:W-:Y:S04]  /*4a4e0*/  STL.64 [R1+0x908], R54 ;  /* 0x0009083601007387 */ /* 0x0003e80000100a00 */
[----:B0-----:R-:W4:Y:S04]  /*4a4f0*/  LDL.LU R52, [R1+0x870] ;  /* 0x0008700001347983 */ /* 0x001f280000300800 */
[----:B------:R-:W4:Y:S04]  /*4a500*/  LDL.LU R53, [R1+0x874] ;  /* 0x0008740001357983 */ /* 0x000f280000300800 */
[----:B-1----:R-:W4:Y:S04]  /*4a510*/  LDL.LU R54, [R1+0x878] ;  /* 0x0008780001367983 */ /* 0x002f280000300800 */
[----:B------:R-:W4:Y:S04]  /*4a520*/  LDL.LU R55, [R1+0x87c] ;  /* 0x00087c0001377983 */ /* 0x000f280000300800 */
[----:B------:R-:W4:Y:S04]  /*4a530*/  LDL.64 R26, [R1+0x78] ;  /* 0x00007800011a7983 */ /* 0x000f280000100a00 */
[----:B------:R0:W-:Y:S04]  /*4a540*/  STL.64 [R1+0x3550], R46 ;  /* 0x0035502e01007387 */ /* 0x0001e80000100a00 */
[----:B------:R-:W-:Y:S04]  /*4a550*/  STL.64 [R1+0x3548], R44 ;  /* 0x0035482c01007387 */ /* 0x000fe80000100a00 */
[----:B0-----:R-:W4:Y:S04]  /*4a560*/  LDL R46, [R1+0xa8] ;  /* 0x0000a800012e7983 */ /* 0x001f280000100800 */
[----:B------:R-:W4:Y:S01]  /*4a570*/  LDL R47, [R1+0xac] ;  /* 0x0000ac00012f7983 */ /* 0x000f220000100800 */
[----:B---3--:R-:W-:-:S15]  /*4a580*/  HMMA.16816.F32 R28, R40, R34, R28 ;  /* 0x00000022281c723c */ /* 0x008fde000000181c */
[----:B------:R-:W-:-:S04]  /*4a590*/  NOP ;  /* 0x0000000000007918 */ /* 0x000fc80000000000 */
[----:B------:R-:W-:Y:S04]  /*4a5a0*/  STL.64 [R1+0x8f0], R28 ;  /* 0x0008f01c01007387 */ /* 0x000fe80000100a00 */
[----:B------:R0:W-:Y:S02]  /*4a5b0*/  STL.64 [R1+0x8f8], R30 ;  /* 0x0008f81e01007387 */ /* 0x0001e40000100a00 */
[----:B0-----:R-:W-:Y:S02]  /*4a5c0*/  IMAD.MOV.U32 R31, RZ, RZ, R34 ;  /* 0x000000ffff1f7224 */ /* 0x001fe400078e0022 */
[----:B------:R-:W-:Y:S02]  /*4a5d0*/  IMAD.MOV.U32 R30, RZ, RZ, R35 ;  /* 0x000000ffff1e7224 */ /* 0x000fe400078e0023 */
[----:B------:R-:W4:Y:S01]  /*4a5e0*/  LDL.LU.64 R34, [R1+0x3630] ;  /* 0x0036300001227983 */ /* 0x000f220000300a00 */
[----:B--2---:R-:W-:Y:S01]  /*4a5f0*/  HMMA.16816.F32 R12, R40, R6, R12 ;  /* 0x00000006280c723c */ /* 0x004fe2000000180c */
[----:B------:R-:W-:-:S15]  /*4a600*/  IMAD.MOV.U32 R5, RZ, RZ, R7 ;  /* 0x000000ffff057224 */ /* 0x000fde00078e0007 */
[----:B------:R-:W-:-:S03]  /*4a610*/  NOP ;  /* 0x0000000000007918 */ /* 0x000fc60000000000 */
[----:B------:R-:W-:Y:S04]  /*4a620*/  STL.64 [R1+0x8e0], R12 ;  /* 0x0008e00c01007387 */ /* 0x000fe80000100a00 */
[----:B------:R0:W-:Y:S04]  /*4a630*/  STL.64 [R1+0x8e8], R14 ;  /* 0x0008e80e01007387 */ /* 0x0001e80000100a00 */
[----:B0-----:R-:W2:Y:S04]  /*4a640*/  LDL.LU.64 R14, [R1+0x3628] ;  /* 0x00362800010e7983 */ /* 0x001ea80000300a00 */
[----:B------:R-:W2:Y:S04]  /*4a650*/  LDL.LU.64 R12, [R1+0x3620] ;  /* 0x00362000010c7983 */ /* 0x000ea80000300a00 */
[----:B------:R-:W3:Y:S01]  /*4a660*/  LDL.LU.64 R6, [R1+0x3618] ;  /* 0x0036180001067983 */ /* 0x000ee20000300a00 */
[----:B----4-:R-:W-:Y:S03]  /*4a670*/  HMMA.16816.F32 R32, R40, R34, R16 ;  /* 0x000000222820723c */ /* 0x010fe60000001810 */
[----:B------:R-:W2:-:S15]  /*4a680*/  LDL.LU.64 R18, [R1+0x3610] ;  /* 0x0036100001127983 */ /* 0x000e9e0000300a00 */
[----:B------:R-:W-:Y:S01]  /*4a690*/  NOP ;  /* 0x0000000000007918 */ /* 0x000fe20000000000 */
[----:B------:R-:W-:Y:S04]  /*4a6a0*/  STL.64 [R1+0x8d0], R32 ;  /* 0x0008d02001007387 */ /* 0x000fe80000100a00 */
[----:B------:R0:W-:Y:S04]  /*4a6b0*/  STL.64 [R1+0x8d8], R34 ;  /* 0x0008d82201007387 */ /* 0x0001e80000100a00 */
[----:B0-----:R-:W4:Y:S04]  /*4a6c0*/  LDL.LU.64 R34, [R1+0x3608] ;  /* 0x0036080001227983 */ /* 0x001f280000300a00 */
[----:B------:R-:W4:Y:S01]  /*4a6d0*/  LDL.LU.64 R32, [R1+0x3600] ;  /* 0x0036000001207983 */ /* 0x000f220000300a00 */
[----:B------:R-:W-:Y:S01]  /*4a6e0*/  IMAD.MOV.U32 R4, RZ, RZ, R23 ;  /* 0x000000ffff047224 */ /* 0x000fe200078e0017 */
[C---:B--2---:R-:W-:Y:S02]  /*4a6f0*/  HMMA.16816.F32 R16, R40.reuse, R18, R12 ;  /* 0x000000122810723c */ /* 0x044fe4000000180c */
[----:B------:R-:W2:Y:S06]  /*4a700*/  LDL.LU.64 R14, [R1+0x35f8] ;  /* 0x0035f800010e7983 */ /* 0x000eac0000300a00 */
[----:B----4-:R-:W-:Y:S11]  /*4a710*/  HMMA.16816.F32 R32, R40, R22, R32 ;  /* 0x000000162820723c */ /* 0x010ff60000001820 */
[----:B------:R-:W-:Y:S04]  /*4a720*/  STL.64 [R1+0x8c0], R16 ;  /* 0x0008c01001007387 */ /* 0x000fe80000100a00 */
[----:B------:R0:W-:Y:S04]  /*4a730*/  STL.64 [R1+0x8c8], R18 ;  /* 0x0008c81201007387 */ /* 0x0001e80000100a00 */
[----:B0-----:R-:W4:Y:S04]  /*4a740*/  LDL.LU.64 R18, [R1+0x35f0] ;  /* 0x0035f00001127983 */ /* 0x001f280000300a00 */
[----:B------:R0:W-:Y:S04]  /*4a750*/  STL.64 [R1+0x8b0], R32 ;  /* 0x0008b02001007387 */ /* 0x0001e80000100a00 */
[----:B------:R1:W-:Y:S01]  /*4a760*/  STL.64 [R1+0x8b8], R34 ;  /* 0x0008b82201007387 */ /* 0x0003e20000100a00 */
[----:B0-----:R-:W-:-:S03]  /*4a770*/  IMAD.MOV.U32 R33, RZ, RZ, R22 ;  /* 0x000000ffff217224 */ /* 0x001fc600078e0016 */
[----:B-1----:R-:W2:Y:S04]  /*4a780*/  LDL.LU.64 R34, [R1+0x35e8] ;  /* 0x0035e80001227983 */ /* 0x002ea80000300a00 */
[----:B------:R-:W4:Y:S04]  /*4a790*/  LDL.LU R32, [R1+0x35e0] ;  /* 0x0035e00001207983 */ /* 0x000f280000300800 */
[----:B------:R-:W4:Y:S04]  /*4a7a0*/  LDL.LU.64 R22, [R1+0x35d8] ;  /* 0x0035d80001167983 */ /* 0x000f280000300a00 */
[----:B---3--:R-:W-:Y:S04]  /*4a7b0*/  STL.64 [R1+0x3578], R6 ;  /* 0x0035780601007387 */ /* 0x008fe80000100a00 */
[----:B------:R0:W-:Y:S04]  /*4a7c0*/  STL.64 [R1+0x3570], R4 ;  /* 0x0035700401007387 */ /* 0x0001e80000100a00 */
[----:B0-----:R-:W3:Y:S04]  /*4a7d0*/  LDL.LU R4, [R1+0x8a0] ;  /* 0x0008a00001047983 */ /* 0x001ee80000300800 */
[----:B------:R-:W3:Y:S04]  /*4a7e0*/  LDL.LU R5, [R1+0x8a4] ;  /* 0x0008a40001057983 */ /* 0x000ee80000300800 */
[----:B------:R-:W3:Y:S04]  /*4a7f0*/  LDL.LU R6, [R1+0x8a8] ;  /* 0x0008a80001067983 */ /* 0x000ee80000300800 */
[----:B------:R-:W3:Y:S01]  /*4a800*/  LDL.LU R7, [R1+0x8ac] ;  /* 0x0008ac0001077983 */ /* 0x000ee20000300800 */
[----:B------:R-:W-:-:S02]  /*4a810*/  IMAD.MOV.U32 R12, RZ, RZ, R58 ;  /* 0x000000ffff0c7224 */ /* 0x000fc400078e003a */
[----:B------:R-:W-:Y:S01]  /*4a820*/  IMAD.MOV.U32 R13, RZ, RZ, R39 ;  /* 0x000000ffff0d7224 */ /* 0x000fe200078e0027 */
[----:B------:R-:W-:Y:S01]  /*4a830*/  MOV R16, R38 ;  /* 0x0000002600107202 */ /* 0x000fe20000000f00 */
[----:B--2---:R-:W-:Y:S04]  /*4a840*/  STL.64 [R1+0x3568], R34 ;  /* 0x0035682201007387 */ /* 0x004fe80000100a00 */
[----:B----4-:R3:W-:Y:S02]  /*4a850*/  STL.64 [R1+0x3560], R32 ;  /* 0x0035602001007387 */ /* 0x0107e40000100a00 */
[C---:B---3--:R-:W-:Y:S08]  /*4a860*/  HMMA.16816.F32 R32, R40.reuse, R46, R4 ;  /* 0x0000002e2820723c */ /* 0x048ff00000001804 */
[C---:B------:R-:W-:Y:S11]  /*4a870*/  HMMA.16816.F32 R4, R40.reuse, R58, R8 ;  /* 0x0000003a2804723c */ /* 0x040ff60000001808 */
[----:B------:R-:W-:Y:S04]  /*4a880*/  STL.64 [R1+0x8a0], R32 ;  /* 0x0008a02001007387 */ /* 0x000fe80000100a00 */
[----:B------:R-:W-:Y:S04]  /*4a890*/  STL.64 [R1+0x8a8], R34 ;  /* 0x0008a82201007387 */ /* 0x000fe80000100a00 */
[----:B------:R-:W-:Y:S04]  /*4a8a0*/  STL.64 [R1+0x890], R4 ;  /* 0x0008900401007387 */ /* 0x000fe80000100a00 */
[----:B------:R0:W-:Y:S02]  /*4a8b0*/  STL.64 [R1+0x898], R6 ;  /* 0x0008980601007387 */ /* 0x0001e40000100a00 */
[----:B0-----:R-:W-:Y:S02]  /*4a8c0*/  HMMA.16816.F32 R4, R40, R38, R48 ;  /* 0x000000262804723c */ /* 0x001fe40000001830 */
[----:B------:R-:W-:-:S15]  /*4a8d0*/  STL [R1+0x33c0], R12 ;  /* 0x0033c00c01007387 */ /* 0x000fde0000100800 */
[----:B------:R-:W-:Y:S02]  /*4a8e0*/  NOP ;  /* 0x0000000000007918 */ /* 0x000fe40000000000 */
[----:B------:R-:W-:Y:S04]  /*4a8f0*/  STL.64 [R1+0x880], R4 ;  /* 0x0008800401007387 */ /* 0x000fe80000100a00 */
[----:B------:R0:W-:Y:S04]  /*4a900*/  STL.64 [R1+0x888], R6 ;  /* 0x0008880601007387 */ /* 0x0001e80000100a00 */
[----:B------:R-:W2:Y:S04]  /*4a910*/  LDL.LU R48, [R1+0x860] ;  /* 0x0008600001307983 */ /* 0x000ea80000300800 */
[----:B------:R-:W2:Y:S04]  /*4a920*/  LDL.LU R49, [R1+0x864] ;  /* 0x0008640001317983 */ /* 0x000ea80000300800 */
[----:B------:R-:W2:Y:S04]  /*4a930*/  LDL.LU R50, [R1+0x868] ;  /* 0x0008680001327983 */ /* 0x000ea80000300800 */
[----:B------:R-:W2:Y:S04]  /*4a940*/  LDL.LU R51, [R1+0x86c] ;  /* 0x00086c0001337983 */ /* 0x000ea80000300800 */
[----:B------:R-:W2:Y:S01]  /*4a950*/  LDL.64 R38, [R1+0x68] ;  /* 0x0000680001267983 */ /* 0x000ea20000100a00 */
[----:B0-----:R-:W-:Y:S03]  /*4a960*/  HMMA.16816.F32 R4, R40, R26, R52 ;  /* 0x0000001a2804723c */ /* 0x001fe60000001834 */
[----:B------:R-:W-:Y:S04]  /*4a970*/  STL.64 [R1+0x3588], R14 ;  /* 0x0035880e01007387 */ /* 0x000fe80000100a00 */
[----:B------:R-:W-:-:S12]  /*4a980*/  STL [R1+0x3580], R13 ;  /* 0x0035800d01007387 */ /* 0x000fd80000100800 */
[----:B------:R0:W-:Y:S04]  /*4a990*/  STL.64 [R1+0x870], R4 ;  /* 0x0008700401007387 */ /* 0x0001e80000100a00 */
[----:B------:R1:W-:Y:S04]  /*4a9a0*/  STL.64 [R1+0x878], R6 ;  /* 0x0008780601007387 */ /* 0x0003e80000100a00 */
[----:B------:R-:W3:Y:S04]  /*4a9b0*/  LDL.LU R24, [R1+0x820] ;  /* 0x0008200001187983 */ /* 0x000ee80000300800 */
[----:B------:R-:W3:Y:S01]  /*4a9c0*/  LDL.LU R25, [R1+0x824] ;  /* 0x0008240001197983 */ /* 0x000ee20000300800 */
[----:B------:R-:W-:-:S02]  /*4a9d0*/  IMAD.MOV.U32 R20, RZ, RZ, R26 ;  /* 0x000000ffff147224 */ /* 0x000fc400078e001a */
[----:B------:R-:W-:Y:S02]  /*4a9e0*/  IMAD.MOV.U32 R17, RZ, RZ, R27 ;  /* 0x000000ffff117224 */ /* 0x000fe400078e001b */
[----:B------:R-:W-:Y:S02]  /*4a9f0*/  IMAD.MOV.U32 R26, RZ, RZ, R19 ;  /* 0x000000ffff1a7224 */ /* 0x000fe400078e0013 */
[----:B------:R-:W-:Y:S01]  /*4aa00*/  IMAD.MOV.U32 R27, RZ, RZ, R18 ;  /* 0x000000ffff1b7224 */ /* 0x000fe200078e0012 */
[----:B------:R-:W4:Y:S04]  /*4aa10*/  LDL.LU R19, [R1+0x35d0] ;  /* 0x0035d00001137983 */ /* 0x000f280000300800 */
[----:B------:R-:W2:Y:S04]  /*4aa20*/  LDL.LU R18, [R1+0x35cc] ;  /* 0x0035cc0001127983 */ /* 0x000ea80000300800 */
[----:B------:R2:W-:Y:S04]  /*4aa30*/  STL.64 [R1+0x3598], R26 ;  /* 0x0035981a01007387 */ /* 0x0005e80000100a00 */
[----:B---3--:R3:W-:Y:S04]  /*4aa40*/  STL.64 [R1+0x3590], R24 ;  /* 0x0035901801007387 */ /* 0x0087e80000100a00 */
[----:B------:R-:W2:Y:S04]  /*4aa50*/  LDL R34, [R1+0x38] ;  /* 0x0000380001227983 */ /* 0x000ea80000100800 */
[----:B------:R-:W2:Y:S04]  /*4aa60*/  LDL R35, [R1+0x3c] ;  /* 0x00003c0001237983 */ /* 0x000ea80000100800 */
[----:B--2---:R2:W-:Y:S04]  /*4aa70*/  STL.64 [R1+0x35a0], R34 ;  /* 0x0035a02201007387 */ /* 0x0045e80000100a00 */
[----:B0-----:R-:W2:Y:S04]  /*4aa80*/  LDL.LU R4, [R1+0x830] ;  /* 0x0008300001047983 */ /* 0x001ea80000300800 */
[----:B------:R-:W2:Y:S04]  /*4aa90*/  LDL.LU R5, [R1+0x834] ;  /* 0x0008340001057983 */ /* 0x000ea80000300800 */
[----:B-1----:R-:W2:Y:S04]  /*4aaa0*/  LDL.LU R6, [R1+0x838] ;  /* 0x0008380001067983 */ /* 0x002ea80000300800 */
[----:B------:R-:W2:Y:S01]  /*4aab0*/  LDL.LU R7, [R1+0x83c] ;  /* 0x00083c0001077983 */ /* 0x000ea20000300800 */
[----:B------:R-:W-:-:S02]  /*4aac0*/  IMAD.MOV.U32 R26, RZ, RZ, R18 ;  /* 0x000000ffff1a7224 */ /* 0x000fc400078e0012 */
[----:B----4-:R-:W-:Y:S01]  /*4aad0*/  IMAD.MOV.U32 R27, RZ, RZ, R19 ;  /* 0x000000ffff1b7224 */ /* 0x010fe200078e0013 */
[----:B------:R-:W-:Y:S01]  /*4aae0*/  HMMA.16816.F32 R8, R40, R38, R48 ;  /* 0x000000262808723c */ /* 0x000fe20000001830 */
[----:B--2---:R-:W-:Y:S04]  /*4aaf0*/  STL.64 [R1+0x35b0], R6 ;  /* 0x0035b00601007387 */ /* 0x004fe80000100a00 */
[----:B------:R0:W-:Y:S04]  /*4ab00*/  STL.64 [R1+0x35a8], R4 ;  /* 0x0035a80401007387 */ /* 0x0001e80000100a00 */
[----:B---3--:R-:W2:Y:S04]  /*4ab10*/  LDL.LU R24, [R1+0x840] ;  /* 0x0008400001187983 */ /* 0x008ea80000300800 */
[----:B------:R-:W2:Y:S04]  /*4ab20*/  LDL.LU R25, [R1+0x844] ;  /* 0x0008440001197983 */ /* 0x000ea80000300800 */
[----:B------:R-:W3:Y:S04]  /*4ab30*/  LDL.LU R18, [R1+0x35c8] ;  /* 0x0035c80001127983 */ /* 0x000ee80000300800 */
[----:B------:R-:W3:Y:S04]  /*4ab40*/  LDL.LU R19, [R1+0x35c4] ;  /* 0x0035c40001137983 */ /* 0x000ee80000300800 */
[----:B------:R-:W4:Y:S04]  /*4ab50*/  LDL R34, [R1+0x58] ;  /* 0x0000580001227983 */ /* 0x000f280000100800 */
[----:B------:R-:W4:Y:S04]  /*4ab60*/  LDL R35, [R1+0x5c] ;  /* 0x00005c0001237983 */ /* 0x000f280000100800 */
[----:B0-----:R-:W4:Y:S04]  /*4ab70*/  LDL.LU R4, [R1+0x850] ;  /* 0x0008500001047983 */ /* 0x001f280000300800 */
[----:B------:R-:W4:Y:S04]  /*4ab80*/  LDL.LU R5, [R1+0x854] ;  /* 0x0008540001057983 */ /* 0x000f280000300800 */
[----:B------:R-:W4:Y:S04]  /*4ab90*/  LDL.LU R6, [R1+0x858] ;  /* 0x0008580001067983 */ /* 0x000f280000300800 */
[----:B------:R-:W4:Y:S04]  /*4aba0*/  LDL.LU R7, [R1+0x85c] ;  /* 0x00085c0001077983 */ /* 0x000f280000300800 */
[----:B------:R-:W2:Y:S04]  /*4abb0*/  LDL.64 R14, [R1+0x48] ;  /* 0x00004800010e7983 */ /* 0x000ea80000100a00 */
[----:B------:R-:W2:Y:S01]  /*4abc0*/  LDL.64 R46, [R1+0x28] ;  /* 0x00002800012e7983 */ /* 0x000ea20000100a00 */
[----:B------:R-:W-:-:S03]  /*4abd0*/  IMAD.MOV.U32 R3, RZ, RZ, R59 ;  /* 0x000000ffff037224 */ /* 0x000fc600078e003b */
[----:B---3--:R-:W-:Y:S04]  /*4abe0*/  STL.64 [R1+0x3498], R18 ;  /* 0x0034981201007387 */ /* 0x008fe80000100a00 */
[----:B------:R-:W-:Y:S04]  /*4abf0*/  STL.64 [R1+0x3490], R16 ;  /* 0x0034901001007387 */ /* 0x000fe80000100a00 */
[----:B------:R0:W-:Y:S04]  /*4ac00*/  STL.64 [R1+0x860], R8 ;  /* 0x0008600801007387 */ /* 0x0001e80000100a00 */
[----:B------:R1:W-:Y:S04]  /*4ac10*/  STL.64 [R1+0x868], R10 ;  /* 0x0008680a01007387 */ /* 0x0003e80000100a00 */
[----:B0-----:R-:W3:Y:S04]  /*4ac20*/  LDL.LU R8, [R1+0x810] ;  /* 0x0008100001087983 */ /* 0x001ee80000300800 */
[----:B------:R-:W3:Y:S04]  /*4ac30*/  LDL.LU R9, [R1+0x814] ;  /* 0x0008140001097983 */ /* 0x000ee80000300800 */
[----:B-1----:R-:W3:Y:S04]  /*4ac40*/  LDL.LU R10, [R1+0x818] ;  /* 0x00081800010a7983 */ /* 0x002ee80000300800 */
[----:B------:R-:W3:Y:S04]  /*4ac50*/  LDL.LU R11, [R1+0x81c] ;  /* 0x00081c00010b7983 */ /* 0x000ee80000300800 */
[----:B------:R-:W3:Y:S01]  /*4ac60*/  LDL.64 R58, [R1+0x18] ;  /* 0x00001800013a7983 */ /* 0x000ee20000100a00 */
[----:B------:R-:W-:-:S03]  /*4ac70*/  IMAD.MOV.U32 R16, RZ, RZ, R23 ;  /* 0x000000ffff107224 */ /* 0x000fc600078e0017 */
[----:B------:R-:W2:Y:S04]  /*4ac80*/  LDL.LU R23, [R1+0x35c0] ;  /* 0x0035c00001177983 */ /* 0x000ea80000300800 */
[----:B------:R-:W3:Y:S04]  /*4ac90*/  LDL.LU R17, [R1+0x7b4] ;  /* 0x0007b40001117983 */ /* 0x000ee80000300800 */
[----:B------:R-:W3:Y:S04]  /*4aca0*/  LDL.LU R18, [R1+0x7b8] ;  /* 0x0007b80001127983 */ /* 0x000ee80000300800 */
[----:B------:R-:W3:Y:S04]  /*4acb0*/  LDL.LU R19, [R1+0x7bc] ;  /* 0x0007bc0001137983 */ /* 0x000ee80000300800 */
[----:B------:R-:W3:Y:S01]  /*4acc0*/  LDL.LU R48, [R1+0x800] ;  /* 0x0008000001307983 */ /* 0x000ee20000300800 */
[----:B------:R-:W-:-:S03]  /*4acd0*/  IMAD.MOV.U32 R49, RZ, RZ, R22 ;  /* 0x000000ffff317224 */ /* 0x000fc600078e0016 */
[----:B------:R-:W3:Y:S01]  /*4ace0*/  LDL.LU R22, [R1+0x35bc] ;  /* 0x0035bc0001167983 */ /* 0x000ee20000300800 */
[C---:B----4-:R-:W-:Y:S01]  /*4acf0*/  HMMA.16816.F32 R32, R40.reuse, R34, R4 ;  /* 0x000000222820723c */ /* 0x050fe20000001804 */
[----:B--2---:R-:W-:Y:S02]  /*4ad00*/  IMAD.MOV.U32 R50, RZ, RZ, R23 ;  /* 0x000000ffff327224 */ /* 0x004fe400078e0017 */
[----:B------:R-:W3:Y:S05]  /*4ad10*/  LDL.LU R23, [R1+0x35b8] ;  /* 0x0035b80001177983 */ /* 0x000eea0000300800 */
[----:B------:R-:W-:Y:S01]  /*4ad20*/  HMMA.16816.F32 R24, R40, R14, R24 ;  /* 0x0000000e2818723c */ /* 0x000fe20000001818 */
[----:B------:R-:W2:Y:S04]  /*4ad30*/  LDL.LU R51, [R1+0x80c] ;  /* 0x00080c0001337983 */ /* 0x000ea80000300800 */
[----:B------:R-:W2:Y:S01]  /*4ad40*/  LDL.64 R54, [R1+0x8] ;  /* 0x0000080001367983 */ /* 0x000ea20000100a00 */
[----:B------:R-:W-:-:S03]  /*4ad50*/  MOV R21, R39 ;  /* 0x0000002700157202 */ /* 0x000fc60000000f00 */
[----:B------:R-:W4:Y:S01]  /*4ad60*/  LDL.LU R36, [R1+0x7f0] ;  /* 0x0007f00001247983 */ /* 0x000f220000300800 */
[----:B------:R-:W-:-:S03]  /*4ad70*/  IMAD.MOV.U32 R28, RZ, RZ, R38 ;  /* 0x000000ffff1c7224 */ /* 0x000fc600078e0026 */
[----:B------:R-:W4:Y:S04]  /*4ad80*/  LDL.LU R37, [R1+0x7f4] ;  /* 0x0007f40001257983 */ /* 0x000f280000300800 */
[----:B------:R-:W4:Y:S04]  /*4ad90*/  LDL.LU R38, [R1+0x7f8] ;  /* 0x0007f80001267983 */ /* 0x000f280000300800 */
[----:B------:R-:W4:Y:S04]  /*4ada0*/  LDL.LU R39, [R1+0x7fc] ;  /* 0x0007fc0001277983 */ /* 0x000f280000300800 */
[----:B---3--:R-:W-:Y:S04]  /*4adb0*/  STL.64 [R1+0x34a8], R22 ;  /* 0x0034a81601007387 */ /* 0x008fe80000100a00 */
[----:B------:R0:W-:Y:S04]  /*4adc0*/  STL.64 [R1+0x34a0], R20 ;  /* 0x0034a01401007387 */ /* 0x0001e80000100a00 */
[----:B0-----:R-:W3:Y:S04]  /*4add0*/  LDL.LU R20, [R1+0x7c0] ;  /* 0x0007c00001147983 */ /* 0x001ee80000300800 */
[----:B------:R-:W3:Y:S04]  /*4ade0*/  LDL.LU R21, [R1+0x7c4] ;  /* 0x0007c40001157983 */ /* 0x000ee80000300800 */
[----:B------:R-:W3:Y:S04]  /*4adf0*/  LDL.LU R22, [R1+0x7c8] ;  /* 0x0007c80001167983 */ /* 0x000ee80000300800 */
[----:B------:R-:W3:Y:S04]  /*4ae00*/  LDL.LU R23, [R1+0x7cc] ;  /* 0x0007cc0001177983 */ /* 0x000ee80000300800 */
[----:B------:R-:W2:Y:S04]  /*4ae10*/  LDL.LU.64 R6, [R1+0x35b0] ;  /* 0x0035b00001067983 */ /* 0x000ea80000300a00 */
[----:B------:R-:W2:Y:S04]  /*4ae20*/  LDL.LU.64 R4, [R1+0x35a8] ;  /* 0x0035a80001047983 */ /* 0x000ea80000300a00 */
[----:B------:R-:W-:Y:S04]  /*4ae30*/  STL.64 [R1+0x850], R32 ;  /* 0x0008502001007387 */ /* 0x000fe80000100a00 */
[----:B------:R0:W-:Y:S04]  /*4ae40*/  STL.64 [R1+0x858], R34 ;  /* 0x0008582201007387 */ /* 0x0001e80000100a00 */
[----:B0-----:R-:W2:Y:S04]  /*4ae50*/  LDL.LU.64 R34, [R1+0x35a0] ;  /* 0x0035a00001227983 */ /* 0x001ea80000300a00 */
[----:B------:R-:W-:Y:S04]  /*4ae60*/  STL.64 [R1+0x840], R24 ;  /* 0x0008401801007387 */ /* 0x000fe80000100a00 */
[----:B------:R0:W-:Y:S04]  /*4ae70*/  STL.64 [R1+0x848], R26 ;  /* 0x0008481a01007387 */ /* 0x0001e80000100a00 */
[----:B0-----:R-:W3:Y:S04]  /*4ae80*/  LDL.LU.64 R26, [R1+0x3598] ;  /* 0x00359800011a7983 */ /* 0x001ee80000300a00 */
[----:B------:R-:W3:Y:S01]  /*4ae90*/  LDL.LU.64 R24, [R1+0x3590] ;  /* 0x0035900001187983 */ /* 0x000ee20000300a00 */
[----:B------:R-:W-:-:S02]  /*4aea0*/  IMAD.MOV.U32 R60, RZ, RZ, R14 ;  /* 0x000000ffff3c7224 */ /* 0x000fc400078e000e */
[----:B------:R-:W-:Y:S02]  /*4aeb0*/  IMAD.MOV.U32 R29, RZ, RZ, R15 ;  /* 0x000000ffff1d7224 */ /* 0x000fe400078e000f */
[----:B------:R-:W4:Y:S04]  /*4aec0*/  LDL.LU.64 R14, [R1+0x3588] ;  /* 0x00358800010e7983 */ /* 0x000f280000300a00 */
[----:B------:R-:W4:Y:S01]  /*4aed0*/  LDL.LU R13, [R1+0x3580] ;  /* 0x00358000010d7983 */ /* 0x000f220000300800 */
[C---:B--2---:R-:W-:Y:S03]  /*4aee0*/  HMMA.16816.F32 R32, R40.reuse, R34, R4 ;  /* 0x000000222820723c */ /* 0x044fe60000001804 */
[----:B------:R-:W2:Y:S04]  /*4aef0*/  LDL.LU.64 R6, [R1+0x3578] ;  /* 0x0035780001067983 */ /* 0x000ea80000300a00 */
[----:B------:R-:W2:Y:S01]  /*4af00*/  LDL.LU.64 R4, [R1+0x3570] ;  /* 0x0035700001047983 */ /* 0x000ea20000300a00 */
[C---:B---3--:R-:W-:Y:S11]  /*4af10*/  HMMA.16816.F32 R24, R40.reuse, R46, R24 ;  /* 0x0000002e2818723c */ /* 0x048ff60000001818 */
[----:B------:R-:W-:Y:S04]  /*4af20*/  STL.64 [R1+0x830], R32 ;  /* 0x0008302001007387 */ /* 0x000fe80000100a00 */
[----:B------:R0:W-:Y:S04]  /*4af30*/  STL.64 [R1+0x838], R34 ;  /* 0x0008382201007387 */ /* 0x0001e80000100a00 */
[----:B0-----:R-:W3:Y:S04]  /*4af40*/  LDL.LU.64 R34, [R1+0x3568] ;  /* 0x0035680001227983 */ /* 0x001ee80000300a00 */
[----:B------:R-:W2:Y:S04]  /*4af50*/  LDL.LU.64 R32, [R1+0x3560] ;  /* 0x0035600001207983 */ /* 0x000ea80000300a00 */
[----:B------:R-:W-:Y:S04]  /*4af60*/  STL.64 [R1+0x820], R24 ;  /* 0x0008201801007387 */ /* 0x000fe80000100a00 */
[----:B------:R0:W-:Y:S04]  /*4af70*/  STL.64 [R1+0x828], R26 ;  /* 0x0008281a01007387 */ /* 0x0001e80000100a00 */
[----:B0-----:R-:W2:Y:S01]  /*4af80*/  LDL.LU.64 R26, [R1+0x3558] ;  /* 0x00355800011a7983 */ /* 0x001ea20000300a00 */
[----:B------:R-:W-:Y:S01]  /*4af90*/  HMMA.16816.F32 R8, R40, R58, R8 ;  /* 0x0000003a2808723c */ /* 0x000fe20000001808 */
[----:B------:R-:W-:-:S02]  /*4afa0*/  IMAD.MOV.U32 R25, RZ, RZ, R46 ;  /* 0x000000ffff197224 */ /* 0x000fc400078e002e */
[----:B------:R-:W-:Y:S02]  /*4afb0*/  IMAD.MOV.U32 R24, RZ, RZ, R47 ;  /* 0x000000ffff187224 */ /* 0x000fe400078e002f */
[----:B------:R-:W3:Y:S04]  /*4afc0*/  LDL.LU.64 R46, [R1+0x3550] ;  /* 0x00355000012e7983 */ /* 0x000ee80000300a00 */
[----:B------:R-:W3:Y:S01]  /*4afd0*/  LDL.LU.64 R44, [R1+0x3548] ;  /* 0x00354800012c7983 */ /* 0x000ee20000300a00 */
[----:B------:R-:W-:Y:S02]  /*4afe0*/  IMAD.MOV.U32 R12, RZ, RZ, R58 ;  /* 0x000000ffff0c7224 */ /* 0x000fe400078e003a */
[----:B------:R-:W-:Y:S01]  /*4aff0*/  IMAD.MOV.U32 R61, RZ, RZ, R59 ;  /* 0x000000ffff3d7224 */ /* 0x000fe200078e003b */
[----:B--2---:R-:W-:Y:S04]  /*4b000*/  STL.64 [R1+0x34b8], R26 ;  /* 0x0034b81a01007387 */ /* 0x004fe80000100a00 */
[----:B------:R0:W-:Y:S02]  /*4b010*/  STL.64 [R1+0x34b0], R24 ;  /* 0x0034b01801007387 */ /* 0x0001e40000100a00 */
[----:B0-----:R-:W-:Y:S01]  /*4b020*/  IMAD.MOV.U32 R24, RZ, RZ, R6 ;  /* 0x000000ffff187224 */ /* 0x001fe200078e0006 */
[----:B----4-:R-:W-:Y:S01]  /*4b030*/  MOV R25, R14 ;  /* 0x0000000e00197202 */ /* 0x010fe20000000f00 */
[----:B------:R-:W2:Y:S04]  /*4b040*/  LDL.LU R6, [R1+0x3544] ;  /* 0x0035440001067983 */ /* 0x000ea80000300800 */
[----:B------:R-:W4:Y:S01]  /*4b050*/  LDL.LU R14, [R1+0x3540] ;  /* 0x00354000010e7983 */ /* 0x000f220000300800 */
[----:B------:R-:W-:-:S02]  /*4b060*/  IMAD.MOV.U32 R26, RZ, RZ, R15 ;  /* 0x000000ffff1a7224 */ /* 0x000fc400078e000f */
[----:B------:R-:W-:Y:S01]  /*4b070*/  IMAD.MOV.U32 R27, RZ, RZ, R7 ;  /* 0x000000ffff1b7224 */ /* 0x000fe200078e0007 */
[----:B------:R-:W4:Y:S04]  /*4b080*/  LDL.LU R15, [R1+0x353c] ;  /* 0x00353c00010f7983 */ /* 0x000f280000300800 */
[----:B------:R-:W2:Y:S04]  /*4b090*/  LDL.LU R7, [R1+0x3538] ;  /* 0x0035380001077983 */ /* 0x000ea80000300800 */
[----:B------:R-:W-:Y:S04]  /*4b0a0*/  STL.64 [R1+0x810], R8 ;  /* 0x0008100801007387 */ /* 0x000fe80000100a00 */
[----:B------:R0:W-:Y:S04]  /*4b0b0*/  STL.64 [R1+0x818], R10 ;  /* 0x0008180a01007387 */ /* 0x0001e80000100a00 */
[----:B0-----:R-:W2:Y:S04]  /*4b0c0*/  LDL.LU.64 R10, [R1+0x3530] ;  /* 0x00353000010a7983 */ /* 0x001ea80000300a00 */
[----:B------:R-:W2:Y:S04]  /*4b0d0*/  LDL.LU.64 R8, [R1+0x3528] ;  /* 0x0035280001087983 */ /* 0x000ea80000300a00 */
[----:B------:R-:W2:Y:S04]  /*4b0e0*/  LDL.LU.64 R58, [R1+0x3520] ;  /* 0x00352000013a7983 */ /* 0x000ea80000300a00 */
[----:B------:R-:W2:Y:S01]  /*4b0f0*/  LDL.LU.64 R56, [R1+0x3518] ;  /* 0x0035180001387983 */ /* 0x000ea20000300a00 */
[----:B------:R-:W-:Y:S03]  /*4b100*/  HMMA.16816.F32 R48, R40, R54, R48 ;  /* 0x000000362830723c */ /* 0x000fe60000001830 */
[----:B----4-:R-:W-:Y:S04]  /*4b110*/  STL.64 [R1+0x3488], R14 ;  /* 0x0034880e01007387 */ /* 0x010fe80000100a00 */
[----:B------:R3:W-:Y:S02]  /*4b120*/  STL.64 [R1+0x3480], R12 ;  /* 0x0034800c01007387 */ /* 0x0007e40000100a00 */
[----:B---3--:R-:W-:-:S02]  /*4b130*/  IMAD.MOV.U32 R12, RZ, RZ, R34 ;  /* 0x000000ffff0c7224 */ /* 0x008fc400078e0022 */
[----:B------:R-:W3:Y:S01]  /*4b140*/  LDL.LU R34, [R1+0x3514] ;  /* 0x0035140001227983 */ /* 0x000ee20000300800 */
[----:B--2---:R-:W-:Y:S02]  /*4b150*/  IMAD.MOV.U32 R13, RZ, RZ, R58 ;  /* 0x000000ffff0d7224 */ /* 0x004fe400078e003a */
[----:B------:R-:W-:Y:S01]  /*4b160*/  IMAD.MOV.U32 R14, RZ, RZ, R59 ;  /* 0x000000ffff0e7224 */ /* 0x000fe200078e003b */
[----:B------:R-:W2:Y:S04]  /*4b170*/  LDL.LU R58, [R1+0x3510] ;  /* 0x00351000013a7983 */ /* 0x000ea80000300800 */
[----:B------:R-:W2:Y:S01]  /*4b180*/  LDL.LU R59, [R1+0x350c] ;  /* 0x00350c00013b7983 */ /* 0x000ea20000300800 */
[----:B------:R-:W-:-:S03]  /*4b190*/  IMAD.MOV.U32 R15, RZ, RZ, R35 ;  /* 0x000000ffff0f7224 */ /* 0x000fc600078e0023 */
[----:B------:R-:W3:Y:S04]  /*4b1a0*/  LDL.LU R35, [R1+0x3508] ;  /* 0x0035080001237983 */ /* 0x000ee80000300800 */
[----:B------:R-:W-:Y:S04]  /*4b1b0*/  STL.64 [R1+0x800], R48 ;  /* 0x0008003001007387 */ /* 0x000fe80000100a00 */
[----:B------:R0:W-:Y:S01]  /*4b1c0*/  STL.64 [R1+0x808], R50 ;  /* 0x0008083201007387 */ /* 0x0001e20000100a00 */
[----:B------:R-:W-:Y:S01]  /*4b1d0*/  MOV R2, R54 ;  /* 0x0000003600027202 */ /* 0x000fe20000000f00 */
[----:B------:R-:W-:-:S02]  /*4b1e0*/  IMAD.MOV.U32 R0, RZ, RZ, R55 ;  /* 0x000000ffff007224 */ /* 0x000fc400078e0037 */
[----:B0-----:R-:W4:Y:S04]  /*4b1f0*/  LDL.LU.64 R50, [R1+0x3500] ;  /* 0x0035000001327983 */ /* 0x001f280000300a00 */
[----:B------:R-:W3:Y:S04]  /*4b200*/  LDL.LU.64 R48, [R1+0x34f8] ;  /* 0x0034f80001307983 */ /* 0x000ee80000300a00 */
[----:B------:R-:W3:Y:S04]  /*4b210*/  LDL.LU.64 R54, [R1+0x34f0] ;  /* 0x0034f00001367983 */ /* 0x000ee80000300a00 */
[----:B------:R-:W3:Y:S01]  /*4b220*/  LDL.LU.64 R52, [R1+0x34e8] ;  /* 0x0034e80001347983 */ /* 0x000ee20000300a00 */
[----:B--2---:R-:W-:-:S15]  /*4b230*/  HMMA.16816.F32 R36, R40, R58, R36 ;  /* 0x0000003a2824723c */ /* 0x004fde0000001824 */
[----:B------:R-:W-:-:S04]  /*4b240*/  NOP ;  /* 0x0000000000007918 */ /* 0x000fc80000000000 */
[----:B------:R-:W-:Y:S04]  /*4b250*/  STL.64 [R1+0x7f0], R36 ;  /* 0x0007f02401007387 */ /* 0x000fe80000100a00 */
[----:B------:R0:W-:Y:S04]  /*4b260*/  STL.64 [R1+0x7f8], R38 ;  /* 0x0007f82601007387 */ /* 0x0001e80000100a00 */
[----:B0-----:R-:W2:Y:S04]  /*4b270*/  LDL.LU.64 R38, [R1+0x34e0] ;  /* 0x0034e00001267983 */ /* 0x001ea80000300a00 */
[----:B------:R-:W2:Y:S01]  /*4b280*/  LDL.LU.64 R36, [R1+0x34d8] ;  /* 0x0034d80001247983 */ /* 0x000ea20000300a00 */
[C---:B---3--:R-:W-:Y:S03]  /*4b290*/  HMMA.16816.F32 R12, R40.reuse, R54, R12 ;  /* 0x00000036280c723c */ /* 0x048fe6000000180c */
[----:B------:R-:W-:Y:S04]  /*4b2a0*/  STL.64 [R1+0x32b8], R58 ;  /* 0x0032b83a01007387 */ /* 0x000fe80000100a00 */
[----:B------:R-:W-:Y:S04]  /*4b2b0*/  STL.64 [R1+0x32b0], R56 ;  /* 0x0032b03801007387 */ /* 0x000fe80000100a00 */
[----:B------:R-:W-:Y:S04]  /*4b2c0*/  STL.64 [R1+0x32c8], R54 ;  /* 0x0032c83601007387 */ /* 0x000fe80000100a00 */
[----:B------:R-:W-:Y:S04]  /*4b2d0*/  STL.64 [R1+0x32c0], R52 ;  /* 0x0032c03401007387 */ /* 0x000fe80000100a00 */
[----:B------:R-:W-:Y:S04]  /*4b2e0*/  STL.64 [R1+0x7e0], R12 ;  /* 0x0007e00c01007387 */ /* 0x000fe80000100a00 */
[----:B------:R4:W-:Y:S02]  /*4b2f0*/  STL.64 [R1+0x7e8], R14 ;  /* 0x0007e80e01007387 */ /* 0x0009e40000100a00 */
[----:B----4-:R-:W-:Y:S02]  /*4b300*/  HMMA.16816.F32 R12, R40, R50, R24 ;  /* 0x00000032280c723c */ /* 0x010fe40000001818 */
[----:B------:R-:W-:Y:S04]  /*4b310*/  STL.64 [R1+0x32d8], R50 ;  /* 0x0032d83201007387 */ /* 0x000fe80000100a00 */
[----:B------:R-:W-:-:S13]  /*4b320*/  STL.64 [R1+0x32d0], R48 ;  /* 0x0032d03001007387 */ /* 0x000fda0000100a00 */
[----:B------:R-:W-:Y:S04]  /*4b330*/  STL.64 [R1+0x7d0], R12 ;  /* 0x0007d00c01007387 */ /* 0x000fe80000100a00 */
[----:B------:R2:W-:Y:S01]  /*4b340*/  STL.64 [R1+0x7d8], R14 ;  /* 0x0007d80e01007387 */ /* 0x0005e20000100a00 */
[----:B------:R-:W-:Y:S02]  /*4b350*/  IMAD.MOV.U32 R58, RZ, RZ, R33 ;  /* 0x000000ffff3a7224 */ /* 0x000fe400078e0021 */
[----:B------:R-:W-:Y:S01]  /*4b360*/  IMAD.MOV.U32 R59, RZ, RZ, R4 ;  /* 0x000000ffff3b7224 */ /* 0x000fe200078e0004 */
[----:B--2---:R-:W-:Y:S01]  /*4b370*/  HMMA.16816.F32 R12, R40, R38, R20 ;  /* 0x00000026280c723c */ /* 0x004fe20000001814 */
[----:B------:R-:W-:Y:S04]  /*4b380*/  STL.64 [R1+0x32e8], R38 ;  /* 0x0032e82601007387 */ /* 0x000fe80000100a00 */
[----:B------:R-:W-:-:S14]  /*4b390*/  STL.64 [R1+0x32e0], R36 ;  /* 0x0032e02401007387 */ /* 0x000fdc0000100a00 */
[----:B------:R-:W-:Y:S04]  /*4b3a0*/  STL.64 [R1+0x7c0], R12 ;  /* 0x0007c00c01007387 */ /* 0x000fe80000100a00 */
[----:B------:R0:W-:Y:S04]  /*4b3b0*/  STL.64 [R1+0x7c8], R14 ;  /* 0x0007c80e01007387 */ /* 0x0001e80000100a00 */
[----:B------:R-:W2:Y:S01]  /*4b3c0*/  LDL.LU R33, [R1+0x34d0] ;  /* 0x0034d00001217983 */ /* 0x000ea20000300800 */
[----:B0-----:R-:W-:-:S15]  /*4b3d0*/  HMMA.16816.F32 R12, R40, R34, R16 ;  /* 0x00000022280c723c */ /* 0x001fde0000001810 */
[----:B------:R-:W-:-:S04]  /*4b3e0*/  NOP ;  /* 0x0000000000007918 */ /* 0x000fc80000000000 */
[----:B------:R-:W-:Y:S04]  /*4b3f0*/  STL.64 [R1+0x7b0], R12 ;  /* 0x0007b00c01007387 */ /* 0x000fe80000100a00 */
[----:B------:R-:W-:Y:S04]  /*4b400*/  STL.64 [R1+0x7b8], R14 ;  /* 0x0007b80e01007387 */ /* 0x000fe80000100a00 */
[----:B------:R0:W-:Y:S04]  /*4b410*/  STL.64 [R1+0x33c8], R58 ;  /* 0x0033c83a01007387 */ /* 0x0001e80000100a00 */
[----:B------:R-:W3:Y:S04]  /*4b420*/  LDL R4, [R1+0x2238] ;  /* 0x0022380001047983 */ /* 0x000ee80000100800 */
[----:B------:R-:W-:Y:S04]  /*4b430*/  STL.64 [R1+0x3468], R6 ;  /* 0x0034680601007387 */ /* 0x000fe80000100a00 */
[----:B---3--:R-:W-:Y:S04]  /*4b440*/  STL.64 [R1+0x3460], R4 ;  /* 0x0034600401007387 */ /* 0x008fe80000100a00 */
[----:B------:R-:W3:Y:S04]  /*4b450*/  LDL.LU R36, [R1+0x740] ;  /* 0x0007400001247983 */ /* 0x000ee80000300800 */
[----:B------:R-:W3:Y:S04]  /*4b460*/  LDL.LU R37, [R1+0x744] ;  /* 0x0007440001257983 */ /* 0x000ee80000300800 */
[----:B------:R-:W4:Y:S04]  /*4b470*/  LDL.LU R38, [R1+0x748] ;  /* 0x0007480001267983 */ /* 0x000f280000300800 */
[----:B------:R-:W4:Y:S04]  /*4b480*/  LDL.LU R39, [R1+0x74c] ;  /* 0x00074c0001277983 */ /* 0x000f280000300800 */
[----:B----4-:R1:W-:Y:S04]  /*4b490*/  STL.64 [R1+0x33d8], R38 ;  /* 0x0033d82601007387 */ /* 0x0103e80000100a00 */
[----:B---3--:R-:W-:Y:S04]  /*4b4a0*/  STL.64 [R1+0x33d0], R36 ;  /* 0x0033d02401007387 */ /* 0x008fe80000100a00 */
[----:B------:R-:W3:Y:S04]  /*4b4b0*/  LDL.LU R56, [R1+0x370] ;  /* 0x0003700001387983 */ /* 0x000ee80000300800 */
[----:B------:R-:W3:Y:S04]  /*4b4c0*/  LDL.LU R57, [R1+0x374] ;  /* 0x0003740001397983 */ /* 0x000ee80000300800 */
[----:B0-----:R-:W4:Y:S04]  /*4b4d0*/  LDL.LU R58, [R1+0x378] ;  /* 0x00037800013a7983 */ /* 0x001f280000300800 */
[----:B------:R-:W4:Y:S01]  /*4b4e0*/  LDL.LU R59, [R1+0x37c] ;  /* 0x00037c00013b7983 */ /* 0x000f220000300800 */
[----:B-1----:R-:W-:-:S02]  /*4b4f0*/  IMAD.MOV.U32 R38, RZ, RZ, R31 ;  /* 0x000000ffff267224 */ /* 0x002fc400078e001f */
[----:B------:R-:W-:Y:S01]  /*4b500*/  IMAD.MOV.U32 R39, RZ, RZ, R30 ;  /* 0x000000ffff277224 */ /* 0x000fe200078e001e */
[----:B----4-:R-:W-:Y:S04]  /*4b510*/  STL.64 [R1+0x33e8], R58 ;  /* 0x0033e83a01007387 */ /* 0x010fe80000100a00 */
[----:B---3--:R0:W-:Y:S04]  /*4b520*/  STL.64 [R1+0x33e0], R56 ;  /* 0x0033e03801007387 */ /* 0x0081e80000100a00 */
[----:B------:R-:W3:Y:S04]  /*4b530*/  LDL.LU R31, [R1+0x34cc] ;  /* 0x0034cc00011f7983 */ /* 0x000ee80000300800 */
[----:B------:R-:W4:Y:S04]  /*4b540*/  LDL.LU R30, [R1+0x34c8] ;  /* 0x0034c800011e7983 */ /* 0x000f280000300800 */
[----:B------:R1:W-:Y:S04]  /*4b550*/  STL.64 [R1+0x33f0], R38 ;  /* 0x0033f02601007387 */ /* 0x0003e80000100a00 */
[----:B0-----:R-:W2:Y:S04]  /*4b560*/  LDL.LU R56, [R1+0x380] ;  /* 0x0003800001387983 */ /* 0x001ea80000300800 */
[----:B------:R-:W2:Y:S04]  /*4b570*/  LDL.LU R57, [R1+0x384] ;  /* 0x0003840001397983 */ /* 0x000ea80000300800 */
[----:B------:R-:W2:Y:S04]  /*4b580*/  LDL.LU R58, [R1+0x388] ;  /* 0x00038800013a7983 */ /* 0x000ea80000300800 */
[----:B------:R-:W2:Y:S01]  /*4b590*/  LDL.LU R59, [R1+0x38c] ;  /* 0x00038c00013b7983 */ /* 0x000ea20000300800 */
[----:B-1----:R-:W-:-:S02]  /*4b5a0*/  IMAD.MOV.U32 R38, RZ, RZ, R47 ;  /* 0x000000ffff267224 */ /* 0x002fc400078e002f */
[----:B------:R-:W-:Y:S01]  /*4b5b0*/  IMAD.MOV.U32 R39, RZ, RZ, R46 ;  /* 0x000000ffff277224 */ /* 0x000fe200078e002e */
[----:B--2---:R-:W-:Y:S04]  /*4b5c0*/  STL.64 [R1+0x3400], R58 ;  /* 0x0034003a01007387 */ /* 0x004fe80000100a00 */
[----:B------:R0:W-:Y:S04]  /*4b5d0*/  STL.64 [R1+0x33f8], R56 ;  /* 0x0033f83801007387 */ /* 0x0001e80000100a00 */
[----:B------:R1:W-:Y:S04]  /*4b5e0*/  STL.64 [R1+0x3408], R38 ;  /* 0x0034082601007387 */ /* 0x0003e80000100a00 */
[----:B0-----:R-:W2:Y:S04]  /*4b5f0*/  LDL.LU R56, [R1+0x390] ;  /* 0x0003900001387983 */ /* 0x001ea80000300800 */
[----:B------:R-:W2:Y:S04]  /*4b600*/  LDL.LU R57, [R1+0x394] ;  /* 0x0003940001397983 */ /* 0x000ea80000300800 */
[----:B------:R-:W2:Y:S04]  /*4b610*/  LDL.LU R58, [R1+0x398] ;  /* 0x00039800013a7983 */ /* 0x000ea80000300800 */
[----:B------:R-:W2:Y:S01]  /*4b620*/  LDL.LU R59, [R1+0x39c] ;  /* 0x00039c00013b7983 */ /* 0x000ea20000300800 */
[----:B-1----:R-:W-:Y:S01]  /*4b630*/  IMAD.MOV.U32 R38, RZ, RZ, R11 ;  /* 0x000000ffff267224 */ /* 0x002fe200078e000b */
[----:B------:R-:W-:-:S02]  /*4b640*/  MOV R39, R10 ;  /* 0x0000000a00277202 */ /* 0x000fc40000000f00 */
[----:B--2---:R-:W-:Y:S04]  /*4b650*/  STL.64 [R1+0x3418], R58 ;  /* 0x0034183a01007387 */ /* 0x004fe80000100a00 */
[----:B------:R0:W-:Y:S04]  /*4b660*/  STL.64 [R1+0x3410], R56 ;  /* 0x0034103801007387 */ /* 0x0001e80000100a00 */
        /* <DEDUP_REMOVED lines=34> */
[----:B0-----:R-:W2:Y:S04]  /*4b890*/  LDL.LU R56, [R1+0x3b0] ;  /* 0x0003b00001387983 */ /* 0x001ea80000300800 */
[----:B------:R-:W2:Y:S04]  /*4b8a0*/  LDL.LU R57, [R1+0x3b4] ;  /* 0x0003b40001397983 */ /* 0x000ea80000300800 */
[----:B------:R-:W2:Y:S04]  /*4b8b0*/  LDL.LU R58, [R1+0x3b8] ;  /* 0x0003b800013a7983 */ /* 0x000ea80000300800 */
[----:B------:R-:W2:Y:S01]  /*4b8c0*/  LDL.LU R59, [R1+0x3bc] ;  /* 0x0003bc00013b7983 */ /* 0x000ea20000300800 */
[----:B-1----:R-:W-:-:S02]  /*4b8d0*/  IMAD.MOV.U32 R39, RZ, RZ, R44 ;  /* 0x000000ffff277224 */ /* 0x002fc400078e002c */
[----:B------:R-:W-:Y:S01]  /*4b8e0*/  IMAD.MOV.U32 R38, RZ, RZ, R45 ;  /* 0x000000ffff267224 */ /* 0x000fe200078e002d */
[----:B------:R-:W2:Y:S04]  /*4b8f0*/  LDL.LU R44, [R1+0x3d0] ;  /* 0x0003d000012c7983 */ /* 0x000ea80000300800 */
[----:B------:R-:W2:Y:S04]  /*4b900*/  LDL.LU R45, [R1+0x3d4] ;  /* 0x0003d400012d7983 */ /* 0x000ea80000300800 */
[----:B------:R-:W2:Y:S04]  /*4b910*/  LDL.LU R46, [R1+0x3d8] ;  /* 0x0003d800012e7983 */ /* 0x000ea80000300800 */
[----:B------:R-:W2:Y:S01]  /*4b920*/  LDL.LU R47, [R1+0x3dc] ;  /* 0x0003dc00012f7983 */ /* 0x000ea20000300800 */
[----:B----4-:R-:W-:-:S02]  /*4b930*/  IMAD.MOV.U32 R52, RZ, RZ, R30 ;  /* 0x000000ffff347224 */ /* 0x010fc400078e001e */
[----:B---3--:R-:W-:Y:S01]  /*4b940*/  IMAD.MOV.U32 R53, RZ, RZ, R31 ;  /* 0x000000ffff357224 */ /* 0x008fe200078e001f */
[----:B--2---:R-:W-:Y:S04]  /*4b950*/  STL.64 [R1+0x3448], R58 ;  /* 0x0034483a01007387 */ /* 0x004fe80000100a00 */
[----:B------:R0:W-:Y:S04]  /*4b960*/  STL.64 [R1+0x3440], R56 ;  /* 0x0034403801007387 */ /* 0x0001e80000100a00 */
[----:B0-----:R-:W2:Y:S04]  /*4b970*/  LDL.LU R56, [R1+0x3c0] ;  /* 0x0003c00001387983 */ /* 0x001ea80000300800 */
[----:B------:R-:W2:Y:S04]  /*4b980*/  LDL.LU R57, [R1+0x3c4] ;  /* 0x0003c40001397983 */ /* 0x000ea80000300800 */
[----:B------:R-:W2:Y:S04]  /*4b990*/  LDL.LU R58, [R1+0x3c8] ;  /* 0x0003c800013a7983 */ /* 0x000ea80000300800 */
[----:B------:R-:W2:Y:S04]  /*4b9a0*/  LDL.LU R59, [R1+0x3cc] ;  /* 0x0003cc00013b7983 */ /* 0x000ea80000300800 */
[----:B------:R-:W3:Y:S04]  /*4b9b0*/  LDL.64 R50, [R1+0xc8] ;  /* 0x0000c80001327983 */ /* 0x000ee80000100a00 */
[----:B------:R-:W4:Y:S04]  /*4b9c0*/  LDL.LU R30, [R1+0x34c4] ;  /* 0x0034c400011e7983 */ /* 0x000f280000300800 */
[----:B------:R-:W4:Y:S04]  /*4b9d0*/  LDL.LU R31, [R1+0x34c0] ;  /* 0x0034c000011f7983 */ /* 0x000f280000300800 */
[----:B------:R-:W2:Y:S04]  /*4b9e0*/  LDL.LU R54, [R1+0x738] ;  /* 0x0007380001367983 */ /* 0x000ea80000300800 */
[----:B------:R-:W2:Y:S04]  /*4b9f0*/  LDL.LU R55, [R1+0x73c] ;  /* 0x00073c0001377983 */ /* 0x000ea80000300800 */
[----:B------:R0:W-:Y:S04]  /*4ba00*/  STL.64 [R1+0x32f8], R34 ;  /* 0x0032f82201007387 */ /* 0x0001e80000100a00 */
[----:B------:R-:W-:Y:S04]  /*4ba10*/  STL.64 [R1+0x32f0], R32 ;  /* 0x0032f02001007387 */ /* 0x000fe80000100a00 */
[----:B0-----:R-:W2:Y:S04]  /*4ba20*/  LDL R34, [R1+0xd8] ;  /* 0x0000d80001227983 */ /* 0x001ea80000100800 */
[----:B------:R-:W2:Y:S01]  /*4ba30*/  LDL R35, [R1+0xdc] ;  /* 0x0000dc0001237983 */ /* 0x000ea20000100800 */
[----:B----4-:R-:W-:-:S15]  /*4ba40*/  HMMA.16816.F32 R24, R40, R30, R24 ;  /* 0x0000001e2818723c */ /* 0x010fde0000001818 */
[----:B------:R-:W-:-:S04]  /*4ba50*/  NOP ;  /* 0x0000000000007918 */ /* 0x000fc80000000000 */
[----:B------:R-:W-:Y:S04]  /*4ba60*/  STL.64 [R1+0x7a0], R24 ;  /* 0x0007a01801007387 */ /* 0x000fe80000100a00 */
[----:B------:R0:W-:Y:S04]  /*4ba70*/  STL.64 [R1+0x7a8], R26 ;  /* 0x0007a81a01007387 */ /* 0x0001e80000100a00 */
[----:B0-----:R-:W4:Y:S04]  /*4ba80*/  LDL.LU.64 R26, [R1+0x34b8] ;  /* 0x0034b800011a7983 */ /* 0x001f280000300a00 */
[----:B------:R-:W2:Y:S04]  /*4ba90*/  LDL.LU.64 R24, [R1+0x34b0] ;  /* 0x0034b00001187983 */ /* 0x000ea80000300a00 */
[----:B------:R-:W-:Y:S01]  /*4baa0*/  STL.64 [R1+0x3300], R30 ;  /* 0x0033001e01007387 */ /* 0x000fe20000100a00 */
        /* <DEDUP_REMOVED lines=33> */
[----:B------:R-:W3:Y:S04]  /*4bcc0*/  LDL.LU.64 R4, [R1+0x3460] ;  /* 0x0034600001047983 */ /* 0x000ee80000300a00 */
[----:B------:R-:W-:Y:S04]  /*4bcd0*/  STL.64 [R1+0x3278], R10 ;  /* 0x0032780a01007387 */ /* 0x000fe80000100a00 */
[----:B--2---:R0:W-:Y:S04]  /*4bce0*/  STL.64 [R1+0x3270], R8 ;  /* 0x0032700801007387 */ /* 0x0041e80000100a00 */
[----:B0-----:R-:W2:Y:S04]  /*4bcf0*/  LDL.LU R8, [R1+0x360] ;  /* 0x0003600001087983 */ /* 0x001ea80000300800 */
[----:B------:R-:W2:Y:S04]  /*4bd00*/  LDL.LU R9, [R1+0x364] ;  /* 0x0003640001097983 */ /* 0x000ea80000300800 */
[----:B------:R-:W2:Y:S04]  /*4bd10*/  LDL.LU R10, [R1+0x368] ;  /* 0x00036800010a7983 */ /* 0x000ea80000300800 */
[----:B------:R-:W2:Y:S01]  /*4bd20*/  LDL.LU R11, [R1+0x36c] ;  /* 0x00036c00010b7983 */ /* 0x000ea20000300800 */
[----:B----4-:R-:W-:Y:S03]  /*4bd30*/  HMMA.16816.F32 R40, R40, R6, R44 ;  /* 0x000000062828723c */ /* 0x010fe6000000182c */
[----:B------:R-:W4:Y:S04]  /*4bd40*/  LDL.LU.64 R46, [R1+0x3458] ;  /* 0x00345800012e7983 */ /* 0x000f280000300a00 */
[----:B------:R-:W4:-:S12]  /*4bd50*/  LDL.LU.64 R44, [R1+0x3450] ;  /* 0x00345000012c7983 */ /* 0x000f180000300a00 */
[----:B------:R-:W-:Y:S04]  /*4bd60*/  STL.64 [R1+0x3d0], R40 ;  /* 0x0003d02801007387 */ /* 0x000fe80000100a00 */
[----:B------:R0:W-:Y:S04]  /*4bd70*/  STL.64 [R1+0x3d8], R42 ;  /* 0x0003d82a01007387 */ /* 0x0001e80000100a00 */
[----:B0-----:R-:W2:Y:S01]  /*4bd80*/  LDL R42, [R1+0xe8] ;  /* 0x0000e800012a7983 */ /* 0x001ea20000100800 */
[----:B----4-:R-:W-:Y:S03]  /*4bd90*/  HMMA.16816.F32 R36, R44, R38, R56 ;  /* 0x000000262c24723c */ /* 0x010fe60000001838 */
[----:B------:R-:W4:Y:S04]  /*4bda0*/  LDL.LU.64 R58, [R1+0x3448] ;  /* 0x00344800013a7983 */ /* 0x000f280000300a00 */
[----:B------:R-:W4:-:S12]  /*4bdb0*/  LDL.LU.64 R56, [R1+0x3440] ;  /* 0x0034400001387983 */ /* 0x000f180000300a00 */
[----:B------:R-:W-:Y:S04]  /*4bdc0*/  STL.64 [R1+0x3c0], R36 ;  /* 0x0003c02401007387 */ /* 0x000fe80000100a00 */
[----:B------:R0:W-:Y:S04]  /*4bdd0*/  STL.64 [R1+0x3c8], R38 ;  /* 0x0003c82601007387 */ /* 0x0001e80000100a00 */
[----:B0-----:R-:W4:Y:S02]  /*4bde0*/  LDL.LU.64 R38, [R1+0x3438] ;  /* 0x0034380001267983 */ /* 0x001f240000300a00 */
[----:B----4-:R-:W-:Y:S02]  /*4bdf0*/  HMMA.16816.F32 R36, R44, R38, R56 ;  /* 0x000000262c24723c */ /* 0x010fe40000001838 */
[----:B------:R-:W4:Y:S04]  /*4be00*/  LDL.LU.64 R58, [R1+0x3430] ;  /* 0x00343000013a7983 */ /* 0x000f280000300a00 */
[----:B------:R-:W4:-:S13]  /*4be10*/  LDL.LU.64 R56, [R1+0x3428] ;  /* 0x0034280001387983 */ /* 0x000f1a0000300a00 */
        /* <DEDUP_REMOVED lines=14> */
[----:B0-----:R-:W4:Y:S01]  /*4bf00*/  LDL.LU.64 R38, [R1+0x33f0] ;  /* 0x0033f00001267983 */ /* 0x001f220000300a00 */
[----:B---3--:R-:W-:Y:S01]  /*4bf10*/  IMAD.MOV.U32 R43, RZ, RZ, R5 ;  /* 0x000000ffff2b7224 */ /* 0x008fe200078e0005 */
[----:B----4-:R-:W-:Y:S02]  /*4bf20*/  HMMA.16816.F32 R36, R44, R38, R56 ;  /* 0x000000262c24723c */ /* 0x010fe40000001838 */
[----:B------:R-:W3:Y:S04]  /*4bf30*/  LDL.LU.64 R58, [R1+0x33e8] ;  /* 0x0033e800013a7983 */ /* 0x000ee80000300a00 */
[----:B------:R-:W3:-:S13]  /*4bf40*/  LDL.LU.64 R56, [R1+0x33e0] ;  /* 0x0033e00001387983 */ /* 0x000eda0000300a00 */
[----:B------:R-:W-:Y:S04]  /*4bf50*/  STL.64 [R1+0x380], R36 ;  /* 0x0003802401007387 */ /* 0x000fe80000100a00 */
[----:B------:R0:W-:Y:S04]  /*4bf60*/  STL.64 [R1+0x388], R38 ;  /* 0x0003882601007387 */ /* 0x0001e80000100a00 */
[----:B0-----:R-:W4:Y:S04]  /*4bf70*/  LDL.LU.64 R38, [R1+0x33d8] ;  /* 0x0033d80001267983 */ /* 0x001f280000300a00 */
[----:B------:R-:W4:Y:S01]  /*4bf80*/  LDL.LU.64 R36, [R1+0x33d0] ;  /* 0x0033d00001247983 */ /* 0x000f220000300a00 */
[C---:B--2---:R-:W-:Y:S08]  /*4bf90*/  HMMA.16816.F32 R8, R44.reuse, R34, R8 ;  /* 0x000000222c08723c */ /* 0x044ff00000001808 */
[----:B---3--:R-:W-:Y:S01]  /*4bfa0*/  HMMA.16816.F32 R40, R44, R42, R56 ;  /* 0x0000002a2c28723c */ /* 0x008fe20000001838 */
[----:B------:R-:W2:-:S15]  /*4bfb0*/  LDL.LU.64 R58, [R1+0x33c8] ;  /* 0x0033c800013a7983 */ /* 0x000e9e0000300a00 */
[----:B------:R-:W-:-:S03]  /*4bfc0*/  NOP ;  /* 0x0000000000007918 */ /* 0x000fc60000000000 */
[----:B------:R-:W-:Y:S04]  /*4bfd0*/  STL.64 [R1+0x370], R40 ;  /* 0x0003702801007387 */ /* 0x000fe80000100a00 */
[----:B------:R-:W-:Y:S04]  /*4bfe0*/  STL.64 [R1+0x378], R42 ;  /* 0x0003782a01007387 */ /* 0x000fe80000100a00 */
[----:B------:R0:W1:Y:S01]  /*4bff0*/  LDSM.16.MT88.4 R40, [R4+UR5+0x8800] ;  /* 0x008800050428783b */ /* 0x0000620008004200 */
[----:B------:R-:W-:Y:S01]  /*4c000*/  IMAD.MOV.U32 R5, RZ, RZ, R50 ;  /* 0x000000ffff057224 */ /* 0x000fe200078e0032 */
[----:B0-----:R-:W-:-:S02]  /*4c010*/  MOV R4, R51 ;  /* 0x0000003300047202 */ /* 0x001fc40000000f00 */
[----:B-1----:R-:W-:Y:S04]  /*4c020*/  STL.64 [R1+0x3268], R42 ;  /* 0x0032682a01007387 */ /* 0x002fe80000100a00 */
[----:B------:R-:W-:Y:S04]  /*4c030*/  STL.64 [R1+0x360], R8 ;  /* 0x0003600801007387 */ /* 0x000fe80000100a00 */
[----:B------:R4:W-:Y:S02]  /*4c040*/  STL.64 [R1+0x368], R10 ;  /* 0x0003680a01007387 */ /* 0x0009e40000100a00 */
[----:B----4-:R-:W-:Y:S02]  /*4c050*/  HMMA.16816.F32 R8, R44, R50, R36 ;  /* 0x000000322c08723c */ /* 0x010fe40000001824 */
[----:B------:R-:W-:-:S15]  /*4c060*/  STL.64 [R1+0x3260], R40 ;  /* 0x0032602801007387 */ /* 0x000fde0000100a00 */
[----:B------:R-:W-:Y:S02]  /*4c070*/  NOP ;  /* 0x0000000000007918 */ /* 0x000fe40000000000 */
[----:B------:R0:W-:Y:S04]  /*4c080*/  STL.64 [R1+0x740], R8 ;  /* 0x0007400801007387 */ /* 0x0001e80000100a00 */
[----:B------:R-:W-:Y:S04]  /*4c090*/  STL.64 [R1+0x748], R10 ;  /* 0x0007480a01007387 */ /* 0x000fe80000100a00 */
[----:B------:R-:W-:Y:S04]  /*4c0a0*/  STL.64 [R1+0x3288], R6 ;  /* 0x0032880601007387 */ /* 0x000fe80000100a00 */
[----:B------:R2:W-:Y:S04]  /*4c0b0*/  STL.64 [R1+0x3280], R4 ;  /* 0x0032800401007387 */ /* 0x0005e80000100a00 */
[----:B0-----:R-:W3:Y:S01]  /*4c0c0*/  LDL.LU R8, [R1+0x650] ;  /* 0x0006500001087983 */ /* 0x001ee20000300800 */
[----:B--2---:R-:W-:-:S15]  /*4c0d0*/  HMMA.16816.F32 R4, R44, R58, R52 ;  /* 0x0000003a2c04723c */ /* 0x004fde0000001834 */
[----:B------:R-:W-:-:S04]  /*4c0e0*/  NOP ;  /* 0x0000000000007918 */ /* 0x000fc80000000000 */
[----:B------:R0:W-:Y:S04]  /*4c0f0*/  STL.64 [R1+0x730], R4 ;  /* 0x0007300401007387 */ /* 0x0001e80000100a00 */
[----:B------:R1:W-:Y:S04]  /*4c100*/  STL.64 [R1+0x738], R6 ;  /* 0x0007380601007387 */ /* 0x0003e80000100a00 */
[----:B------:R-:W3:Y:S04]  /*4c110*/  LDL.LU R9, [R1+0x654] ;  /* 0x0006540001097983 */ /* 0x000ee80000300800 */
[----:B------:R-:W2:Y:S04]  /*4c120*/  LDL.LU R10, [R1+0x658] ;  /* 0x00065800010a7983 */ /* 0x000ea80000300800 */
[----:B------:R-:W2:Y:S04]  /*4c130*/  LDL.LU R11, [R1+0x65c] ;  /* 0x00065c00010b7983 */ /* 0x000ea80000300800 */
[----:B--2---:R2:W-:Y:S04]  /*4c140*/  STL.64 [R1+0x3318], R10 ;  /* 0x0033180a01007387 */ /* 0x0045e80000100a00 */
[----:B---3--:R-:W-:Y:S04]  /*4c150*/  STL.64 [R1+0x3310], R8 ;  /* 0x0033100801007387 */ /* 0x008fe80000100a00 */
[----:B0-----:R-:W3:Y:S04]  /*4c160*/  LDL.LU R4, [R1+0x670] ;  /* 0x0006700001047983 */ /* 0x001ee80000300800 */
[----:B------:R-:W3:Y:S04]  /*4c170*/  LDL.LU R5, [R1+0x674] ;  /* 0x0006740001057983 */ /* 0x000ee80000300800 */
[----:B-1----:R-:W4:Y:S04]  /*4c180*/  LDL.LU R6, [R1+0x678] ;  /* 0x0006780001067983 */ /* 0x002f280000300800 */
[----:B------:R-:W4:Y:S04]  /*4c190*/  LDL.LU R7, [R1+0x67c] ;  /* 0x00067c0001077983 */ /* 0x000f280000300800 */
[----:B----4-:R-:W-:Y:S04]  /*4c1a0*/  STL.64 [R1+0x3328], R6 ;  /* 0x0033280601007387 */ /* 0x010fe80000100a00 */
[----:B---3--:R-:W-:Y:S04]  /*4c1b0*/  STL.64 [R1+0x3320], R4 ;  /* 0x0033200401007387 */ /* 0x008fe80000100a00 */
[----:B------:R-:W3:Y:S04]  /*4c1c0*/  LDL.LU R56, [R1+0x680] ;  /* 0x0006800001387983 */ /* 0x000ee80000300800 */
[----:B------:R-:W3:Y:S04]  /*4c1d0*/  LDL.LU R57, [R1+0x684] ;  /* 0x0006840001397983 */ /* 0x000ee80000300800 */
[----:B------:R-:W4:Y:S04]  /*4c1e0*/  LDL.LU R58, [R1+0x688] ;  /* 0x00068800013a7983 */ /* 0x000f280000300800 */
[----:B------:R-:W4:Y:S01]  /*4c1f0*/  LDL.LU R59, [R1+0x68c] ;  /* 0x00068c00013b7983 */ /* 0x000f220000300800 */
[----:B------:R-:W-:-:S02]  /*4c200*/  IMAD.MOV.U32 R54, RZ, RZ, R12 ;  /* 0x000000ffff367224 */ /* 0x000fc400078e000c */
[----:B------:R-:W-:Y:S01]  /*4c210*/  IMAD.MOV.U32 R55, RZ, RZ, R61 ;  /* 0x000000ffff377224 */ /* 0x000fe200078e003d */
[----:B----4-:R-:W-:Y:S04]  /*4c220*/  STL.64 [R1+0x3338], R58 ;  /* 0x0033383a01007387 */ /* 0x010fe80000100a00 */
[----:B---3--:R-:W-:Y:S04]  /*4c230*/  STL.64 [R1+0x3330], R56 ;  /* 0x0033303801007387 */ /* 0x008fe80000100a00 */
[----:B------:R-:W3:Y:S04]  /*4c240*/  LDL.LU R12, [R1+0x33c0] ;  /* 0x0033c000010c7983 */ /* 0x000ee80000300800 */
[----:B------:R0:W-:Y:S04]  /*4c250*/  STL.64 [R1+0x3340], R54 ;  /* 0x0033403601007387 */ /* 0x0001e80000100a00 */
[----:B------:R-:W4:Y:S04]  /*4c260*/  LDL.LU R48, [R1+0x690] ;  /* 0x0006900001307983 */ /* 0x000f280000300800 */
[----:B------:R-:W4:Y:S04]  /*4c270*/  LDL.LU R49, [R1+0x694] ;  /* 0x0006940001317983 */ /* 0x000f280000300800 */
[----:B------:R-:W2:Y:S04]  /*4c280*/  LDL.LU R50, [R1+0x698] ;  /* 0x0006980001327983 */ /* 0x000ea80000300800 */
[----:B------:R-:W2:Y:S01]  /*4c290*/  LDL.LU R51, [R1+0x69c] ;  /* 0x00069c0001337983 */ /* 0x000ea20000300800 */
[----:B------:R-:W-:-:S02]  /*4c2a0*/  IMAD.MOV.U32 R38, RZ, RZ, R25 ;  /* 0x000000ffff267224 */ /* 0x000fc400078e0019 */
[----:B------:R-:W-:Y:S01]  /*4c2b0*/  IMAD.MOV.U32 R39, RZ, RZ, R24 ;  /* 0x000000ffff277224 */ /* 0x000fe200078e0018 */
[----:B--2---:R1:W-:Y:S04]  /*4c2c0*/  STL.64 [R1+0x3350], R50 ;  /* 0x0033503201007387 */ /* 0x0043e80000100a00 */
[----:B----4-:R-:W-:Y:S04]  /*4c2d0*/  STL.64 [R1+0x3348], R48 ;  /* 0x0033483001007387 */ /* 0x010fe80000100a00 */
        /* <DEDUP_REMOVED lines=10> */
[----:B------:R-:W2:Y:S04]  /*4c380*/  LDL.LU R52, [R1+0x6d0] ;  /* 0x0006d00001347983 */ /* 0x000ea80000300800 */
[----:B------:R-:W2:Y:S04]  /*4c390*/  LDL.LU R53, [R1+0x6d4] ;  /* 0x0006d40001357983 */ /* 0x000ea80000300800 */
[----:B0-----:R-:W2:Y:S04]  /*4c3a0*/  LDL.LU R54, [R1+0x6d8] ;  /* 0x0006d80001367983 */ /* 0x001ea80000300800 */
[----:B------:R-:W2:Y:S01]  /*4c3b0*/  LDL.LU R55, [R1+0x6dc] ;  /* 0x0006dc0001377983 */ /* 0x000ea20000300800 */
[----:B-1----:R-:W-:-:S02]  /*4c3c0*/  IMAD.MOV.U32 R50, RZ, RZ, R28 ;  /* 0x000000ffff327224 */ /* 0x002fc400078e001c */
[----:B------:R-:W-:Y:S01]  /*4c3d0*/  IMAD.MOV.U32 R51, RZ, RZ, R21 ;  /* 0x000000ffff337224 */ /* 0x000fe200078e0015 */
[----:B--2---:R0:W-:Y:S04]  /*4c3e0*/  STL.64 [R1+0x3380], R54 ;  /* 0x0033803601007387 */ /* 0x0041e80000100a00 */
[----:B------:R-:W-:Y:S04]  /*4c3f0*/  STL.64 [R1+0x3378], R52 ;  /* 0x0033783401007387 */ /* 0x000fe80000100a00 */
[----:B------:R-:W-:Y:S04]  /*4c400*/  STL.64 [R1+0x3388], R50 ;  /* 0x0033883201007387 */ /* 0x000fe80000100a00 */
[----:B------:R-:W2:Y:S04]  /*4c410*/  LDL.LU R36, [R1+0x6e0] ;  /* 0x0006e00001247983 */ /* 0x000ea80000300800 */
[----:B------:R-:W2:Y:S04]  /*4c420*/  LDL.LU R37, [R1+0x6e4] ;  /* 0x0006e40001257983 */ /* 0x000ea80000300800 */
[----:B------:R-:W2:Y:S04]  /*4c430*/  LDL.LU R38, [R1+0x6e8] ;  /* 0x0006e80001267983 */ /* 0x000ea80000300800 */
[----:B------:R-:W2:Y:S01]  /*4c440*/  LDL.LU R39, [R1+0x6ec] ;  /* 0x0006ec0001277983 */ /* 0x000ea20000300800 */
[----:B------:R-:W-:Y:S01]  /*4c450*/  MOV R26, R20 ;  /* 0x00000014001a7202 */ /* 0x000fe20000000f00 */
[----:B------:R-:W-:-:S02]  /*4c460*/  IMAD.MOV.U32 R27, RZ, RZ, R17 ;  /* 0x000000ffff1b7224 */ /* 0x000fc400078e0011 */
[----:B--2---:R3:W-:Y:S04]  /*4c470*/  STL.64 [R1+0x3398], R38 ;  /* 0x0033982601007387 */ /* 0x0047e80000100a00 */
[----:B------:R-:W-:Y:S04]  /*4c480*/  STL.64 [R1+0x3390], R36 ;  /* 0x0033902401007387 */ /* 0x000fe80000100a00 */
[----:B------:R-:W-:Y:S04]  /*4c490*/  STL.64 [R1+0x33a0], R26 ;  /* 0x0033a01a01007387 */ /* 0x000fe80000100a00 */
[----:B------:R-:W2:Y:S04]  /*4c4a0*/  LDL.LU R8, [R1+0x6f0] ;  /* 0x0006f00001087983 */ /* 0x000ea80000300800 */
[----:B------:R-:W2:Y:S04]  /*4c4b0*/  LDL.LU R9, [R1+0x6f4] ;  /* 0x0006f40001097983 */ /* 0x000ea80000300800 */
[----:B----4-:R-:W4:Y:S04]  /*4c4c0*/  LDL.LU R10, [R1+0x6f8] ;  /* 0x0006f800010a7983 */ /* 0x010f280000300800 */
[----:B------:R-:W4:Y:S01]  /*4c4d0*/  LDL.LU R11, [R1+0x6fc] ;  /* 0x0006fc00010b7983 */ /* 0x000f220000300800 */
[----:B0-----:R-:W-:-:S02]  /*4c4e0*/  IMAD.MOV.U32 R55, RZ, RZ, R13 ;  /* 0x000000ffff377224 */ /* 0x001fc400078e000d */
[----:B---3--:R-:W-:Y:S01]  /*4c4f0*/  IMAD.MOV.U32 R38, RZ, RZ, R12 ;  /* 0x000000ffff267224 */ /* 0x008fe200078e000c */
[----:B----4-:R0:W-:Y:S04]  /*4c500*/  STL.64 [R1+0x33b0], R10 ;  /* 0x0033b00a01007387 */ /* 0x0101e80000100a00 */
[----:B--2---:R-:W-:Y:S04]  /*4c510*/  STL.64 [R1+0x33a8], R8 ;  /* 0x0033a80801007387 */ /* 0x004fe80000100a00 */
[----:B------:R-:W2:Y:S04]  /*4c520*/  LDL.LU R12, [R1+0x720] ;  /* 0x00072000010c7983 */ /* 0x000ea80000300800 */
[----:B------:R-:W2:Y:S04]  /*4c530*/  LDL.LU R13, [R1+0x724] ;  /* 0x00072400010d7983 */ /* 0x000ea80000300800 */
[----:B------:R-:W2:Y:S04]  /*4c540*/  LDL.LU R14, [R1+0x728] ;  /* 0x00072800010e7983 */ /* 0x000ea80000300800 */
[----:B------:R-:W2:Y:S04]  /*4c550*/  LDL.LU R15, [R1+0x72c] ;  /* 0x00072c00010f7983 */ /* 0x000ea80000300800 */
[----:B0-----:R-:W2:Y:S04]  /*4c560*/  LDL.64 R10, [R1+0xa8] ;  /* 0x0000a800010a7983 */ /* 0x001ea80000100a00 */
[----:B------:R-:W3:Y:S04]  /*4c570*/  LDL.LU R24, [R1+0x710] ;  /* 0x0007100001187983 */ /* 0x000ee80000300800 */
[----:B------:R-:W3:Y:S04]  /*4c580*/  LDL.LU R25, [R1+0x714] ;  /* 0x0007140001197983 */ /* 0x000ee80000300800 */
[----:B------:R-:W3:Y:S04]  /*4c590*/  LDL.LU R26, [R1+0x718] ;  /* 0x00071800011a7983 */ /* 0x000ee80000300800 */
[----:B------:R-:W3:Y:S04]  /*4c5a0*/  LDL.LU R27, [R1+0x71c] ;  /* 0x00071c00011b7983 */ /* 0x000ee80000300800 */
[----:B------:R-:W4:Y:S04]  /*4c5b0*/  LDL.LU R48, [R1+0x700] ;  /* 0x0007000001307983 */ /* 0x000f280000300800 */
[----:B------:R-:W4:Y:S04]  /*4c5c0*/  LDL.LU R49, [R1+0x704] ;  /* 0x0007040001317983 */ /* 0x000f280000300800 */
[----:B------:R-:W4:Y:S04]  /*4c5d0*/  LDL.LU R50, [R1+0x708] ;  /* 0x0007080001327983 */ /* 0x000f280000300800 */
[----:B------:R-:W4:Y:S04]  /*4c5e0*/  LDL.LU R51, [R1+0x70c] ;  /* 0x00070c0001337983 */ /* 0x000f280000300800 */
[----:B------:R-:W3:Y:S04]  /*4c5f0*/  LDL.64 R58, [R1+0x58] ;  /* 0x00005800013a7983 */ /* 0x000ee80000100a00 */
[----:B------:R-:W3:Y:S04]  /*4c600*/  LDL.LU R4, [R1+0x6c0] ;  /* 0x0006c00001047983 */ /* 0x000ee80000300800 */
[----:B------:R-:W3:Y:S04]  /*4c610*/  LDL.LU R5, [R1+0x6c4] ;  /* 0x0006c40001057983 */ /* 0x000ee80000300800 */
[----:B------:R-:W3:Y:S04]  /*4c620*/  LDL.LU R6, [R1+0x6c8] ;  /* 0x0006c80001067983 */ /* 0x000ee80000300800 */
[----:B------:R-:W3:Y:S04]  /*4c630*/  LDL.LU R7, [R1+0x6cc] ;  /* 0x0006cc0001077983 */ /* 0x000ee80000300800 */
[----:B------:R-:W3:Y:S04]  /*4c640*/  LDL.64 R30, [R1+0x38] ;  /* 0x00003800011e7983 */ /* 0x000ee80000100a00 */
[----:B------:R-:W3:Y:S04]  /*4c650*/  LDL.LU R32, [R1+0x6a0] ;  /* 0x0006a00001207983 */ /* 0x000ee80000300800 */
[----:B------:R-:W3:Y:S04]  /*4c660*/  LDL.LU R33, [R1+0x6a4] ;  /* 0x0006a40001217983 */ /* 0x000ee80000300800 */
[----:B------:R-:W3:Y:S04]  /*4c670*/  LDL.LU R34, [R1+0x6a8] ;  /* 0x0006a80001227983 */ /* 0x000ee80000300800 */
[----:B------:R-:W3:Y:S04]  /*4c680*/  LDL.LU R35, [R1+0x6ac] ;  /* 0x0006ac0001237983 */ /* 0x000ee80000300800 */
[----:B------:R-:W3:Y:S04]  /*4c690*/  LDL.LU R40, [R1+0x660] ;  /* 0x0006600001287983 */ /* 0x000ee80000300800 */
[----:B------:R-:W3:Y:S04]  /*4c6a0*/  LDL.LU R41, [R1+0x664] ;  /* 0x0006640001297983 */ /* 0x000ee80000300800 */
[----:B------:R-:W3:Y:S01]  /*4c6b0*/  LDL.LU R42, [R1+0x668] ;  /* 0x00066800012a7983 */ /* 0x000ee20000300800 */
[----:B------:R-:W-:-:S03]  /*4c6c0*/  IMAD.MOV.U32 R54, RZ, RZ, R16 ;  /* 0x000000ffff367224 */ /* 0x000fc600078e0010 */
        /* <DEDUP_REMOVED lines=9> */
[----:B--2---:R-:W-:-:S15]  /*4c760*/  HMMA.16816.F32 R12, R44, R10, R12 ;  /* 0x0000000a2c0c723c */ /* 0x004fde000000180c */
[----:B------:R-:W-:-:S04]  /*4c770*/  NOP ;  /* 0x0000000000007918 */ /* 0x000fc80000000000 */
[----:B------:R-:W-:Y:S04]  /*4c780*/  STL.64 [R1+0x720], R12 ;  /* 0x0007200c01007387 */ /* 0x000fe80000100a00 */
[----:B------:R0:W-:Y:S04]  /*4c790*/  STL.64 [R1+0x728], R14 ;  /* 0x0007280e01007387 */ /* 0x0001e80000100a00 */
[----:B0-----:R-:W2:Y:S01]  /*4c7a0*/  LDL.LU.64 R14, [R1+0x33b8] ;  /* 0x0033b800010e7983 */ /* 0x001ea20000300a00 */
[----:B------:R-:W-:Y:S01]  /*4c7b0*/  IMAD.MOV.U32 R39, RZ, RZ, R3 ;  /* 0x000000ffff277224 */ /* 0x000fe200078e0003 */
[C---:B----4-:R-:W-:Y:S08]  /*4c7c0*/  HMMA.16816.F32 R52, R44.reuse, R54, R48 ;  /* 0x000000362c34723c */ /* 0x050ff00000001830 */
[----:B---3--:R-:W-:Y:S01]  /*4c7d0*/  HMMA.16816.F32 R36, R44, R38, R24 ;  /* 0x000000262c24723c */ /* 0x008fe20000001818 */
[----:B------:R-:W-:-:S02]  /*4c7e0*/  IMAD.MOV.U32 R13, RZ, RZ, R10 ;  /* 0x000000ffff0d7224 */ /* 0x000fc400078e000a */
[----:B------:R-:W-:Y:S02]  /*4c7f0*/  IMAD.MOV.U32 R12, RZ, RZ, R11 ;  /* 0x000000ffff0c7224 */ /* 0x000fe400078e000b */
[----:B------:R-:W3:Y:S04]  /*4c800*/  LDL.LU.64 R10, [R1+0x33b0] ;  /* 0x0033b000010a7983 */ /* 0x000ee80000300a00 */
[----:B------:R-:W3:Y:S04]  /*4c810*/  LDL.LU.64 R8, [R1+0x33a8] ;  /* 0x0033a80001087983 */ /* 0x000ee80000300a00 */
[----:B--2---:R-:W-:Y:S04]  /*4c820*/  STL.64 [R1+0x32a8], R14 ;  /* 0x0032a80e01007387 */ /* 0x004fe80000100a00 */
[----:B------:R-:W-:Y:S04]  /*4c830*/  STL.64 [R1+0x32a0], R12 ;  /* 0x0032a00c01007387 */ /* 0x000fe80000100a00 */
[----:B------:R-:W3:Y:S04]  /*4c840*/  LDL.LU.64 R26, [R1+0x33a0] ;  /* 0x0033a000011a7983 */ /* 0x000ee80000300a00 */
[----:B------:R-:W-:Y:S04]  /*4c850*/  STL.64 [R1+0x710], R36 ;  /* 0x0007102401007387 */ /* 0x000fe80000100a00 */
[----:B------:R0:W-:Y:S04]  /*4c860*/  STL.64 [R1+0x718], R38 ;  /* 0x0007182601007387 */ /* 0x0001e80000100a00 */
[----:B0-----:R-:W2:Y:S04]  /*4c870*/  LDL.LU.64 R38, [R1+0x3398] ;  /* 0x0033980001267983 */ /* 0x001ea80000300a00 */
[----:B------:R-:W2:Y:S04]  /*4c880*/  LDL.LU.64 R36, [R1+0x3390] ;  /* 0x0033900001247983 */ /* 0x000ea80000300a00 */
[----:B------:R-:W2:Y:S04]  /*4c890*/  LDL.LU.64 R50, [R1+0x3388] ;  /* 0x0033880001327983 */ /* 0x000ea80000300a00 */
[----:B------:R-:W-:Y:S04]  /*4c8a0*/  STL.64 [R1+0x700], R52 ;  /* 0x0007003401007387 */ /* 0x000fe80000100a00 */
[----:B------:R0:W-:Y:S04]  /*4c8b0*/  STL.64 [R1+0x708], R54 ;  /* 0x0007083601007387 */ /* 0x0001e80000100a00 */
[----:B0-----:R-:W4:Y:S04]  /*4c8c0*/  LDL.LU.64 R54, [R1+0x3380] ;  /* 0x0033800001367983 */ /* 0x001f280000300a00 */
[----:B------:R-:W4:Y:S01]  /*4c8d0*/  LDL.LU.64 R52, [R1+0x3378] ;  /* 0x0033780001347983 */ /* 0x000f220000300a00 */
[----:B------:R-:W-:Y:S01]  /*4c8e0*/  IMAD.MOV.U32 R14, RZ, RZ, R2 ;  /* 0x000000ffff0e7224 */ /* 0x000fe200078e0002 */
[----:B------:R-:W-:Y:S01]  /*4c8f0*/  MOV R15, R0 ;  /* 0x00000000000f7202 */ /* 0x000fe20000000f00 */
[----:B------:R-:W-:-:S02]  /*4c900*/  IMAD.MOV.U32 R2, RZ, RZ, R58 ;  /* 0x000000ffff027224 */ /* 0x000fc400078e003a */
[----:B------:R-:W-:Y:S01]  /*4c910*/  IMAD.MOV.U32 R0, RZ, RZ, R59 ;  /* 0x000000ffff007224 */ /* 0x000fe200078e003b */
[C---:B---3--:R-:W-:Y:S01]  /*4c920*/  HMMA.16816.F32 R24, R44.reuse, R26, R8 ;  /* 0x0000001a2c18723c */ /* 0x048fe20000001808 */
[----:B------:R-:W3:Y:S07]  /*4c930*/  LDL.LU.64 R10, [R1+0x3370] ;  /* 0x00337000010a7983 */ /* 0x000eee0000300a00 */
[C---:B--2---:R-:W-:Y:S11]  /*4c940*/  HMMA.16816.F32 R48, R44.reuse, R50, R36 ;  /* 0x000000322c30723c */ /* 0x044ff60000001824 */
[----:B------:R-:W-:Y:S04]  /*4c950*/  STL.64 [R1+0x6f0], R24 ;  /* 0x0006f01801007387 */ /* 0x000fe80000100a00 */
[----:B------:R0:W-:Y:S01]  /*4c960*/  STL.64 [R1+0x6f8], R26 ;  /* 0x0006f81a01007387 */ /* 0x0001e20000100a00 */
[C---:B----4-:R-:W-:Y:S03]  /*4c970*/  HMMA.16816.F32 R52, R44.reuse, R58, R52 ;  /* 0x0000003a2c34723c */ /* 0x050fe60000001834 */
[----:B0-----:R-:W2:Y:S04]  /*4c980*/  LDL.LU.64 R26, [R1+0x3368] ;  /* 0x00336800011a7983 */ /* 0x001ea80000300a00 */
[----:B------:R-:W2:Y:S04]  /*4c990*/  LDL.LU.64 R24, [R1+0x3360] ;  /* 0x0033600001187983 */ /* 0x000ea80000300a00 */
[----:B------:R-:W4:Y:S04]  /*4c9a0*/  LDL.LU.64 R38, [R1+0x3358] ;  /* 0x0033580001267983 */ /* 0x000f280000300a00 */
[----:B------:R-:W-:Y:S04]  /*4c9b0*/  STL.64 [R1+0x6e0], R48 ;  /* 0x0006e03001007387 */ /* 0x000fe80000100a00 */
[----:B------:R0:W-:Y:S04]  /*4c9c0*/  STL.64 [R1+0x6e8], R50 ;  /* 0x0006e83201007387 */ /* 0x0001e80000100a00 */
[----:B0-----:R-:W4:Y:S04]  /*4c9d0*/  LDL.LU.64 R50, [R1+0x3350] ;  /* 0x0033500001327983 */ /* 0x001f280000300a00 */
[----:B------:R-:W4:Y:S04]  /*4c9e0*/  LDL.LU.64 R48, [R1+0x3348] ;  /* 0x0033480001307983 */ /* 0x000f280000300a00 */
[----:B------:R-:W-:Y:S04]  /*4c9f0*/  STL.64 [R1+0x6d0], R52 ;  /* 0x0006d03401007387 */ /* 0x000fe80000100a00 */
[----:B------:R0:W-:Y:S04]  /*4ca00*/  STL.64 [R1+0x6d8], R54 ;  /* 0x0006d83601007387 */ /* 0x0001e80000100a00 */
[----:B0-----:R-:W4:Y:S04]  /*4ca10*/  LDL.LU.64 R54, [R1+0x3340] ;  /* 0x0033400001367983 */ /* 0x001f280000300a00 */
[----:B------:R-:W4:Y:S04]  /*4ca20*/  LDL.LU.64 R58, [R1+0x3338] ;  /* 0x00333800013a7983 */ /* 0x000f280000300a00 */
[----:B------:R-:W4:Y:S01]  /*4ca30*/  LDL.LU.64 R56, [R1+0x3330] ;  /* 0x0033300001387983 */ /* 0x000f220000300a00 */
[----:B------:R-:W-:Y:S01]  /*4ca40*/  IMAD.MOV.U32 R3, RZ, RZ, R31 ;  /* 0x000000ffff037224 */ /* 0x000fe200078e001f */
[C---:B---3--:R-:W-:Y:S02]  /*4ca50*/  HMMA.16816.F32 R8, R44.reuse, R10, R4 ;  /* 0x0000000a2c08723c */ /* 0x048fe40000001804 */
[----:B------:R-:W3:Y:S04]  /*4ca60*/  LDL.LU.64 R6, [R1+0x3328] ;  /* 0x0033280001067983 */ /* 0x000ee80000300a00 */
[----:B------:R-:W3:Y:S02]  /*4ca70*/  LDL.LU.64 R4, [R1+0x3320] ;  /* 0x0033200001047983 */ /* 0x000ee40000300a00 */
[C---:B--2---:R-:W-:Y:S08]  /*4ca80*/  HMMA.16816.F32 R24, R44.reuse, R30, R24 ;  /* 0x0000001e2c18723c */ /* 0x044ff00000001818 */
[C---:B----4-:R-:W-:Y:S03]  /*4ca90*/  HMMA.16816.F32 R36, R44.reuse, R38, R32 ;  /* 0x000000262c24723c */ /* 0x050fe60000001820 */
[----:B------:R-:W-:Y:S04]  /*4caa0*/  STL.64 [R1+0x6c0], R8 ;  /* 0x0006c00801007387 */ /* 0x000fe80000100a00 */
[----:B------:R0:W-:Y:S04]  /*4cab0*/  STL.64 [R1+0x6c8], R10 ;  /* 0x0006c80a01007387 */ /* 0x0001e80000100a00 */
[----:B0-----:R-:W2:Y:S04]  /*4cac0*/  LDL.LU.64 R10, [R1+0x3318] ;  /* 0x00331800010a7983 */ /* 0x001ea80000300a00 */
[----:B------:R-:W2:Y:S04]  /*4cad0*/  LDL.LU.64 R8, [R1+0x3310] ;  /* 0x0033100001087983 */ /* 0x000ea80000300a00 */
[----:B------:R0:W-:Y:S04]  /*4cae0*/  STL.64 [R1+0x6b0], R24 ;  /* 0x0006b01801007387 */ /* 0x0001e80000100a00 */
[----:B------:R1:W-:Y:S01]  /*4caf0*/  STL.64 [R1+0x6b8], R26 ;  /* 0x0006b81a01007387 */ /* 0x0003e20000100a00 */
[----:B------:R-:W-:Y:S01]  /*4cb00*/  HMMA.16816.F32 R52, R44, R54, R48 ;  /* 0x000000362c34723c */ /* 0x000fe20000001830 */
[----:B0-----:R-:W-:-:S02]  /*4cb10*/  IMAD.MOV.U32 R24, RZ, RZ, R30 ;  /* 0x000000ffff187224 */ /* 0x001fc400078e001e */
[----:B-1----:R-:W4:Y:S04]  /*4cb20*/  LDL.LU.64 R26, [R1+0x3308] ;  /* 0x00330800011a7983 */ /* 0x002f280000300a00 */
[----:B------:R-:W2:Y:S04]  /*4cb30*/  LDL.LU.64 R30, [R1+0x3300] ;  /* 0x00330000011e7983 */ /* 0x000ea80000300a00 */
[----:B------:R-:W2:Y:S04]  /*4cb40*/  LDL.LU.64 R34, [R1+0x32f8] ;  /* 0x0032f80001227983 */ /* 0x000ea80000300a00 */
[----:B------:R-:W2:Y:S04]  /*4cb50*/  LDL.LU.64 R32, [R1+0x32f0] ;  /* 0x0032f00001207983 */ /* 0x000ea80000300a00 */
[----:B------:R-:W-:Y:S04]  /*4cb60*/  STL.64 [R1+0x6a0], R36 ;  /* 0x0006a02401007387 */ /* 0x000fe80000100a00 */
[----:B------:R0:W-:Y:S01]  /*4cb70*/  STL.64 [R1+0x6a8], R38 ;  /* 0x0006a82601007387 */ /* 0x0001e20000100a00 */
[C---:B------:R-:W-:Y:S03]  /*4cb80*/  HMMA.16816.F32 R12, R44.reuse, R14, R56 ;  /* 0x0000000e2c0c723c */ /* 0x040fe60000001838 */
[----:B0-----:R-:W2:Y:S04]  /*4cb90*/  LDL.LU.64 R38, [R1+0x32e8] ;  /* 0x0032e80001267983 */ /* 0x001ea80000300a00 */
[----:B------:R-:W2:Y:S04]  /*4cba0*/  LDL.LU.64 R36, [R1+0x32e0] ;  /* 0x0032e00001247983 */ /* 0x000ea80000300a00 */
[----:B------:R-:W2:Y:S04]  /*4cbb0*/  LDL.LU.64 R50, [R1+0x32d8] ;  /* 0x0032d80001327983 */ /* 0x000ea80000300a00 */
[----:B------:R-:W2:Y:S04]  /*4cbc0*/  LDL.LU.64 R48, [R1+0x32d0] ;  /* 0x0032d00001307983 */ /* 0x000ea80000300a00 */
[----:B------:R-:W-:Y:S04]  /*4cbd0*/  STL.64 [R1+0x690], R52 ;  /* 0x0006903401007387 */ /* 0x000fe80000100a00 */
[----:B------:R0:W-:Y:S04]  /*4cbe0*/  STL.64 [R1+0x698], R54 ;  /* 0x0006983601007387 */ /* 0x0001e80000100a00 */
[----:B0-----:R-:W2:Y:S04]  /*4cbf0*/  LDL.LU.64 R54, [R1+0x32c8] ;  /* 0x0032c80001367983 */ /* 0x001ea80000300a00 */
[----:B------:R-:W2:Y:S04]  /*4cc00*/  LDL.LU.64 R52, [R1+0x32c0] ;  /* 0x0032c00001347983 */ /* 0x000ea80000300a00 */
[----:B------:R-:W3:Y:S04]  /*4cc10*/  LDL.LU.64 R58, [R1+0x32b8] ;  /* 0x0032b800013a7983 */ /* 0x000ee80000300a00 */
[----:B------:R-:W2:Y:S01]  /*4cc20*/  LDL.LU.64 R56, [R1+0x32b0] ;  /* 0x0032b00001387983 */ /* 0x000ea20000300a00 */
[C---:B---3--:R-:W-:Y:S03]  /*4cc30*/  HMMA.16816.F32 R4, R44.reuse, R58, R4 ;  /* 0x0000003a2c04723c */ /* 0x048fe60000001804 */
[----:B------:R-:W-:Y:S04]  /*4cc40*/  STL.64 [R1+0x3158], R58 ;  /* 0x0031583a01007387 */ /* 0x000fe80000100a00 */
[----:B------:R-:W-:Y:S04]  /*4cc50*/  STL.64 [R1+0x680], R12 ;  /* 0x0006800c01007387 */ /* 0x000fe80000100a00 */
[----:B------:R-:W-:Y:S04]  /*4cc60*/  STL.64 [R1+0x688], R14 ;  /* 0x0006880e01007387 */ /* 0x000fe80000100a00 */
[----:B--2---:R-:W-:Y:S04]  /*4cc70*/  STL.64 [R1+0x3150], R56 ;  /* 0x0031503801007387 */ /* 0x004fe80000100a00 */
[----:B------:R-:W-:Y:S04]  /*4cc80*/  STL.64 [R1+0x670], R4 ;  /* 0x0006700401007387 */ /* 0x000fe80000100a00 */
[----:B------:R0:W-:Y:S02]  /*4cc90*/  STL.64 [R1+0x678], R6 ;  /* 0x0006780601007387 */ /* 0x0001e40000100a00 */
[----:B0-----:R-:W-:Y:S02]  /*4cca0*/  HMMA.16816.F32 R4, R44, R54, R40 ;  /* 0x000000362c04723c */ /* 0x001fe40000001828 */
[----:B------:R-:W-:Y:S04]  /*4ccb0*/  STL.64 [R1+0x3148], R54 ;  /* 0x0031483601007387 */ /* 0x000fe80000100a00 */
[----:B------:R-:W-:-:S13]  /*4ccc0*/  STL.64 [R1+0x3140], R52 ;  /* 0x0031403401007387 */ /* 0x000fda0000100a00 */
        /* <DEDUP_REMOVED lines=9> */
[----:B------:R0:W-:-:S13]  /*4cd60*/  STL.64 [R1+0x3120], R36 ;  /* 0x0031202401007387 */ /* 0x0001da0000100a00 */
[----:B------:R-:W-:Y:S04]  /*4cd70*/  STL.64 [R1+0x640], R4 ;  /* 0x0006400401007387 */ /* 0x000fe80000100a00 */
[----:B------:R1:W-:Y:S04]  /*4cd80*/  STL.64 [R1+0x648], R6 ;  /* 0x0006480601007387 */ /* 0x0003e80000100a00 */
[----:B0-----:R-:W2:Y:S01]  /*4cd90*/  LDL.LU R36, [R1+0x5b0] ;  /* 0x0005b00001247983 */ /* 0x001ea20000300800 */
[----:B-1----:R-:W-:-:S15]  /*4cda0*/  HMMA.16816.F32 R4, R44, R34, R20 ;  /* 0x000000222c04723c */ /* 0x002fde0000001814 */
[----:B------:R-:W-:-:S04]  /*4cdb0*/  NOP ;  /* 0x0000000000007918 */ /* 0x000fc80000000000 */
[----:B------:R0:W-:Y:S04]  /*4cdc0*/  STL.64 [R1+0x630], R4 ;  /* 0x0006300401007387 */ /* 0x0001e80000100a00 */
[----:B------:R1:W-:Y:S04]  /*4cdd0*/  STL.64 [R1+0x638], R6 ;  /* 0x0006380601007387 */ /* 0x0003e80000100a00 */
[----:B------:R-:W2:Y:S04]  /*4cde0*/  LDL.LU R37, [R1+0x5b4] ;  /* 0x0005b40001257983 */ /* 0x000ea80000300800 */
[----:B------:R-:W2:Y:S04]  /*4cdf0*/  LDL.LU R38, [R1+0x5b8] ;  /* 0x0005b80001267983 */ /* 0x000ea80000300800 */
[----:B------:R-:W2:Y:S04]  /*4ce00*/  LDL.LU R39, [R1+0x5bc] ;  /* 0x0005bc0001277983 */ /* 0x000ea80000300800 */
        /* <DEDUP_REMOVED lines=18> */
[----:B-1----:R-:W2:Y:S04]  /*4cf30*/  LDL.LU R6, [R1+0x5f8] ;  /* 0x0005f80001067983 */ /* 0x002ea80000300800 */
[----:B------:R-:W2:Y:S04]  /*4cf40*/  LDL.LU R7, [R1+0x5fc] ;  /* 0x0005fc0001077983 */ /* 0x000ea80000300800 */
[----:B------:R-:W2:Y:S04]  /*4cf50*/  LDL.LU R40, [R1+0x5d0] ;  /* 0x0005d00001287983 */ /* 0x000ea80000300800 */
[----:B------:R-:W2:Y:S04]  /*4cf60*/  LDL.LU R41, [R1+0x5d4] ;  /* 0x0005d40001297983 */ /* 0x000ea80000300800 */
[----:B------:R-:W2:Y:S04]  /*4cf70*/  LDL.LU R42, [R1+0x5d8] ;  /* 0x0005d800012a7983 */ /* 0x000ea80000300800 */
[----:B------:R-:W2:Y:S04]  /*4cf80*/  LDL.LU R43, [R1+0x5dc] ;  /* 0x0005dc00012b7983 */ /* 0x000ea80000300800 */
[----:B------:R-:W2:Y:S04]  /*4cf90*/  LDL R25, [R1+0x2234] ;  /* 0x0022340001197983 */ /* 0x000ea80000100800 */
[----:B------:R-:W2:Y:S04]  /*4cfa0*/  LDL.LU.64 R50, [R1+0x128] ;  /* 0x0001280001327983 */ /* 0x000ea80000300a00 */
[----:B------:R-:W2:Y:S04]  /*4cfb0*/  LDL.LU R52, [R1+0x5a0] ;  /* 0x0005a00001347983 */ /* 0x000ea80000300800 */
[----:B------:R-:W2:Y:S04]  /*4cfc0*/  LDL.LU R53, [R1+0x5a4] ;  /* 0x0005a40001357983 */ /* 0x000ea80000300800 */
[----:B------:R-:W2:Y:S04]  /*4cfd0*/  LDL.LU R54, [R1+0x5a8] ;  /* 0x0005a80001367983 */ /* 0x000ea80000300800 */
[----:B------:R-:W2:Y:S04]  /*4cfe0*/  LDL.LU R55, [R1+0x5ac] ;  /* 0x0005ac0001377983 */ /* 0x000ea80000300800 */
[----:B------:R-:W2:Y:S04]  /*4cff0*/  LDL.LU.64 R58, [R1+0x118] ;  /* 0x00011800013a7983 */ /* 0x000ea80000300a00 */
[----:B------:R0:W-:Y:S04]  /*4d000*/  STL.64 [R1+0x3168], R34 ;  /* 0x0031682201007387 */ /* 0x0001e80000100a00 */
[----:B------:R-:W-:Y:S04]  /*4d010*/  STL.64 [R1+0x3160], R32 ;  /* 0x0031602001007387 */ /* 0x000fe80000100a00 */
[----:B0-----:R-:W2:Y:S01]  /*4d020*/  LDL.LU.64 R34, [R1+0x138] ;  /* 0x0001380001227983 */ /* 0x001ea20000300a00 */
[C---:B---3--:R-:W-:Y:S08]  /*4d030*/  HMMA.16816.F32 R12, R44.reuse, R30, R12 ;  /* 0x0000001e2c0c723c */ /* 0x048ff0000000180c */
[C---:B----4-:R-:W-:Y:S11]  /*4d040*/  HMMA.16816.F32 R20, R44.reuse, R26, R20 ;  /* 0x0000001a2c14723c */ /* 0x050ff60000001814 */
[----:B------:R-:W-:Y:S04]  /*4d050*/  STL.64 [R1+0x620], R12 ;  /* 0x0006200c01007387 */ /* 0x000fe80000100a00 */
[----:B------:R0:W-:Y:S04]  /*4d060*/  STL.64 [R1+0x628], R14 ;  /* 0x0006280e01007387 */ /* 0x0001e80000100a00 */
[----:B0-----:R-:W3:Y:S04]  /*4d070*/  LDL.LU.64 R14, [R1+0x32a8] ;  /* 0x0032a800010e7983 */ /* 0x001ee80000300a00 */
[----:B------:R-:W4:Y:S04]  /*4d080*/  LDL.LU.64 R12, [R1+0x32a0] ;  /* 0x0032a000010c7983 */ /* 0x000f280000300a00 */
[----:B------:R0:W-:Y:S04]  /*4d090*/  STL.64 [R1+0x3210], R30 ;  /* 0x0032101e01007387 */ /* 0x0001e80000100a00 */
[----:B------:R-:W2:Y:S04]  /*4d0a0*/  LDL.LU R28, [R1+0x5c0] ;  /* 0x0005c000011c7983 */ /* 0x000ea80000300800 */
[----:B------:R-:W2:Y:S04]  /*4d0b0*/  LDL.LU R29, [R1+0x5c4] ;  /* 0x0005c400011d7983 */ /* 0x000ea80000300800 */
[----:B0-----:R-:W2:Y:S04]  /*4d0c0*/  LDL.LU R30, [R1+0x5c8] ;  /* 0x0005c800011e7983 */ /* 0x001ea80000300800 */
[----:B------:R-:W2:Y:S04]  /*4d0d0*/  LDL.LU R31, [R1+0x5cc] ;  /* 0x0005cc00011f7983 */ /* 0x000ea80000300800 */
[----:B------:R-:W-:Y:S04]  /*4d0e0*/  STL.64 [R1+0x610], R20 ;  /* 0x0006101401007387 */ /* 0x000fe80000100a00 */
[----:B------:R0:W-:Y:S04]  /*4d0f0*/  STL.64 [R1+0x618], R22 ;  /* 0x0006181601007387 */ /* 0x0001e80000100a00 */
[----:B0-----:R-:W2:Y:S04]  /*4d100*/  LDL.LU.64 R22, [R1+0x3298] ;  /* 0x0032980001167983 */ /* 0x001ea80000300a00 */
[----:B------:R-:W-:Y:S04]  /*4d110*/  STL [R1+0x311c], R27 ;  /* 0x00311c1b01007387 */ /* 0x000fe80000100800 */
[----:B------:R-:W-:Y:S04]  /*4d120*/  STL [R1+0x321c], R26 ;  /* 0x00321c1a01007387 */ /* 0x000fe80000100800 */
[----:B------:R-:W-:Y:S01]  /*4d130*/  STL [R1+0x3218], R24 ;  /* 0x0032181801007387 */ /* 0x000fe20000100800 */
[----:B--2---:R-:W-:-:S15]  /*4d140*/  HMMA.16816.F32 R16, R44, R22, R16 ;  /* 0x000000162c10723c */ /* 0x004fde0000001810 */
[----:B------:R-:W-:-:S04]  /*4d150*/  NOP ;  /* 0x0000000000007918 */ /* 0x000fc80000000000 */
[----:B------:R-:W-:Y:S04]  /*4d160*/  STL.64 [R1+0x600], R16 ;  /* 0x0006001001007387 */ /* 0x000fe80000100a00 */
[----:B------:R0:W-:Y:S04]  /*4d170*/  STL.64 [R1+0x608], R18 ;  /* 0x0006081201007387 */ /* 0x0001e80000100a00 */
[----:B0-----:R-:W2:Y:S01]  /*4d180*/  LDL.LU.64 R18, [R1+0x3290] ;  /* 0x0032900001127983 */ /* 0x001ea20000300a00 */
[C---:B---3--:R-:W-:Y:S03]  /*4d190*/  HMMA.16816.F32 R8, R44.reuse, R14, R8 ;  /* 0x0000000e2c08723c */ /* 0x048fe60000001808 */
[----:B------:R0:W-:Y:S04]  /*4d1a0*/  STL.64 [R1+0x3220], R22 ;  /* 0x0032201601007387 */ /* 0x0001e80000100a00 */
[----:B------:R-:W3:Y:S04]  /*4d1b0*/  LDL.LU R20, [R1+0x350] ;  /* 0x0003500001147983 */ /* 0x000ee80000300800 */
[----:B------:R-:W3:Y:S04]  /*4d1c0*/  LDL.LU R21, [R1+0x354] ;  /* 0x0003540001157983 */ /* 0x000ee80000300800 */
[----:B0-----:R-:W3:Y:S04]  /*4d1d0*/  LDL.LU R22, [R1+0x358] ;  /* 0x0003580001167983 */ /* 0x001ee80000300800 */
[----:B------:R-:W3:Y:S01]  /*4d1e0*/  LDL.LU R23, [R1+0x35c] ;  /* 0x00035c0001177983 */ /* 0x000ee20000300800 */
[----:B--2---:R-:W-:-:S15]  /*4d1f0*/  HMMA.16816.F32 R4, R44, R18, R4 ;  /* 0x000000122c04723c */ /* 0x004fde0000001804 */
[----:B------:R-:W-:-:S04]  /*4d200*/  NOP ;  /* 0x0000000000007918 */ /* 0x000fc80000000000 */
[----:B------:R-:W-:Y:S04]  /*4d210*/  STL.64 [R1+0x5f0], R4 ;  /* 0x0005f00401007387 */ /* 0x000fe80000100a00 */
[----:B------:R0:W-:Y:S04]  /*4d220*/  STL.64 [R1+0x5f8], R6 ;  /* 0x0005f80601007387 */ /* 0x0001e80000100a00 */
[----:B0-----:R-:W3:Y:S04]  /*4d230*/  LDL.LU.64 R6, [R1+0x3288] ;  /* 0x0032880001067983 */ /* 0x001ee80000300a00 */
[----:B------:R-:W2:Y:S04]  /*4d240*/  LDL.LU.64 R4, [R1+0x3280] ;  /* 0x0032800001047983 */ /* 0x000ea80000300a00 */
[----:B------:R-:W-:Y:S04]  /*4d250*/  STL.64 [R1+0x5e0], R8 ;  /* 0x0005e00801007387 */ /* 0x000fe80000100a00 */
[----:B------:R0:W-:Y:S04]  /*4d260*/  STL.64 [R1+0x5e8], R10 ;  /* 0x0005e80a01007387 */ /* 0x0001e80000100a00 */
[----:B0-----:R-:W2:Y:S04]  /*4d270*/  LDL.LU.64 R10, [R1+0x3278] ;  /* 0x00327800010a7983 */ /* 0x001ea80000300a00 */
[----:B------:R-:W3:Y:S04]  /*4d280*/  LDL.LU.64 R8, [R1+0x3270] ;  /* 0x0032700001087983 */ /* 0x000ee80000300a00 */
[----:B------:R-:W-:Y:S04]  /*4d290*/  STL [R1+0x310c], R14 ;  /* 0x00310c0e01007387 */ /* 0x000fe80000100800 */
[----:B------:R-:W-:Y:S01]  /*4d2a0*/  STL [R1+0x3108], R15 ;  /* 0x0031080f01007387 */ /* 0x000fe20000100800 */
[----:B--2---:R-:W-:-:S15]  /*4d2b0*/  HMMA.16816.F32 R40, R44, R10, R40 ;  /* 0x0000000a2c28723c */ /* 0x004fde0000001828 */
[----:B------:R-:W-:-:S04]  /*4d2c0*/  NOP ;  /* 0x0000000000007918 */ /* 0x000fc80000000000 */
[----:B------:R-:W-:Y:S04]  /*4d2d0*/  STL.64 [R1+0x5d0], R40 ;  /* 0x0005d02801007387 */ /* 0x000fe80000100a00 */
[----:B------:R0:W-:Y:S04]  /*4d2e0*/  STL.64 [R1+0x5d8], R42 ;  /* 0x0005d82a01007387 */ /* 0x0001e80000100a00 */
[----:B0-----:R-:W2:Y:S04]  /*4d2f0*/  LDL.LU.64 R42, [R1+0x3268] ;  /* 0x00326800012a7983 */ /* 0x001ea80000300a00 */
[----:B------:R-:W2:Y:S04]  /*4d300*/  LDL.LU.64 R40, [R1+0x3260] ;  /* 0x0032600001287983 */ /* 0x000ea80000300a00 */
[----:B------:R-:W-:Y:S04]  /*4d310*/  STL.64 [R1+0x30f0], R10 ;  /* 0x0030f00a01007387 */ /* 0x000fe80000100a00 */
[----:B---3--:R0:W-:Y:S02]  /*4d320*/  STL.64 [R1+0x30e8], R8 ;  /* 0x0030e80801007387 */ /* 0x0081e40000100a00 */
[----:B0-----:R-:W-:Y:S02]  /*4d330*/  HMMA.16816.F32 R8, R44, R6, R20 ;  /* 0x000000062c08723c */ /* 0x001fe40000001814 */
[----:B------:R-:W0:Y:S04]  /*4d340*/  LDSM.16.MT88.4 R44, [R25+UR5+0x8800] ;  /* 0x00880005192c783b */ /* 0x000e280008004200 */
[----:B------:R-:W-:Y:S04]  /*4d350*/  STL.64 [R1+0x3230], R6 ;  /* 0x0032300601007387 */ /* 0x000fe80000100a00 */
[----:B------:R-:W-:Y:S09]  /*4d360*/  STL.64 [R1+0x3228], R4 ;  /* 0x0032280401007387 */ /* 0x000ff20000100a00 */
[----:B------:R1:W-:Y:S04]  /*4d370*/  STL.64 [R1+0x350], R8 ;  /* 0x0003500801007387 */ /* 0x0003e80000100a00 */
[----:B------:R-:W-:Y:S01]  /*4d380*/  STL.64 [R1+0x358], R10 ;  /* 0x0003580a01007387 */ /* 0x000fe20000100a00 */
[----:B------:R-:W-:-:S02]  /*4d390*/  IMAD.MOV.U32 R16, RZ, RZ, R34 ;  /* 0x000000ffff107224 */ /* 0x000fc400078e0022 */
[----:B------:R-:W-:Y:S01]  /*4d3a0*/  IMAD.MOV.U32 R17, RZ, RZ, R35 ;  /* 0x000000ffff117224 */ /* 0x000fe200078e0023 */
[----:B0-----:R-:W-:Y:S04]  /*4d3b0*/  STL.64 [R1+0x30c8], R46 ;  /* 0x0030c82e01007387 */ /* 0x001fe80000100a00 */
[----:B------:R0:W-:Y:S01]  /*4d3c0*/  STL.64 [R1+0x30c0], R44 ;  /* 0x0030c02c01007387 */ /* 0x0001e20000100a00 */
[----:B-1----:R-:W-:Y:S01]  /*4d3d0*/  MOV R9, R58 ;  /* 0x0000003a00097202 */ /* 0x002fe20000000f00 */
[----:B------:R-:W-:Y:S02]  /*4d3e0*/  IMAD.MOV.U32 R8, RZ, RZ, R59 ;  /* 0x000000ffff087224 */ /* 0x000fe400078e003b */
[----:B0-----:R-:W-:Y:S02]  /*4d3f0*/  IMAD.MOV.U32 R45, RZ, RZ, R50 ;  /* 0x000000ffff2d7224 */ /* 0x001fe400078e0032 */
[----:B------:R-:W-:Y:S01]  /*4d400*/  IMAD.MOV.U32 R44, RZ, RZ, R51 ;  /* 0x000000ffff2c7224 */ /* 0x000fe200078e0033 */
[----:B--2---:R-:W-:-:S15]  /*4d410*/  HMMA.16816.F32 R4, R40, R34, R28 ;  /* 0x000000222804723c */ /* 0x004fde000000181c */
[----:B------:R-:W-:-:S04]  /*4d420*/  NOP ;  /* 0x0000000000007918 */ /* 0x000fc80000000000 */
        /* <DEDUP_REMOVED lines=8> */
[----:B------:R-:W-:-:S15]  /*4d4b0*/  STL.64 [R1+0x3248], R44 ;  /* 0x0032482c01007387 */ /* 0x000fde0000100a00 */
[----:B------:R-:W-:Y:S02]  /*4d4c0*/  NOP ;  /* 0x0000000000007918 */ /* 0x000fe40000000000 */
[----:B------:R-:W-:Y:S04]  /*4d4d0*/  STL.64 [R1+0x5a0], R4 ;  /* 0x0005a00401007387 */ /* 0x000fe80000100a00 */
[----:B------:R-:W-:Y:S04]  /*4d4e0*/  STL.64 [R1+0x5a8], R6 ;  /* 0x0005a80601007387 */ /* 0x000fe80000100a00 */
[----:B------:R0:W-:Y:S04]  /*4d4f0*/  STL.64 [R1+0x3258], R8 ;  /* 0x0032580801007387 */ /* 0x0001e80000100a00 */
[----:B------:R-:W2:Y:S04]  /*4d500*/  LDL.LU R36, [R1+0x520] ;  /* 0x0005200001247983 */ /* 0x000ea80000300800 */
[----:B------:R-:W2:Y:S04]  /*4d510*/  LDL.LU R37, [R1+0x524] ;  /* 0x0005240001257983 */ /* 0x000ea80000300800 */
[----:B------:R-:W3:Y:S04]  /*4d520*/  LDL.LU R38, [R1+0x528] ;  /* 0x0005280001267983 */ /* 0x000ee80000300800 */
[----:B------:R-:W3:Y:S01]  /*4d530*/  LDL.LU R39, [R1+0x52c] ;  /* 0x00052c0001277983 */ /* 0x000ee20000300800 */
[----:B----4-:R-:W-:-:S02]  /*4d540*/  IMAD.MOV.U32 R34, RZ, RZ, R13 ;  /* 0x000000ffff227224 */ /* 0x010fc400078e000d */
[----:B------:R-:W-:Y:S01]  /*4d550*/  IMAD.MOV.U32 R35, RZ, RZ, R12 ;  /* 0x000000ffff237224 */ /* 0x000fe200078e000c */
[----:B---3--:R-:W-:Y:S04]  /*4d560*/  STL.64 [R1+0x3240], R38 ;  /* 0x0032402601007387 */ /* 0x008fe80000100a00 */
[----:B--2---:R-:W-:Y:S04]  /*4d570*/  STL.64 [R1+0x3238], R36 ;  /* 0x0032382401007387 */ /* 0x004fe80000100a00 */
[----:B0-----:R-:W2:Y:S04]  /*4d580*/  LDL.LU R8, [R1+0x590] ;  /* 0x0005900001087983 */ /* 0x001ea80000300800 */
[----:B------:R-:W2:Y:S04]  /*4d590*/  LDL.LU R9, [R1+0x594] ;  /* 0x0005940001097983 */ /* 0x000ea80000300800 */
[----:B------:R-:W2:Y:S04]  /*4d5a0*/  LDL.LU R10, [R1+0x598] ;  /* 0x00059800010a7983 */ /* 0x000ea80000300800 */
[----:B------:R-:W2:Y:S04]  /*4d5b0*/  LDL.LU R11, [R1+0x59c] ;  /* 0x00059c00010b7983 */ /* 0x000ea80000300800 */
[----:B------:R0:W-:Y:S04]  /*4d5c0*/  STL.64 [R1+0x3250], R34 ;  /* 0x0032502201007387 */ /* 0x0001e80000100a00 */
[----:B0-----:R-:W2:Y:S04]  /*4d5d0*/  LDL.LU.64 R34, [R1+0x108] ;  /* 0x0001080001227983 */ /* 0x001ea80000300a00 */
[----:B------:R-:W3:Y:S04]  /*4d5e0*/  LDL.LU R44, [R1+0x580] ;  /* 0x00058000012c7983 */ /* 0x000ee80000300800 */
[----:B------:R-:W3:Y:S04]  /*4d5f0*/  LDL.LU R45, [R1+0x584] ;  /* 0x00058400012d7983 */ /* 0x000ee80000300800 */
[----:B------:R-:W3:Y:S04]  /*4d600*/  LDL.LU R46, [R1+0x588] ;  /* 0x00058800012e7983 */ /* 0x000ee80000300800 */
[----:B------:R-:W3:Y:S04]  /*4d610*/  LDL.LU R47, [R1+0x58c] ;  /* 0x00058c00012f7983 */ /* 0x000ee80000300800 */
[----:B------:R-:W3:Y:S04]  /*4d620*/  LDL.LU.64 R38, [R1+0xf8] ;  /* 0x0000f80001267983 */ /* 0x000ee80000300a00 */
        /* <DEDUP_REMOVED lines=8> */
[----:B------:R-:W4:Y:S04]  /*4d6b0*/  LDL.LU.64 R6, [R1+0xe8] ;  /* 0x0000e80001067983 */ /* 0x000f280000300a00 */
[----:B------:R-:W4:Y:S04]  /*4d6c0*/  LDL.LU.64 R26, [R1+0xd8] ;  /* 0x0000d800011a7983 */ /* 0x000f280000300a00 */
        /* <DEDUP_REMOVED lines=9> */
[----:B------:R-:W4:Y:S04]  /*4d760*/  LDL.LU R52, [R1+0x510] ;  /* 0x0005100001347983 */ /* 0x000f280000300800 */
[----:B------:R-:W4:Y:S04]  /*4d770*/  LDL.LU R53, [R1+0x514] ;  /* 0x0005140001357983 */ /* 0x000f280000300800 */
[----:B------:R-:W4:Y:S04]  /*4d780*/  LDL.LU R54, [R1+0x518] ;  /* 0x0005180001367983 */ /* 0x000f280000300800 */
[----:B------:R-:W4:Y:S04]  /*4d790*/  LDL.LU R55, [R1+0x51c] ;  /* 0x00051c0001377983 */ /* 0x000f280000300800 */
[----:B------:R-:W4:Y:S01]  /*4d7a0*/  LDL.LU.64 R58, [R1+0x88] ;  /* 0x00008800013a7983 */ /* 0x000f220000300a00 */
[----:B--2---:R-:W-:-:S15]  /*4d7b0*/  HMMA.16816.F32 R8, R40, R34, R8 ;  /* 0x000000222808723c */ /* 0x004fde0000001808 */
[----:B------:R-:W-:-:S04]  /*4d7c0*/  NOP ;  /* 0x0000000000007918 */ /* 0x000fc80000000000 */
[----:B------:R0:W-:Y:S04]  /*4d7d0*/  STL.64 [R1+0x590], R8 ;  /* 0x0005900801007387 */ /* 0x0001e80000100a00 */
[----:B------:R1:W-:Y:S04]  /*4d7e0*/  STL.64 [R1+0x598], R10 ;  /* 0x0005980a01007387 */ /* 0x0003e80000100a00 */
[----:B0-----:R-:W2:Y:S01]  /*4d7f0*/  LDL.LU.64 R8, [R1+0x3258] ;  /* 0x0032580001087983 */ /* 0x001ea20000300a00 */
[----:B---3--:R-:W-:Y:S01]  /*4d800*/  HMMA.16816.F32 R44, R40, R38, R44 ;  /* 0x00000026282c723c */ /* 0x008fe2000000182c */
[----:B-1----:R-:W-:-:S02]  /*4d810*/  IMAD.MOV.U32 R11, RZ, RZ, R34 ;  /* 0x000000ffff0b7224 */ /* 0x002fc400078e0022 */
[----:B------:R-:W-:Y:S02]  /*4d820*/  IMAD.MOV.U32 R10, RZ, RZ, R35 ;  /* 0x000000ffff0a7224 */ /* 0x000fe400078e0023 */
[----:B------:R-:W3:Y:S04]  /*4d830*/  LDL.LU.64 R34, [R1+0x3250] ;  /* 0x0032500001227983 */ /* 0x000ee80000300a00 */
[----:B------:R0:W-:Y:S01]  /*4d840*/  STL.64 [R1+0x3188], R10 ;  /* 0x0031880a01007387 */ /* 0x0001e20000100a00 */
[----:B----4-:R-:W-:Y:S03]  /*4d850*/  HMMA.16816.F32 R12, R40, R6, R12 ;  /* 0x00000006280c723c */ /* 0x010fe6000000180c */
[----:B--2---:R-:W-:Y:S04]  /*4d860*/  STL.64 [R1+0x3180], R8 ;  /* 0x0031800801007387 */ /* 0x004fe80000100a00 */
[----:B0-----:R-:W2:Y:S04]  /*4d870*/  LDL.LU.64 R10, [R1+0xb8] ;  /* 0x0000b800010a7983 */ /* 0x001ea80000300a00 */
[----:B------:R0:W-:Y:S04]  /*4d880*/  STL.64 [R1+0x580], R44 ;  /* 0x0005802c01007387 */ /* 0x0001e80000100a00 */
[----:B------:R1:W-:Y:S04]  /*4d890*/  STL.64 [R1+0x588], R46 ;  /* 0x0005882e01007387 */ /* 0x0003e80000100a00 */
[----:B0-----:R-:W4:Y:S01]  /*4d8a0*/  LDL.LU.64 R44, [R1+0x3248] ;  /* 0x00324800012c7983 */ /* 0x001f220000300a00 */
[----:B-1----:R-:W-:-:S02]  /*4d8b0*/  IMAD.MOV.U32 R47, RZ, RZ, R38 ;  /* 0x000000ffff2f7224 */ /* 0x002fc400078e0026 */
[----:B------:R-:W-:Y:S02]  /*4d8c0*/  IMAD.MOV.U32 R46, RZ, RZ, R39 ;  /* 0x000000ffff2e7224 */ /* 0x000fe400078e0027 */
[----:B------:R-:W2:Y:S04]  /*4d8d0*/  LDL.LU.64 R38, [R1+0x3240] ;  /* 0x0032400001267983 */ /* 0x000ea80000300a00 */
[----:B------:R-:W2:Y:S04]  /*4d8e0*/  LDL.LU.64 R36, [R1+0x3238] ;  /* 0x0032380001247983 */ /* 0x000ea80000300a00 */
[----:B------:R-:W-:Y:S01]  /*4d8f0*/  STL.64 [R1+0x3198], R46 ;  /* 0x0031982e01007387 */ /* 0x000fe20000100a00 */
[----:B------:R-:W-:Y:S03]  /*4d900*/  HMMA.16816.F32 R20, R40, R26, R20 ;  /* 0x0000001a2814723c */ /* 0x000fe60000001814 */
[----:B----4-:R0:W-:Y:S04]  /*4d910*/  STL.64 [R1+0x3190], R44 ;  /* 0x0031902c01007387 */ /* 0x0101e80000100a00 */
[----:B0-----:R-:W2:Y:S04]  /*4d920*/  LDL.LU R44, [R1+0x540] ;  /* 0x00054000012c7983 */ /* 0x001ea80000300800 */
[----:B------:R-:W2:Y:S04]  /*4d930*/  LDL.LU R45, [R1+0x544] ;  /* 0x00054400012d7983 */ /* 0x000ea80000300800 */
[----:B------:R-:W2:Y:S04]  /*4d940*/  LDL.LU R46, [R1+0x548] ;  /* 0x00054800012e7983 */ /* 0x000ea80000300800 */
[----:B------:R-:W2:Y:S04]  /*4d950*/  LDL.LU R47, [R1+0x54c] ;  /* 0x00054c00012f7983 */ /* 0x000ea80000300800 */
[----:B------:R0:W-:Y:S04]  /*4d960*/  STL.64 [R1+0x570], R12 ;  /* 0x0005700c01007387 */ /* 0x0001e80000100a00 */
[----:B------:R1:W-:Y:S01]  /*4d970*/  STL.64 [R1+0x578], R14 ;  /* 0x0005780e01007387 */ /* 0x0003e20000100a00 */
[----:B0-----:R-:W-:Y:S01]  /*4d980*/  IMAD.MOV.U32 R12, RZ, RZ, R6 ;  /* 0x000000ffff0c7224 */ /* 0x001fe200078e0006 */
[----:B------:R-:W-:-:S02]  /*4d990*/  MOV R13, R7 ;  /* 0x00000007000d7202 */ /* 0x000fc40000000f00 */
[----:B------:R-:W4:Y:S04]  /*4d9a0*/  LDL.LU.64 R6, [R1+0x3230] ;  /* 0x0032300001067983 */ /* 0x000f280000300a00 */
[----:B------:R-:W2:Y:S04]  /*4d9b0*/  LDL.LU.64 R4, [R1+0x3228] ;  /* 0x0032280001047983 */ /* 0x000ea80000300a00 */
[----:B------:R-:W-:Y:S01]  /*4d9c0*/  STL.64 [R1+0x560], R20 ;  /* 0x0005601401007387 */ /* 0x000fe20000100a00 */
[----:B-1----:R-:W-:Y:S02]  /*4d9d0*/  IMAD.MOV.U32 R14, RZ, RZ, R26 ;  /* 0x000000ffff0e7224 */ /* 0x002fe400078e001a */
[----:B------:R-:W-:Y:S01]  /*4d9e0*/  IMAD.MOV.U32 R15, RZ, RZ, R27 ;  /* 0x000000ffff0f7224 */ /* 0x000fe200078e001b */
[----:B------:R0:W-:Y:S04]  /*4d9f0*/  STL.64 [R1+0x568], R22 ;  /* 0x0005681601007387 */ /* 0x0001e80000100a00 */
[----:B0-----:R-:W3:Y:S04]  /*4da00*/  LDL.LU.64 R22, [R1+0x3220] ;  /* 0x0032200001167983 */ /* 0x001ee80000300a00 */
[----:B------:R-:W3:Y:S04]  /*4da10*/  LDL.LU R26, [R1+0x321c] ;  /* 0x00321c00011a7983 */ /* 0x000ee80000300800 */
[----:B------:R-:W3:Y:S04]  /*4da20*/  LDL.LU R24, [R1+0x3218] ;  /* 0x0032180001187983 */ /* 0x000ee80000300800 */
[----:B------:R2:W-:Y:S04]  /*4da30*/  STL.64 [R1+0x31a8], R14 ;  /* 0x0031a80e01007387 */ /* 0x0005e80000100a00 */
[----:B------:R0:W-:Y:S01]  /*4da40*/  STL.64 [R1+0x31a0], R12 ;  /* 0x0031a00c01007387 */ /* 0x0001e20000100a00 */
[----:B--2---:R-:W-:-:S02]  /*4da50*/  IMAD.MOV.U32 R14, RZ, RZ, R5 ;  /* 0x000000ffff0e7224 */ /* 0x004fc400078e0005 */
[----:B------:R-:W-:-:S07]  /*4da60*/  IMAD.MOV.U32 R15, RZ, RZ, R4 ;  /* 0x000000ffff0f7224 */ /* 0x000fce00078e0004 */
[----:B0-----:R-:W-:Y:S01]  /*4da70*/  HMMA.16816.F32 R12, R40, R14, R28 ;  /* 0x0000000e280c723c */ /* 0x001fe2000000181c */
[----:B------:R-:W2:-:S15]  /*4da80*/  LDL.LU.64 R30, [R1+0x3210] ;  /* 0x00321000011e7983 */ /* 0x000e9e0000300a00 */
[----:B------:R-:W-:-:S03]  /*4da90*/  NOP ;  /* 0x0000000000007918 */ /* 0x000fc60000000000 */
[----:B------:R-:W-:Y:S04]  /*4daa0*/  STL.64 [R1+0x550], R12 ;  /* 0x0005500c01007387 */ /* 0x000fe80000100a00 */
[----:B------:R0:W-:Y:S02]  /*4dab0*/  STL.64 [R1+0x558], R14 ;  /* 0x0005580e01007387 */ /* 0x0001e40000100a00 */
[----:B0-----:R-:W-:Y:S01]  /*4dac0*/  HMMA.16816.F32 R12, R40, R10, R44 ;  /* 0x0000000a280c723c */ /* 0x001fe2000000182c */
[----:B------:R-:W-:Y:S02]  /*4dad0*/  IMAD.MOV.U32 R4, RZ, RZ, R10 ;  /* 0x000000ffff047224 */ /* 0x000fe400078e000a */
[----:B------:R-:W-:-:S05]  /*4dae0*/  IMAD.MOV.U32 R5, RZ, RZ, R11 ;  /* 0x000000ffff057224 */ /* 0x000fca00078e000b */
[C---:B---3--:R-:W-:Y:S11]  /*4daf0*/  HMMA.16816.F32 R8, R40.reuse, R34, R16 ;  /* 0x000000222808723c */ /* 0x048ff60000001810 */
[----:B------:R-:W-:Y:S04]  /*4db00*/  STL.64 [R1+0x540], R12 ;  /* 0x0005400c01007387 */ /* 0x000fe80000100a00 */
[----:B------:R-:W-:Y:S04]  /*4db10*/  STL.64 [R1+0x548], R14 ;  /* 0x0005480e01007387 */ /* 0x000fe80000100a00 */
[----:B----4-:R-:W-:Y:S04]  /*4db20*/  STL.64 [R1+0x30e0], R6 ;  /* 0x0030e00601007387 */ /* 0x010fe80000100a00 */
[----:B------:R0:W-:Y:S02]  /*4db30*/  STL.64 [R1+0x30d8], R4 ;  /* 0x0030d80401007387 */ /* 0x0001e40000100a00 */
[----:B0-----:R-:W-:Y:S02]  /*4db40*/  HMMA.16816.F32 R4, R40, R50, R36 ;  /* 0x000000322804723c */ /* 0x001fe40000001824 */
[----:B------:R-:W-:Y:S04]  /*4db50*/  STL.64 [R1+0x530], R8 ;  /* 0x0005300801007387 */ /* 0x000fe80000100a00 */
[----:B------:R-:W-:Y:S01]  /*4db60*/  STL.64 [R1+0x538], R10 ;  /* 0x0005380a01007387 */ /* 0x000fe20000100a00 */
[----:B------:R-:W-:-:S12]  /*4db70*/  IMAD.MOV.U32 R28, RZ, RZ, R51 ;  /* 0x000000ffff1c7224 */ /* 0x000fd800078e0033 */
[----:B------:R-:W-:Y:S04]  /*4db80*/  STL.64 [R1+0x520], R4 ;  /* 0x0005200401007387 */ /* 0x000fe80000100a00 */
[----:B------:R0:W-:Y:S02]  /*4db90*/  STL.64 [R1+0x528], R6 ;  /* 0x0005280601007387 */ /* 0x0001e40000100a00 */
[----:B0-----:R-:W-:Y:S01]  /*4dba0*/  HMMA.16816.F32 R4, R40, R58, R52 ;  /* 0x0000003a2804723c */ /* 0x001fe20000001834 */
[----:B------:R-:W-:Y:S01]  /*4dbb0*/  MOV R27, R58 ;  /* 0x0000003a001b7202 */ /* 0x000fe20000000f00 */
[----:B------:R-:W-:Y:S02]  /*4dbc0*/  IMAD.MOV.U32 R21, RZ, RZ, R50 ;  /* 0x000000ffff157224 */ /* 0x000fe400078e0032 */
[----:B------:R-:W-:Y:S01]  /*4dbd0*/  IMAD.MOV.U32 R20, RZ, RZ, R59 ;  /* 0x000000ffff147224 */ /* 0x000fe200078e003b */
[----:B--2---:R0:W-:Y:S04]  /*4dbe0*/  STL.64 [R1+0x31b8], R30 ;  /* 0x0031b81e01007387 */ /* 0x0041e80000100a00 */
[----:B------:R-:W-:Y:S10]  /*4dbf0*/  STL [R1+0x31b0], R28 ;  /* 0x0031b01c01007387 */ /* 0x000ff40000100800 */
[----:B------:R1:W-:Y:S04]  /*4dc00*/  STL.64 [R1+0x510], R4 ;  /* 0x0005100401007387 */ /* 0x0003e80000100a00 */
[----:B------:R2:W-:Y:S04]  /*4dc10*/  STL.64 [R1+0x518], R6 ;  /* 0x0005180601007387 */ /* 0x0005e80000100a00 */
[----:B------:R-:W-:Y:S04]  /*4dc20*/  STL.64 [R1+0x3208], R26 ;  /* 0x0032081a01007387 */ /* 0x000fe80000100a00 */
[----:B------:R-:W-:Y:S04]  /*4dc30*/  STL.64 [R1+0x31c8], R22 ;  /* 0x0031c81601007387 */ /* 0x000fe80000100a00 */
[----:B------:R-:W-:Y:S04]  /*4dc40*/  STL.64 [R1+0x31c0], R20 ;  /* 0x0031c01401007387 */ /* 0x000fe80000100a00 */
[----:B------:R-:W3:Y:S04]  /*4dc50*/  LDL.LU R8, [R1+0x4a0] ;  /* 0x0004a00001087983 */ /* 0x000ee80000300800 */
[----:B------:R-:W3:Y:S04]  /*4dc60*/  LDL.LU R9, [R1+0x4a4] ;  /* 0x0004a40001097983 */ /* 0x000ee80000300800 */
[----:B------:R-:W4:Y:S04]  /*4dc70*/  LDL.LU R10, [R1+0x4a8] ;  /* 0x0004a800010a7983 */ /* 0x000f280000300800 */
[----:B------:R-:W4:Y:S04]  /*4dc80*/  LDL.LU R11, [R1+0x4ac] ;  /* 0x0004ac00010b7983 */ /* 0x000f280000300800 */
[----:B----4-:R-:W-:Y:S04]  /*4dc90*/  STL.64 [R1+0x31d8], R10 ;  /* 0x0031d80a01007387 */ /* 0x010fe80000100a00 */
[----:B---3--:R-:W-:Y:S04]  /*4dca0*/  STL.64 [R1+0x31d0], R8 ;  /* 0x0031d00801007387 */ /* 0x008fe80000100a00 */
[----:B------:R-:W3:Y:S04]  /*4dcb0*/  LDL.LU R12, [R1+0x4b0] ;  /* 0x0004b000010c7983 */ /* 0x000ee80000300800 */
[----:B------:R-:W3:Y:S04]  /*4dcc0*/  LDL.LU R13, [R1+0x4b4] ;  /* 0x0004b400010d7983 */ /* 0x000ee80000300800 */
[----:B------:R-:W4:Y:S04]  /*4dcd0*/  LDL.LU R14, [R1+0x4b8] ;  /* 0x0004b800010e7983 */ /* 0x000f280000300800 */
[----:B------:R-:W4:Y:S01]  /*4dce0*/  LDL.LU R15, [R1+0x4bc] ;  /* 0x0004bc00010f7983 */ /* 0x000f220000300800 */
[----:B0-----:R-:W-:-:S02]  /*4dcf0*/  IMAD.MOV.U32 R30, RZ, RZ, R24 ;  /* 0x000000ffff1e7224 */ /* 0x001fc400078e0018 */
[----:B------:R-:W-:Y:S01]  /*4dd00*/  IMAD.MOV.U32 R31, RZ, RZ, R3 ;  /* 0x000000ffff1f7224 */ /* 0x000fe200078e0003 */
[----:B----4-:R-:W-:Y:S04]  /*4dd10*/  STL.64 [R1+0x31e8], R14 ;  /* 0x0031e80e01007387 */ /* 0x010fe80000100a00 */
[----:B---3--:R0:W-:Y:S04]  /*4dd20*/  STL.64 [R1+0x31e0], R12 ;  /* 0x0031e00c01007387 */ /* 0x0081e80000100a00 */
[----:B-1----:R-:W3:Y:S04]  /*4dd30*/  LDL.LU R4, [R1+0x500] ;  /* 0x0005000001047983 */ /* 0x002ee80000300800 */
[----:B------:R-:W3:Y:S04]  /*4dd40*/  LDL.LU R5, [R1+0x504] ;  /* 0x0005040001057983 */ /* 0x000ee80000300800 */
[----:B--2---:R-:W3:Y:S04]  /*4dd50*/  LDL.LU R6, [R1+0x508] ;  /* 0x0005080001067983 */ /* 0x004ee80000300800 */
[----:B------:R-:W3:Y:S04]  /*4dd60*/  LDL.LU R7, [R1+0x50c] ;  /* 0x00050c0001077983 */ /* 0x000ee80000300800 */
[----:B------:R-:W3:Y:S04]  /*4dd70*/  LDL.LU.64 R50, [R1+0x78] ;  /* 0x0000780001327983 */ /* 0x000ee80000300a00 */
[----:B------:R-:W-:Y:S04]  /*4dd80*/  STL.64 [R1+0x31f0], R30 ;  /* 0x0031f01e01007387 */ /* 0x000fe80000100a00 */
[----:B0-----:R-:W2:Y:S04]  /*4dd90*/  LDL.LU R12, [R1+0x4d0] ;  /* 0x0004d000010c7983 */ /* 0x001ea80000300800 */
[----:B------:R-:W2:Y:S04]  /*4dda0*/  LDL.LU R13, [R1+0x4d4] ;  /* 0x0004d400010d7983 */ /* 0x000ea80000300800 */
[----:B------:R-:W4:Y:S04]  /*4ddb0*/  LDL.LU R14, [R1+0x4d8] ;  /* 0x0004d800010e7983 */ /* 0x000f280000300800 */
[----:B------:R-:W4:Y:S04]  /*4ddc0*/  LDL.LU R15, [R1+0x4dc] ;  /* 0x0004dc00010f7983 */ /* 0x000f280000300800 */
[----:B------:R-:W2:Y:S04]  /*4ddd0*/  LDL.LU R24, [R1+0x4f0] ;  /* 0x0004f00001187983 */ /* 0x000ea80000300800 */
[----:B------:R-:W3:Y:S04]  /*4dde0*/  LDL.LU R25, [R1+0x4f4] ;  /* 0x0004f40001197983 */ /* 0x000ee80000300800 */
[----:B------:R-:W3:Y:S04]  /*4ddf0*/  LDL.LU R26, [R1+0x4f8] ;  /* 0x0004f800011a7983 */ /* 0x000ee80000300800 */
[----:B------:R-:W3:Y:S04]  /*4de00*/  LDL.LU R27, [R1+0x4fc] ;  /* 0x0004fc00011b7983 */ /* 0x000ee80000300800 */
[----:B------:R-:W3:Y:S04]  /*4de10*/  LDL.LU.64 R38, [R1+0x68] ;  /* 0x0000680001267983 */ /* 0x000ee80000300a00 */
[----:B----4-:R-:W-:Y:S04]  /*4de20*/  STL.64 [R1+0x3200], R14 ;  /* 0x0032000e01007387 */ /* 0x010fe80000100a00 */
[----:B--2---:R0:W-:Y:S04]  /*4de30*/  STL.64 [R1+0x31f8], R12 ;  /* 0x0031f80c01007387 */ /* 0x0041e80000100a00 */
[----:B0-----:R-:W2:Y:S04]  /*4de40*/  LDL.LU R12, [R1+0x4e0] ;  /* 0x0004e000010c7983 */ /* 0x001ea80000300800 */
[----:B------:R-:W2:Y:S04]  /*4de50*/  LDL.LU R13, [R1+0x4e4] ;  /* 0x0004e400010d7983 */ /* 0x000ea80000300800 */
[----:B------:R-:W2:Y:S04]  /*4de60*/  LDL.LU R14, [R1+0x4e8] ;  /* 0x0004e800010e7983 */ /* 0x000ea80000300800 */
[----:B------:R-:W2:Y:S01]  /*4de70*/  LDL.LU R15, [R1+0x4ec] ;  /* 0x0004ec00010f7983 */ /* 0x000ea20000300800 */
[C---:B---3--:R-:W-:Y:S03]  /*4de80*/  HMMA.16816.F32 R4, R40.reuse, R50, R4 ;  /* 0x000000322804723c */ /* 0x048fe60000001804 */
[----:B------:R-:W3:Y:S04]  /*4de90*/  LDL.LU.64 R10, [R1+0x48] ;  /* 0x00004800010a7983 */ /* 0x000ee80000300a00 */
[----:B------:R-:W4:Y:S04]  /*4dea0*/  LDL.LU R20, [R1+0x4c0] ;  /* 0x0004c00001147983 */ /* 0x000f280000300800 */
[----:B------:R-:W4:Y:S04]  /*4deb0*/  LDL.LU R21, [R1+0x4c4] ;  /* 0x0004c40001157983 */ /* 0x000f280000300800 */
[----:B------:R-:W4:Y:S01]  /*4dec0*/  LDL.LU R22, [R1+0x4c8] ;  /* 0x0004c80001167983 */ /* 0x000f220000300800 */
[----:B------:R-:W-:Y:S03]  /*4ded0*/  HMMA.16816.F32 R24, R40, R38, R24 ;  /* 0x000000262818723c */ /* 0x000fe60000001818 */
[----:B------:R-:W4:Y:S04]  /*4dee0*/  LDL.LU R23, [R1+0x4cc] ;  /* 0x0004cc0001177983 */ /* 0x000f280000300800 */
[----:B------:R-:W4:Y:S04]  /*4def0*/  LDL.LU.64 R46, [R1+0x28] ;  /* 0x00002800012e7983 */ /* 0x000f280000300a00 */
[----:B------:R-:W4:Y:S04]  /*4df00*/  LDL.LU.64 R18, [R1+0x18] ;  /* 0x0000180001127983 */ /* 0x000f280000300a00 */
        /* <DEDUP_REMOVED lines=9> */
[----:B------:R0:W-:Y:S04]  /*4dfa0*/  STL.64 [R1+0x500], R4 ;  /* 0x0005000401007387 */ /* 0x0001e80000100a00 */
[----:B------:R-:W-:Y:S04]  /*4dfb0*/  STL.64 [R1+0x508], R6 ;  /* 0x0005080601007387 */ /* 0x000fe80000100a00 */
[----:B------:R-:W4:Y:S04]  /*4dfc0*/  LDL.LU R48, [R1+0x470] ;  /* 0x0004700001307983 */ /* 0x000f280000300800 */
[----:B------:R-:W4:Y:S01]  /*4dfd0*/  LDL.LU R49, [R1+0x474] ;  /* 0x0004740001317983 */ /* 0x000f220000300800 */
[----:B------:R-:W-:-:S02]  /*4dfe0*/  IMAD.MOV.U32 R30, RZ, RZ, R2 ;  /* 0x000000ffff1e7224 */ /* 0x000fc400078e0002 */
[----:B------:R-:W-:Y:S02]  /*4dff0*/  IMAD.MOV.U32 R31, RZ, RZ, R0 ;  /* 0x000000ffff1f7224 */ /* 0x000fe400078e0000 */
[----:B0-----:R-:W-:Y:S02]  /*4e000*/  IMAD.MOV.U32 R5, RZ, RZ, R50 ;  /* 0x000000ffff057224 */ /* 0x001fe400078e0032 */
[----:B------:R-:W-:Y:S01]  /*4e010*/  IMAD.MOV.U32 R4, RZ, RZ, R51 ;  /* 0x000000ffff047224 */ /* 0x000fe200078e0033 */
[----:B------:R-:W4:Y:S04]  /*4e020*/  LDL.LU R50, [R1+0x478] ;  /* 0x0004780001327983 */ /* 0x000f280000300800 */
[----:B------:R-:W4:Y:S04]  /*4e030*/  LDL.LU R51, [R1+0x47c] ;  /* 0x00047c0001337983 */ /* 0x000f280000300800 */
[----:B------:R0:W-:Y:S04]  /*4e040*/  STL.64 [R1+0x4f0], R24 ;  /* 0x0004f01801007387 */ /* 0x0001e80000100a00 */
[----:B------:R1:W-:Y:S01]  /*4e050*/  STL.64 [R1+0x4f8], R26 ;  /* 0x0004f81a01007387 */ /* 0x0003e20000100a00 */
[----:B0-----:R-:W-:-:S03]  /*4e060*/  IMAD.MOV.U32 R25, RZ, RZ, R38 ;  /* 0x000000ffff197224 */ /* 0x001fc600078e0026 */
[----:B-1----:R-:W4:Y:S01]  /*4e070*/  LDL.LU.64 R26, [R1+0x3208] ;  /* 0x00320800011a7983 */ /* 0x002f220000300a00 */
[----:B------:R-:W-:-:S03]  /*4e080*/  MOV R24, R39 ;  /* 0x0000002700187202 */ /* 0x000fc60000000f00 */
[----:B------:R-:W4:Y:S04]  /*4e090*/  LDL.LU R36, [R1+0x460] ;  /* 0x0004600001247983 */ /* 0x000f280000300800 */
[----:B------:R-:W4:Y:S04]  /*4e0a0*/  LDL.LU R37, [R1+0x464] ;  /* 0x0004640001257983 */ /* 0x000f280000300800 */
[----:B------:R-:W4:Y:S04]  /*4e0b0*/  LDL.LU R38, [R1+0x468] ;  /* 0x0004680001267983 */ /* 0x000f280000300800 */
[----:B------:R-:W4:Y:S04]  /*4e0c0*/  LDL.LU R39, [R1+0x46c] ;  /* 0x00046c0001277983 */ /* 0x000f280000300800 */
[----:B------:R-:W-:Y:S04]  /*4e0d0*/  STL [R1+0x3010], R25 ;  /* 0x0030101901007387 */ /* 0x000fe80000100800 */
[----:B------:R-:W-:Y:S01]  /*4e0e0*/  STL [R1+0x300c], R24 ;  /* 0x00300c1801007387 */ /* 0x000fe20000100800 */
[----:B--2---:R-:W-:Y:S03]  /*4e0f0*/  HMMA.16816.F32 R28, R40, R30, R12 ;  /* 0x0000001e281c723c */ /* 0x004fe6000000180c */
[----:B------:R-:W2:Y:S04]  /*4e100*/  LDL.LU.64 R14, [R1+0x3200] ;  /* 0x00320000010e7983 */ /* 0x000ea80000300a00 */
[----:B------:R-:W2:Y:S01]  /*4e110*/  LDL.LU.64 R12, [R1+0x31f8] ;  /* 0x0031f800010c7983 */ /* 0x000ea20000300a00 */
[----:B---3--:R-:W-:-:S02]  /*4e120*/  IMAD.MOV.U32 R3, RZ, RZ, R10 ;  /* 0x000000ffff037224 */ /* 0x008fc400078e000a */
[----:B------:R-:W-:-:S09]  /*4e130*/  IMAD.MOV.U32 R2, RZ, RZ, R11 ;  /* 0x000000ffff027224 */ /* 0x000fd200078e000b */
[----:B------:R-:W-:Y:S04]  /*4e140*/  STL.64 [R1+0x4e0], R28 ;  /* 0x0004e01c01007387 */ /* 0x000fe80000100a00 */
[----:B------:R0:W-:Y:S04]  /*4e150*/  STL.64 [R1+0x4e8], R30 ;  /* 0x0004e81e01007387 */ /* 0x0001e80000100a00 */
[----:B0-----:R-:W4:Y:S01]  /*4e160*/  LDL.LU.64 R30, [R1+0x31f0] ;  /* 0x0031f000011e7983 */ /* 0x001f220000300a00 */
[----:B--2---:R-:W-:-:S15]  /*4e170*/  HMMA.16816.F32 R12, R40, R10, R12 ;  /* 0x0000000a280c723c */ /* 0x004fde000000180c */
[----:B------:R-:W-:-:S04]  /*4e180*/  NOP ;  /* 0x0000000000007918 */ /* 0x000fc80000000000 */
[----:B------:R-:W-:Y:S04]  /*4e190*/  STL.64 [R1+0x4d0], R12 ;  /* 0x0004d00c01007387 */ /* 0x000fe80000100a00 */
[----:B------:R0:W-:Y:S04]  /*4e1a0*/  STL.64 [R1+0x4d8], R14 ;  /* 0x0004d80e01007387 */ /* 0x0001e80000100a00 */
[----:B0-----:R-:W2:Y:S04]  /*4e1b0*/  LDL.LU.64 R14, [R1+0x31e8] ;  /* 0x0031e800010e7983 */ /* 0x001ea80000300a00 */
[----:B------:R-:W2:Y:S04]  /*4e1c0*/  LDL.LU.64 R12, [R1+0x31e0] ;  /* 0x0031e000010c7983 */ /* 0x000ea80000300a00 */
[----:B------:R-:W3:Y:S04]  /*4e1d0*/  LDL.LU.64 R10, [R1+0x31d8] ;  /* 0x0031d800010a7983 */ /* 0x000ee80000300a00 */
[----:B------:R-:W3:Y:S01]  /*4e1e0*/  LDL.LU.64 R8, [R1+0x31d0] ;  /* 0x0031d00001087983 */ /* 0x000ee20000300a00 */
[C---:B----4-:R-:W-:Y:S08]  /*4e1f0*/  HMMA.16816.F32 R28, R40.reuse, R30, R20 ;  /* 0x0000001e281c723c */ /* 0x050ff00000001814 */
[----:B------:R-:W-:Y:S01]  /*4e200*/  HMMA.16816.F32 R32, R40, R58, R32 ;  /* 0x0000003a2820723c */ /* 0x000fe20000001820 */
[----:B------:R-:W4:Y:S04]  /*4e210*/  LDL.LU.64 R22, [R1+0x31c8] ;  /* 0x0031c80001167983 */ /* 0x000f280000300a00 */
[----:B------:R-:W4:Y:S01]  /*4e220*/  LDL.LU.64 R20, [R1+0x31c0] ;  /* 0x0031c00001147983 */ /* 0x000f220000300a00 */
[----:B------:R-:W-:-:S02]  /*4e230*/  IMAD.MOV.U32 R60, RZ, RZ, R46 ;  /* 0x000000ffff3c7224 */ /* 0x000fc400078e002e */
[----:B------:R-:W-:Y:S02]  /*4e240*/  IMAD.MOV.U32 R61, RZ, RZ, R47 ;  /* 0x000000ffff3d7224 */ /* 0x000fe400078e002f */
[----:B------:R-:W-:Y:S01]  /*4e250*/  IMAD.MOV.U32 R25, RZ, RZ, R18 ;  /* 0x000000ffff197224 */ /* 0x000fe200078e0012 */
[----:B------:R-:W-:Y:S04]  /*4e260*/  STL.64 [R1+0x4c0], R28 ;  /* 0x0004c01c01007387 */ /* 0x000fe80000100a00 */
[----:B------:R0:W-:Y:S01]  /*4e270*/  STL.64 [R1+0x4c8], R30 ;  /* 0x0004c81e01007387 */ /* 0x0001e20000100a00 */
[----:B------:R-:W-:-:S03]  /*4e280*/  IMAD.MOV.U32 R24, RZ, RZ, R19 ;  /* 0x000000ffff187224 */ /* 0x000fc600078e0013 */
[----:B0-----:R-:W4:Y:S04]  /*4e290*/  LDL.LU.64 R30, [R1+0x31b8] ;  /* 0x0031b800011e7983 */ /* 0x001f280000300a00 */
[----:B------:R-:W4:Y:S01]  /*4e2a0*/  LDL.LU R28, [R1+0x31b0] ;  /* 0x0031b000011c7983 */ /* 0x000f220000300800 */
[----:B------:R-:W-:Y:S02]  /*4e2b0*/  IMAD.MOV.U32 R0, RZ, RZ, R58 ;  /* 0x000000ffff007224 */ /* 0x000fe400078e003a */
[----:B------:R-:W-:Y:S01]  /*4e2c0*/  IMAD.MOV.U32 R29, RZ, RZ, R59 ;  /* 0x000000ffff1d7224 */ /* 0x000fe200078e003b */
[C---:B--2---:R-:W-:Y:S08]  /*4e2d0*/  HMMA.16816.F32 R12, R40.reuse, R46, R12 ;  /* 0x0000002e280c723c */ /* 0x044ff0000000180c */
[C---:B---3--:R-:W-:Y:S11]  /*4e2e0*/  HMMA.16816.F32 R8, R40.reuse, R18, R8 ;  /* 0x000000122808723c */ /* 0x048ff60000001808 */
[----:B------:R-:W-:Y:S04]  /*4e2f0*/  STL.64 [R1+0x4b0], R12 ;  /* 0x0004b00c01007387 */ /* 0x000fe80000100a00 */
[----:B------:R0:W-:Y:S04]  /*4e300*/  STL.64 [R1+0x4b8], R14 ;  /* 0x0004b80e01007387 */ /* 0x0001e80000100a00 */
[----:B0-----:R-:W2:Y:S04]  /*4e310*/  LDL.LU.64 R14, [R1+0x31a8] ;  /* 0x0031a800010e7983 */ /* 0x001ea80000300a00 */
[----:B------:R-:W3:Y:S04]  /*4e320*/  LDL.LU.64 R12, [R1+0x31a0] ;  /* 0x0031a000010c7983 */ /* 0x000ee80000300a00 */
        /* <DEDUP_REMOVED lines=12> */
[----:B------:R-:W2:Y:S04]  /*4e3f0*/  LDL.LU.64 R58, [R1+0x3158] ;  /* 0x00315800013a7983 */ /* 0x000ea80000300a00 */
[----:B------:R-:W3:Y:S01]  /*4e400*/  LDL.LU.64 R56, [R1+0x3150] ;  /* 0x0031500001387983 */ /* 0x000ee20000300a00 */
[----:B--2---:R-:W-:-:S15]  /*4e410*/  HMMA.16816.F32 R52, R40, R58, R52 ;  /* 0x0000003a2834723c */ /* 0x004fde0000001834 */
[----:B------:R-:W-:-:S04]  /*4e420*/  NOP ;  /* 0x0000000000007918 */ /* 0x000fc80000000000 */
[----:B------:R-:W-:Y:S04]  /*4e430*/  STL.64 [R1+0x480], R52 ;  /* 0x0004803401007387 */ /* 0x000fe80000100a00 */
[----:B------:R0:W-:Y:S04]  /*4e440*/  STL.64 [R1+0x488], R54 ;  /* 0x0004883601007387 */ /* 0x0001e80000100a00 */
[----:B0-----:R-:W2:Y:S04]  /*4e450*/  LDL.LU.64 R54, [R1+0x3148] ;  /* 0x0031480001367983 */ /* 0x001ea80000300a00 */
[----:B------:R-:W4:Y:S04]  /*4e460*/  LDL.LU.64 R52, [R1+0x3140] ;  /* 0x0031400001347983 */ /* 0x000f280000300a00 */
[----:B------:R-:W-:Y:S04]  /*4e470*/  STL.64 [R1+0x2f98], R58 ;  /* 0x002f983a01007387 */ /* 0x000fe80000100a00 */
[----:B---3--:R0:W-:Y:S04]  /*4e480*/  STL.64 [R1+0x2f90], R56 ;  /* 0x002f903801007387 */ /* 0x0081e80000100a00 */
[----:B0-----:R-:W3:Y:S04]  /*4e490*/  LDL.LU R56, [R1+0x430] ;  /* 0x0004300001387983 */ /* 0x001ee80000300800 */
[----:B------:R-:W3:Y:S04]  /*4e4a0*/  LDL.LU R57, [R1+0x434] ;  /* 0x0004340001397983 */ /* 0x000ee80000300800 */
[----:B------:R-:W3:Y:S04]  /*4e4b0*/  LDL.LU R58, [R1+0x438] ;  /* 0x00043800013a7983 */ /* 0x000ee80000300800 */
[----:B------:R-:W3:Y:S01]  /*4e4c0*/  LDL.LU R59, [R1+0x43c] ;  /* 0x00043c00013b7983 */ /* 0x000ee20000300800 */
[----:B--2---:R-:W-:-:S15]  /*4e4d0*/  HMMA.16816.F32 R48, R40, R54, R48 ;  /* 0x000000362830723c */ /* 0x004fde0000001830 */
[----:B------:R-:W-:-:S04]  /*4e4e0*/  NOP ;  /* 0x0000000000007918 */ /* 0x000fc80000000000 */
[----:B------:R-:W-:Y:S04]  /*4e4f0*/  STL.64 [R1+0x470], R48 ;  /* 0x0004703001007387 */ /* 0x000fe80000100a00 */
[----:B------:R0:W-:Y:S04]  /*4e500*/  STL.64 [R1+0x478], R50 ;  /* 0x0004783201007387 */ /* 0x0001e80000100a00 */
[----:B0-----:R-:W2:Y:S04]  /*4e510*/  LDL.LU.64 R50, [R1+0x3138] ;  /* 0x0031380001327983 */ /* 0x001ea80000300a00 */
[----:B------:R-:W3:Y:S04]  /*4e520*/  LDL.LU.64 R48, [R1+0x3130] ;  /* 0x0031300001307983 */ /* 0x000ee80000300a00 */
[----:B------:R-:W-:Y:S04]  /*4e530*/  STL.64 [R1+0x2f80], R54 ;  /* 0x002f803601007387 */ /* 0x000fe80000100a00 */
[----:B----4-:R0:W-:Y:S04]  /*4e540*/  STL.64 [R1+0x2f78], R52 ;  /* 0x002f783401007387 */ /* 0x0101e80000100a00 */
[----:B0-----:R-:W4:Y:S04]  /*4e550*/  LDL.LU R52, [R1+0x440] ;  /* 0x0004400001347983 */ /* 0x001f280000300800 */
[----:B------:R-:W4:Y:S04]  /*4e560*/  LDL.LU R53, [R1+0x444] ;  /* 0x0004440001357983 */ /* 0x000f280000300800 */
[----:B------:R-:W4:Y:S04]  /*4e570*/  LDL.LU R54, [R1+0x448] ;  /* 0x0004480001367983 */ /* 0x000f280000300800 */
[----:B------:R-:W4:Y:S01]  /*4e580*/  LDL.LU R55, [R1+0x44c] ;  /* 0x00044c0001377983 */ /* 0x000f220000300800 */
        /* <DEDUP_REMOVED lines=11> */
[----:B------:R-:W3:Y:S04]  /*4e640*/  LDL.LU R51, [R1+0x45c] ;  /* 0x00045c0001337983 */ /* 0x000ee80000300800 */
[----:B--2---:R-:W-:Y:S01]  /*4e650*/  STL.64 [R1+0x2f60], R38 ;  /* 0x002f602601007387 */ /* 0x004fe20000100a00 */
[C---:B---3--:R-:W-:Y:S03]  /*4e660*/  HMMA.16816.F32 R48, R40.reuse, R38, R48 ;  /* 0x000000262830723c */ /* 0x048fe60000001830 */
[----:B----4-:R0:W-:Y:S05]  /*4e670*/  STL.64 [R1+0x2f58], R36 ;  /* 0x002f582401007387 */ /* 0x0101ea0000100a00 */
[C---:B0-----:R-:W-:Y:S11]  /*4e680*/  HMMA.16816.F32 R36, R40.reuse, R34, R52 ;  /* 0x000000222824723c */ /* 0x041ff60000001834 */
[----:B------:R-:W-:Y:S04]  /*4e690*/  STL.64 [R1+0x450], R48 ;  /* 0x0004503001007387 */ /* 0x000fe80000100a00 */
[----:B------:R-:W-:Y:S04]  /*4e6a0*/  STL.64 [R1+0x458], R50 ;  /* 0x0004583201007387 */ /* 0x000fe80000100a00 */
[----:B------:R-:W-:Y:S04]  /*4e6b0*/  STL.64 [R1+0x2f50], R34 ;  /* 0x002f502201007387 */ /* 0x000fe80000100a00 */
[----:B------:R0:W-:Y:S02]  /*4e6c0*/  STL.64 [R1+0x2f48], R32 ;  /* 0x002f482001007387 */ /* 0x0001e40000100a00 */
[----:B0-----:R-:W-:Y:S02]  /*4e6d0*/  HMMA.16816.F32 R32, R40, R30, R56 ;  /* 0x0000001e2820723c */ /* 0x001fe40000001838 */
[----:B------:R-:W-:Y:S04]  /*4e6e0*/  STL.64 [R1+0x440], R36 ;  /* 0x0004402401007387 */ /* 0x000fe80000100a00 */
[----:B------:R-:W-:Y:S01]  /*4e6f0*/  STL.64 [R1+0x448], R38 ;  /* 0x0004482601007387 */ /* 0x000fe20000100a00 */
[----:B------:R-:W-:Y:S01]  /*4e700*/  MOV R58, R5 ;  /* 0x00000005003a7202 */ /* 0x000fe20000000f00 */
[----:B------:R-:W-:-:S11]  /*4e710*/  IMAD.MOV.U32 R59, RZ, RZ, R4 ;  /* 0x000000ffff3b7224 */ /* 0x000fd600078e0004 */
[----:B------:R-:W-:Y:S04]  /*4e720*/  STL.64 [R1+0x430], R32 ;  /* 0x0004302001007387 */ /* 0x000fe80000100a00 */
[----:B------:R-:W-:Y:S04]  /*4e730*/  STL.64 [R1+0x438], R34 ;  /* 0x0004382201007387 */ /* 0x000fe80000100a00 */
[----:B------:R-:W2:Y:S04]  /*4e740*/  LDL.LU R4, [R1+0x400] ;  /* 0x0004000001047983 */ /* 0x000ea80000300800 */
[----:B------:R-:W2:Y:S04]  /*4e750*/  LDL.LU R5, [R1+0x404] ;  /* 0x0004040001057983 */ /* 0x000ea80000300800 */
[----:B------:R-:W2:Y:S04]  /*4e760*/  LDL.LU R6, [R1+0x408] ;  /* 0x0004080001067983 */ /* 0x000ea80000300800 */
[----:B------:R-:W2:Y:S04]  /*4e770*/  LDL.LU R7, [R1+0x40c] ;  /* 0x00040c0001077983 */ /* 0x000ea80000300800 */
[----:B------:R0:W-:Y:S04]  /*4e780*/  STL.64 [R1+0x3018], R58 ;  /* 0x0030183a01007387 */ /* 0x0001e80000100a00 */
[----:B------:R-:W3:Y:S04]  /*4e790*/  LDL.LU R56, [R1+0x410] ;  /* 0x0004100001387983 */ /* 0x000ee80000300800 */
[----:B------:R-:W3:Y:S04]  /*4e7a0*/  LDL.LU R57, [R1+0x414] ;  /* 0x0004140001397983 */ /* 0x000ee80000300800 */
[----:B0-----:R-:W3:Y:S04]  /*4e7b0*/  LDL.LU R58, [R1+0x418] ;  /* 0x00041800013a7983 */ /* 0x001ee80000300800 */
[----:B------:R-:W3:Y:S04]  /*4e7c0*/  LDL.LU R59, [R1+0x41c] ;  /* 0x00041c00013b7983 */ /* 0x000ee80000300800 */
[----:B------:R-:W4:Y:S04]  /*4e7d0*/  LDL.LU R52, [R1+0x270] ;  /* 0x0002700001347983 */ /* 0x000f280000300800 */
[----:B------:R-:W4:Y:S04]  /*4e7e0*/  LDL.LU R53, [R1+0x274] ;  /* 0x0002740001357983 */ /* 0x000f280000300800 */
[----:B------:R-:W2:Y:S04]  /*4e7f0*/  LDL.LU R54, [R1+0x278] ;  /* 0x0002780001367983 */ /* 0x000ea80000300800 */
[----:B------:R-:W2:Y:S01]  /*4e800*/  LDL.LU R55, [R1+0x27c] ;  /* 0x00027c0001377983 */ /* 0x000ea20000300800 */
[----:B------:R-:W-:-:S02]  /*4e810*/  IMAD.MOV.U32 R50, RZ, RZ, R27 ;  /* 0x000000ffff327224 */ /* 0x000fc400078e001b */
[----:B------:R-:W-:Y:S02]  /*4e820*/  IMAD.MOV.U32 R51, RZ, RZ, R20 ;  /* 0x000000ffff337224 */ /* 0x000fe400078e0014 */
[----:B------:R-:W-:Y:S02]  /*4e830*/  IMAD.MOV.U32 R34, RZ, RZ, R21 ;  /* 0x000000ffff227224 */ /* 0x000fe400078e0015 */
[----:B------:R-:W-:Y:S01]  /*4e840*/  IMAD.MOV.U32 R35, RZ, RZ, R28 ;  /* 0x000000ffff237224 */ /* 0x000fe200078e001c */
[----:B--2---:R-:W-:Y:S04]  /*4e850*/  STL.64 [R1+0x3028], R54 ;  /* 0x0030283601007387 */ /* 0x004fe80000100a00 */
[----:B----4-:R0:W-:Y:S04]  /*4e860*/  STL.64 [R1+0x3020], R52 ;  /* 0x0030203401007387 */ /* 0x0101e80000100a00 */
[----:B0-----:R-:W2:Y:S04]  /*4e870*/  LDL.LU R52, [R1+0x420] ;  /* 0x0004200001347983 */ /* 0x001ea80000300800 */
[----:B------:R-:W2:Y:S04]  /*4e880*/  LDL.LU R53, [R1+0x424] ;  /* 0x0004240001357983 */ /* 0x000ea80000300800 */
[----:B------:R-:W2:Y:S04]  /*4e890*/  LDL.LU R54, [R1+0x428] ;  /* 0x0004280001367983 */ /* 0x000ea80000300800 */
[----:B------:R-:W2:Y:S04]  /*4e8a0*/  LDL.LU R55, [R1+0x42c] ;  /* 0x00042c0001377983 */ /* 0x000ea80000300800 */
[----:B------:R-:W4:Y:S04]  /*4e8b0*/  LDL.LU R27, [R1+0x311c] ;  /* 0x00311c00011b7983 */ /* 0x000f280000300800 */
[----:B------:R-:W2:Y:S04]  /*4e8c0*/  LDL.LU R20, [R1+0x3118] ;  /* 0x0031180001147983 */ /* 0x000ea80000300800 */
[----:B------:R-:W-:Y:S04]  /*4e8d0*/  STL.64 [R1+0x3030], R50 ;  /* 0x0030303201007387 */ /* 0x000fe80000100a00 */
[----:B------:R-:W2:Y:S04]  /*4e8e0*/  LDL.LU R21, [R1+0x3114] ;  /* 0x0031140001157983 */ /* 0x000ea80000300800 */
[----:B------:R-:W2:Y:S04]  /*4e8f0*/  LDL.LU R28, [R1+0x3110] ;  /* 0x00311000011c7983 */ /* 0x000ea80000300800 */
[----:B------:R-:W-:Y:S04]  /*4e900*/  STL.64 [R1+0x3038], R34 ;  /* 0x0030382201007387 */ /* 0x000fe80000100a00 */
[----:B------:R-:W2:Y:S04]  /*4e910*/  LDL.LU R36, [R1+0x280] ;  /* 0x0002800001247983 */ /* 0x000ea80000300800 */
[----:B------:R-:W2:Y:S04]  /*4e920*/  LDL.LU R37, [R1+0x284] ;  /* 0x0002840001257983 */ /* 0x000ea80000300800 */
[----:B------:R-:W2:Y:S04]  /*4e930*/  LDL.LU R38, [R1+0x288] ;  /* 0x0002880001267983 */ /* 0x000ea80000300800 */
[----:B------:R-:W2:Y:S04]  /*4e940*/  LDL.LU R39, [R1+0x28c] ;  /* 0x00028c0001277983 */ /* 0x000ea80000300800 */
[----:B--2---:R-:W-:Y:S04]  /*4e950*/  STL.64 [R1+0x3048], R38 ;  /* 0x0030482601007387 */ /* 0x004fe80000100a00 */
[----:B------:R-:W-:Y:S04]  /*4e960*/  STL.64 [R1+0x3040], R36 ;  /* 0x0030402401007387 */ /* 0x000fe80000100a00 */
[----:B------:R-:W-:Y:S04]  /*4e970*/  STL.64 [R1+0x2f40], R30 ;  /* 0x002f401e01007387 */ /* 0x000fe80000100a00 */
[----:B------:R-:W-:Y:S04]  /*4e980*/  STL [R1+0x2f38], R28 ;  /* 0x002f381c01007387 */ /* 0x000fe80000100800 */
[----:B------:R0:W-:Y:S04]  /*4e990*/  STL [R1+0x3050], R29 ;  /* 0x0030501d01007387 */ /* 0x0001e80000100800 */
[----:B----4-:R-:W-:Y:S04]  /*4e9a0*/  STL.64 [R1+0x2f30], R26 ;  /* 0x002f301a01007387 */ /* 0x010fe80000100a00 */
[----:B------:R3:W-:Y:S01]  /*4e9b0*/  STL.64 [R1+0x3058], R24 ;  /* 0x0030581801007387 */ /* 0x0007e20000100a00 */
[C---:B0-----:R-:W-:Y:S08]  /*4e9c0*/  HMMA.16816.F32 R28, R40.reuse, R26, R52 ;  /* 0x0000001a281c723c */ /* 0x041ff00000001834 */
[C---:B---3--:R-:W-:Y:S11]  /*4e9d0*/  HMMA.16816.F32 R24, R40.reuse, R22, R56 ;  /* 0x000000162818723c */ /* 0x048ff60000001838 */
[----:B------:R-:W-:Y:S04]  /*4e9e0*/  STL.64 [R1+0x420], R28 ;  /* 0x0004201c01007387 */ /* 0x000fe80000100a00 */
[----:B------:R-:W-:Y:S04]  /*4e9f0*/  STL.64 [R1+0x428], R30 ;  /* 0x0004281e01007387 */ /* 0x000fe80000100a00 */
[----:B------:R-:W-:Y:S04]  /*4ea00*/  STL.64 [R1+0x2fa8], R22 ;  /* 0x002fa81601007387 */ /* 0x000fe80000100a00 */
[----:B------:R0:W-:Y:S04]  /*4ea10*/  STL.64 [R1+0x2fa0], R20 ;  /* 0x002fa01401007387 */ /* 0x0001e80000100a00 */
[----:B------:R1:W-:Y:S04]  /*4ea20*/  STL.64 [R1+0x410], R24 ;  /* 0x0004101801007387 */ /* 0x0003e80000100a00 */
[----:B------:R2:W-:Y:S04]  /*4ea30*/  STL.64 [R1+0x418], R26 ;  /* 0x0004181a01007387 */ /* 0x0005e80000100a00 */
[----:B0-----:R-:W3:Y:S04]  /*4ea40*/  LDL.LU R20, [R1+0x290] ;  /* 0x0002900001147983 */ /* 0x001ee80000300800 */
[----:B------:R-:W3:Y:S04]  /*4ea50*/  LDL.LU R21, [R1+0x294] ;  /* 0x0002940001157983 */ /* 0x000ee80000300800 */
[----:B------:R-:W4:Y:S04]  /*4ea60*/  LDL.LU R22, [R1+0x298] ;  /* 0x0002980001167983 */ /* 0x000f280000300800 */
[----:B------:R-:W4:Y:S01]  /*4ea70*/  LDL.LU R23, [R1+0x29c] ;  /* 0x00029c0001177983 */ /* 0x000f220000300800 */
[----:B------:R-:W-:Y:S03]  /*4ea80*/  HMMA.16816.F32 R4, R40, R18, R4 ;  /* 0x000000122804723c */ /* 0x000fe60000001804 */
[----:B----4-:R0:W-:Y:S04]  /*4ea90*/  STL.64 [R1+0x3068], R22 ;  /* 0x0030681601007387 */ /* 0x0101e80000100a00 */
[----:B---3--:R-:W-:Y:S04]  /*4eaa0*/  STL.64 [R1+0x3060], R20 ;  /* 0x0030601401007387 */ /* 0x008fe80000100a00 */
[----:B------:R-:W3:Y:S08]  /*4eab0*/  LDL.LU R56, [R1+0x2c0] ;  /* 0x0002c00001387983 */ /* 0x000ef00000300800 */
[----:B------:R-:W-:Y:S04]  /*4eac0*/  STL.64 [R1+0x400], R4 ;  /* 0x0004000401007387 */ /* 0x000fe80000100a00 */
[----:B------:R-:W-:Y:S04]  /*4ead0*/  STL.64 [R1+0x408], R6 ;  /* 0x0004080601007387 */ /* 0x000fe80000100a00 */
        /* <DEDUP_REMOVED lines=8> */
[----:B------:R-:W3:Y:S04]  /*4eb60*/  LDL.LU R15, [R1+0x3108] ;  /* 0x00310800010f7983 */ /* 0x000ee80000300800 */
[----:B------:R4:W-:Y:S04]  /*4eb70*/  STL.64 [R1+0x3080], R54 ;  /* 0x0030803601007387 */ /* 0x0009e80000100a00 */
[----:B------:R-:W2:Y:S04]  /*4eb80*/  LDL.LU R48, [R1+0x2d0] ;  /* 0x0002d00001307983 */ /* 0x000ea80000300800 */
[----:B------:R-:W2:Y:S04]  /*4eb90*/  LDL.LU R49, [R1+0x2d4] ;  /* 0x0002d40001317983 */ /* 0x000ea80000300800 */
[----:B------:R-:W2:Y:S04]  /*4eba0*/  LDL.LU R50, [R1+0x2d8] ;  /* 0x0002d80001327983 */ /* 0x000ea80000300800 */
[----:B------:R-:W2:Y:S01]  /*4ebb0*/  LDL.LU R51, [R1+0x2dc] ;  /* 0x0002dc0001337983 */ /* 0x000ea20000300800 */
[----:B------:R-:W-:Y:S01]  /*4ebc0*/  IMAD.MOV.U32 R34, RZ, RZ, R12 ;  /* 0x000000ffff227224 */ /* 0x000fe200078e000c */
[----:B------:R-:W-:Y:S01]  /*4ebd0*/  MOV R35, R13 ;  /* 0x0000000d00237202 */ /* 0x000fe20000000f00 */
[----:B------:R-:W-:-:S02]  /*4ebe0*/  IMAD.MOV.U32 R30, RZ, RZ, R47 ;  /* 0x000000ffff1e7224 */ /* 0x000fc400078e002f */
[----:B------:R-:W-:Y:S01]  /*4ebf0*/  IMAD.MOV.U32 R31, RZ, RZ, R46 ;  /* 0x000000ffff1f7224 */ /* 0x000fe200078e002e */
[----:B--2---:R-:W-:Y:S04]  /*4ec00*/  STL.64 [R1+0x3090], R50 ;  /* 0x0030903201007387 */ /* 0x004fe80000100a00 */
[----:B------:R-:W-:Y:S04]  /*4ec10*/  STL.64 [R1+0x3088], R48 ;  /* 0x0030883001007387 */ /* 0x000fe80000100a00 */
[----:B------:R-:W2:Y:S04]  /*4ec20*/  LDL.LU R12, [R1+0x3104] ;  /* 0x00310400010c7983 */ /* 0x000ea80000300800 */
[----:B------:R-:W2:Y:S04]  /*4ec30*/  LDL.LU R13, [R1+0x3100] ;  /* 0x00310000010d7983 */ /* 0x000ea80000300800 */
[----:B------:R0:W-:Y:S04]  /*4ec40*/  STL.64 [R1+0x3098], R34 ;  /* 0x0030982201007387 */ /* 0x0001e80000100a00 */
[----:B------:R-:W-:Y:S04]  /*4ec50*/  STL.64 [R1+0x30a0], R30 ;  /* 0x0030a01e01007387 */ /* 0x000fe80000100a00 */
[----:B-1----:R-:W2:Y:S04]  /*4ec60*/  LDL.LU R24, [R1+0x2f0] ;  /* 0x0002f00001187983 */ /* 0x002ea80000300800 */
[----:B------:R-:W2:Y:S04]  /*4ec70*/  LDL.LU R25, [R1+0x2f4] ;  /* 0x0002f40001197983 */ /* 0x000ea80000300800 */
[----:B------:R-:W2:Y:S04]  /*4ec80*/  LDL.LU R26, [R1+0x2f8] ;  /* 0x0002f800011a7983 */ /* 0x000ea80000300800 */
[----:B------:R-:W2:Y:S01]  /*4ec90*/  LDL.LU R27, [R1+0x2fc] ;  /* 0x0002fc00011b7983 */ /* 0x000ea20000300800 */
[----:B0-----:R-:W-:-:S02]  /*4eca0*/  IMAD.MOV.U32 R22, RZ, RZ, R11 ;  /* 0x000000ffff167224 */ /* 0x001fc400078e000b */
[----:B------:R-:W-:Y:S02]  /*4ecb0*/  IMAD.MOV.U32 R23, RZ, RZ, R10 ;  /* 0x000000ffff177224 */ /* 0x000fe400078e000a */
[----:B----4-:R-:W-:Y:S02]  /*4ecc0*/  IMAD.MOV.U32 R55, RZ, RZ, R8 ;  /* 0x000000ffff377224 */ /* 0x010fe400078e0008 */
[----:B------:R-:W-:Y:S02]  /*4ecd0*/  IMAD.MOV.U32 R54, RZ, RZ, R9 ;  /* 0x000000ffff367224 */ /* 0x000fe400078e0009 */
[----:B------:R-:W-:Y:S02]  /*4ece0*/  IMAD.MOV.U32 R35, RZ, RZ, R44 ;  /* 0x000000ffff237224 */ /* 0x000fe400078e002c */
[----:B------:R-:W-:Y:S01]  /*4ecf0*/  IMAD.MOV.U32 R34, RZ, RZ, R45 ;  /* 0x000000ffff227224 */ /* 0x000fe200078e002d */
[----:B--2---:R0:W-:Y:S04]  /*4ed00*/  STL.64 [R1+0x30b0], R26 ;  /* 0x0030b01a01007387 */ /* 0x0041e80000100a00 */
[----:B------:R-:W-:Y:S04]  /*4ed10*/  STL.64 [R1+0x30a8], R24 ;  /* 0x0030a81801007387 */ /* 0x000fe80000100a00 */
[----:B------:R1:W-:Y:S04]  /*4ed20*/  STL.64 [R1+0x30b8], R22 ;  /* 0x0030b81601007387 */ /* 0x0003e80000100a00 */
[----:B------:R-:W2:Y:S04]  /*4ed30*/  LDL.LU R56, [R1+0x300] ;  /* 0x0003000001387983 */ /* 0x000ea80000300800 */
        /* <DEDUP_REMOVED lines=19> */
[----:B0-----:R-:W-:Y:S01]  /*4ee70*/  MOV R26, R16 ;  /* 0x00000010001a7202 */ /* 0x001fe20000000f00 */
[----:B------:R-:W-:-:S02]  /*4ee80*/  IMAD.MOV.U32 R27, RZ, RZ, R17 ;  /* 0x000000ffff1b7224 */ /* 0x000fc400078e0011 */
[----:B------:R-:W2:Y:S04]  /*4ee90*/  LDL.LU R16, [R1+0x30fc] ;  /* 0x0030fc0001107983 */ /* 0x000ea80000300800 */
[----:B------:R-:W2:Y:S04]  /*4eea0*/  LDL.LU R17, [R1+0x30f8] ;  /* 0x0030f80001117983 */ /* 0x000ea80000300800 */
        /* <DEDUP_REMOVED lines=12> */
[----:B------:R0:W-:Y:S01]  /*4ef70*/  STL.64 [R1+0x2fb8], R18 ;  /* 0x002fb81201007387 */ /* 0x0001e20000100a00 */
[C---:B---3--:R-:W-:Y:S03]  /*4ef80*/  HMMA.16816.F32 R8, R40.reuse, R14, R8 ;  /* 0x0000000e2808723c */ /* 0x048fe60000001808 */
[----:B--2---:R-:W-:Y:S04]  /*4ef90*/  STL.64 [R1+0x2fb0], R16 ;  /* 0x002fb01001007387 */ /* 0x004fe80000100a00 */
[----:B0-----:R-:W2:Y:S04]  /*4efa0*/  LDL.LU R18, [R1+0xa8] ;  /* 0x0000a80001127983 */ /* 0x001ea80000300800 */
[----:B------:R-:W2:Y:S08]  /*4efb0*/  LDL.LU R19, [R1+0xac] ;  /* 0x0000ac0001137983 */ /* 0x000eb00000300800 */
[----:B------:R-:W-:Y:S04]  /*4efc0*/  STL.64 [R1+0x3f0], R8 ;  /* 0x0003f00801007387 */ /* 0x000fe80000100a00 */
[----:B------:R0:W-:Y:S04]  /*4efd0*/  STL.64 [R1+0x3f8], R10 ;  /* 0x0003f80a01007387 */ /* 0x0001e80000100a00 */
[----:B0-----:R-:W3:Y:S04]  /*4efe0*/  LDL.LU.64 R10, [R1+0x30f0] ;  /* 0x0030f000010a7983 */ /* 0x001ee80000300a00 */
[----:B------:R-:W2:Y:S04]  /*4eff0*/  LDL.LU.64 R8, [R1+0x30e8] ;  /* 0x0030e80001087983 */ /* 0x000ea80000300a00 */
[----:B------:R-:W-:Y:S04]  /*4f000*/  STL.64 [R1+0x2fc8], R14 ;  /* 0x002fc80e01007387 */ /* 0x000fe80000100a00 */
[----:B------:R0:W-:Y:S04]  /*4f010*/  STL.64 [R1+0x2fc0], R12 ;  /* 0x002fc00c01007387 */ /* 0x0001e80000100a00 */
[----:B0-----:R-:W2:Y:S04]  /*4f020*/  LDL.LU R12, [R1+0x2a0] ;  /* 0x0002a000010c7983 */ /* 0x001ea80000300800 */
[----:B------:R-:W2:Y:S04]  /*4f030*/  LDL.LU R13, [R1+0x2a4] ;  /* 0x0002a400010d7983 */ /* 0x000ea80000300800 */
[----:B------:R-:W2:Y:S04]  /*4f040*/  LDL.LU R14, [R1+0x2a8] ;  /* 0x0002a800010e7983 */ /* 0x000ea80000300800 */
[----:B------:R-:W2:Y:S01]  /*4f050*/  LDL.LU R15, [R1+0x2ac] ;  /* 0x0002ac00010f7983 */ /* 0x000ea20000300800 */
[----:B---3--:R-:W-:-:S15]  /*4f060*/  HMMA.16816.F32 R4, R40, R10, R4 ;  /* 0x0000000a2804723c */ /* 0x008fde0000001804 */
[----:B------:R-:W-:-:S04]  /*4f070*/  NOP ;  /* 0x0000000000007918 */ /* 0x000fc80000000000 */
[----:B------:R-:W-:Y:S04]  /*4f080*/  STL.64 [R1+0x3e0], R4 ;  /* 0x0003e00401007387 */ /* 0x000fe80000100a00 */
[----:B------:R0:W-:Y:S04]  /*4f090*/  STL.64 [R1+0x3e8], R6 ;  /* 0x0003e80601007387 */ /* 0x0001e80000100a00 */
[----:B0-----:R-:W3:Y:S04]  /*4f0a0*/  LDL.LU.64 R6, [R1+0x30e0] ;  /* 0x0030e00001067983 */ /* 0x001ee80000300a00 */
[----:B------:R-:W3:Y:S04]  /*4f0b0*/  LDL.LU.64 R4, [R1+0x30d8] ;  /* 0x0030d80001047983 */ /* 0x000ee80000300a00 */
[----:B------:R3:W-:Y:S04]  /*4f0c0*/  STL.64 [R1+0x2fd8], R10 ;  /* 0x002fd80a01007387 */ /* 0x0007e80000100a00 */
[----:B--2---:R-:W-:Y:S01]  /*4f0d0*/  STL.64 [R1+0x2fd0], R8 ;  /* 0x002fd00801007387 */ /* 0x004fe20000100a00 */
[----:B---3--:R-:W-:-:S02]  /*4f0e0*/  IMAD.MOV.U32 R10, RZ, RZ, R4 ;  /* 0x000000ffff0a7224 */ /* 0x008fc400078e0004 */
[----:B------:R-:W-:Y:S01]  /*4f0f0*/  IMAD.MOV.U32 R11, RZ, RZ, R5 ;  /* 0x000000ffff0b7224 */ /* 0x000fe200078e0005 */
[----:B------:R-:W2:Y:S04]  /*4f100*/  LDL.LU R4, [R1+0x30d4] ;  /* 0x0030d40001047983 */ /* 0x000ea80000300800 */
[----:B------:R-:W2:Y:S01]  /*4f110*/  LDL.LU R5, [R1+0x30d0] ;  /* 0x0030d00001057983 */ /* 0x000ea20000300800 */
[----:B------:R-:W-:Y:S03]  /*4f120*/  HMMA.16816.F32 R40, R40, R6, R44 ;  /* 0x000000062828723c */ /* 0x000fe6000000182c */
[----:B------:R-:W4:Y:S04]  /*4f130*/  LDL.LU.64 R46, [R1+0x30c8] ;  /* 0x0030c800012e7983 */ /* 0x000f280000300a00 */
[----:B------:R-:W4:-:S12]  /*4f140*/  LDL.LU.64 R44, [R1+0x30c0] ;  /* 0x0030c000012c7983 */ /* 0x000f180000300a00 */
[----:B------:R0:W-:Y:S04]  /*4f150*/  STL.64 [R1+0x340], R40 ;  /* 0x0003402801007387 */ /* 0x0001e80000100a00 */
[----:B------:R1:W-:Y:S04]  /*4f160*/  STL.64 [R1+0x348], R42 ;  /* 0x0003482a01007387 */ /* 0x0003e80000100a00 */
[----:B0-----:R-:W3:Y:S04]  /*4f170*/  LDL.LU R40, [R1+0x2b0] ;  /* 0x0002b00001287983 */ /* 0x001ee80000300800 */
[----:B------:R-:W3:Y:S04]  /*4f180*/  LDL.LU R41, [R1+0x2b4] ;  /* 0x0002b40001297983 */ /* 0x000ee80000300800 */
[----:B-1----:R-:W3:Y:S04]  /*4f190*/  LDL.LU R42, [R1+0x2b8] ;  /* 0x0002b800012a7983 */ /* 0x002ee80000300800 */
[----:B------:R-:W3:Y:S04]  /*4f1a0*/  LDL.LU R43, [R1+0x2bc] ;  /* 0x0002bc00012b7983 */ /* 0x000ee80000300800 */
[----:B------:R0:W-:Y:S04]  /*4f1b0*/  STL.64 [R1+0x2fe8], R6 ;  /* 0x002fe80601007387 */ /* 0x0001e80000100a00 */
[----:B--2---:R-:W-:Y:S04]  /*4f1c0*/  STL.64 [R1+0x2fe0], R4 ;  /* 0x002fe00401007387 */ /* 0x004fe80000100a00 */
[----:B0-----:R-:W2:Y:S04]  /*4f1d0*/  LDL.LU R6, [R1+0xc8] ;  /* 0x0000c80001067983 */ /* 0x001ea80000300800 */
[----:B------:R-:W2:Y:S01]  /*4f1e0*/  LDL.LU R7, [R1+0xcc] ;  /* 0x0000cc0001077983 */ /* 0x000ea20000300800 */
[C---:B----4-:R-:W-:Y:S03]  /*4f1f0*/  HMMA.16816.F32 R24, R44.reuse, R26, R20 ;  /* 0x0000001a2c18723c */ /* 0x050fe60000001814 */
[----:B------:R-:W4:Y:S05]  /*4f200*/  LDL.LU.64 R22, [R1+0x30b8] ;  /* 0x0030b80001167983 */ /* 0x000f2a0000300a00 */
[C---:B------:R-:W-:Y:S08]  /*4f210*/  HMMA.16816.F32 R32, R44.reuse, R34, R28 ;  /* 0x000000222c20723c */ /* 0x040ff0000000181c */
[C---:B------:R-:W-:Y:S03]  /*4f220*/  HMMA.16816.F32 R52, R44.reuse, R54, R48 ;  /* 0x000000362c34723c */ /* 0x040fe60000001830 */
[----:B------:R-:W-:Y:S04]  /*4f230*/  STL.64 [R1+0x330], R24 ;  /* 0x0003301801007387 */ /* 0x000fe80000100a00 */
[----:B------:R0:W-:Y:S04]  /*4f240*/  STL.64 [R1+0x338], R26 ;  /* 0x0003381a01007387 */ /* 0x0001e80000100a00 */
[----:B0-----:R-:W2:Y:S04]  /*4f250*/  LDL.LU.64 R26, [R1+0x30b0] ;  /* 0x0030b000011a7983 */ /* 0x001ea80000300a00 */
[----:B------:R-:W2:Y:S04]  /*4f260*/  LDL.LU.64 R24, [R1+0x30a8] ;  /* 0x0030a80001187983 */ /* 0x000ea80000300a00 */
[----:B------:R-:W2:Y:S04]  /*4f270*/  LDL.LU.64 R30, [R1+0x30a0] ;  /* 0x0030a000011e7983 */ /* 0x000ea80000300a00 */
[----:B------:R-:W-:Y:S04]  /*4f280*/  STL.64 [R1+0x320], R32 ;  /* 0x0003202001007387 */ /* 0x000fe80000100a00 */
[----:B------:R0:W-:Y:S04]  /*4f290*/  STL.64 [R1+0x328], R34 ;  /* 0x0003282201007387 */ /* 0x0001e80000100a00 */
[----:B0-----:R-:W3:Y:S04]  /*4f2a0*/  LDL.LU.64 R34, [R1+0x3098] ;  /* 0x0030980001227983 */ /* 0x001ee80000300a00 */
[----:B------:R-:W3:Y:S04]  /*4f2b0*/  LDL.LU.64 R50, [R1+0x3090] ;  /* 0x0030900001327983 */ /* 0x000ee80000300a00 */
[----:B------:R-:W3:Y:S04]  /*4f2c0*/  LDL.LU.64 R48, [R1+0x3088] ;  /* 0x0030880001307983 */ /* 0x000ee80000300a00 */
[----:B------:R-:W-:Y:S04]  /*4f2d0*/  STL.64 [R1+0x310], R52 ;  /* 0x0003103401007387 */ /* 0x000fe80000100a00 */
[----:B------:R0:W-:Y:S04]  /*4f2e0*/  STL.64 [R1+0x318], R54 ;  /* 0x0003183601007387 */ /* 0x0001e80000100a00 */
[----:B0-----:R-:W3:Y:S01]  /*4f2f0*/  LDL.LU.64 R54, [R1+0x3080] ;  /* 0x0030800001367983 */ /* 0x001ee20000300a00 */
[----:B----4-:R-:W-:Y:S03]  /*4f300*/  HMMA.16816.F32 R20, R44, R22, R56 ;  /* 0x000000162c14723c */ /* 0x010fe60000001838 */
[----:B------:R-:W4:Y:S04]  /*4f310*/  LDL.LU.64 R58, [R1+0x3078] ;  /* 0x00307800013a7983 */ /* 0x000f280000300a00 */
[----:B------:R-:W4:-:S12]  /*4f320*/  LDL.LU.64 R56, [R1+0x3070] ;  /* 0x0030700001387983 */ /* 0x000f180000300a00 */
[----:B------:R-:W-:Y:S01]  /*4f330*/  STL.64 [R1+0x300], R20 ;  /* 0x0003001401007387 */ /* 0x000fe20000100a00 */
[C---:B--2---:R-:W-:Y:S03]  /*4f340*/  HMMA.16816.F32 R28, R44.reuse, R30, R24 ;  /* 0x0000001e2c1c723c */ /* 0x044fe60000001818 */
[----:B------:R0:W-:Y:S04]  /*4f350*/  STL.64 [R1+0x308], R22 ;  /* 0x0003081601007387 */ /* 0x0001e80000100a00 */
[----:B0-----:R-:W2:Y:S01]  /*4f360*/  LDL.LU.64 R22, [R1+0x3068] ;  /* 0x0030680001167983 */ /* 0x001ea20000300a00 */
[C---:B---3--:R-:W-:Y:S03]  /*4f370*/  HMMA.16816.F32 R32, R44.reuse, R34, R36 ;  /* 0x000000222c20723c */ /* 0x048fe60000001824 */
[----:B------:R-:W2:Y:S04]  /*4f380*/  LDL.LU.64 R20, [R1+0x3060] ;  /* 0x0030600001147983 */ /* 0x000ea80000300a00 */
[----:B------:R-:W3:Y:S04]  /*4f390*/  LDL.LU.64 R24, [R1+0x3058] ;  /* 0x0030580001187983 */ /* 0x000ee80000300a00 */
[----:B------:R0:W-:Y:S01]  /*4f3a0*/  STL.64 [R1+0x2f0], R28 ;  /* 0x0002f01c01007387 */ /* 0x0001e20000100a00 */
[C---:B------:R-:W-:Y:S03]  /*4f3b0*/  HMMA.16816.F32 R52, R44.reuse, R54, R48 ;  /* 0x000000362c34723c */ /* 0x040fe60000001830 */
[----:B------:R-:W-:Y:S04]  /*4f3c0*/  STL.64 [R1+0x2f8], R30 ;  /* 0x0002f81e01007387 */ /* 0x000fe80000100a00 */
[----:B0-----:R-:W2:Y:S04]  /*4f3d0*/  LDL.LU R29, [R1+0x3050] ;  /* 0x00305000011d7983 */ /* 0x001ea80000300800 */
[----:B------:R-:W2:Y:S04]  /*4f3e0*/  LDL.LU.64 R38, [R1+0x3048] ;  /* 0x0030480001267983 */ /* 0x000ea80000300a00 */
[----:B------:R-:W2:Y:S04]  /*4f3f0*/  LDL.LU.64 R36, [R1+0x3040] ;  /* 0x0030400001247983 */ /* 0x000ea80000300a00 */
[----:B------:R-:W-:Y:S04]  /*4f400*/  STL.64 [R1+0x2e0], R32 ;  /* 0x0002e02001007387 */ /* 0x000fe80000100a00 */
[----:B------:R0:W-:Y:S04]  /*4f410*/  STL.64 [R1+0x2e8], R34 ;  /* 0x0002e82201007387 */ /* 0x0001e80000100a00 */
[----:B0-----:R-:W2:Y:S04]  /*4f420*/  LDL.LU.64 R34, [R1+0x3038] ;  /* 0x0030380001227983 */ /* 0x001ea80000300a00 */
[----:B------:R-:W2:Y:S04]  /*4f430*/  LDL.LU.64 R50, [R1+0x3030] ;  /* 0x0030300001327983 */ /* 0x000ea80000300a00 */
[----:B------:R-:W-:Y:S04]  /*4f440*/  STL.64 [R1+0x2d0], R52 ;  /* 0x0002d03401007387 */ /* 0x000fe80000100a00 */
[----:B------:R0:W-:Y:S04]  /*4f450*/  STL.64 [R1+0x2d8], R54 ;  /* 0x0002d83601007387 */ /* 0x0001e80000100a00 */
[----:B0-----:R-:W2:Y:S04]  /*4f460*/  LDL.LU.64 R54, [R1+0x3028] ;  /* 0x0030280001367983 */ /* 0x001ea80000300a00 */
[----:B------:R-:W2:Y:S01]  /*4f470*/  LDL.LU.64 R52, [R1+0x3020] ;  /* 0x0030200001347983 */ /* 0x000ea20000300a00 */
[C---:B----4-:R-:W-:Y:S03]  /*4f480*/  HMMA.16816.F32 R4, R44.reuse, R6, R56 ;  /* 0x000000062c04723c */ /* 0x050fe60000001838 */
[----:B------:R-:W4:Y:S05]  /*4f490*/  LDL.LU.64 R58, [R1+0x3018] ;  /* 0x00301800013a7983 */ /* 0x000f2a0000300a00 */
[C---:B------:R-:W-:Y:S11]  /*4f4a0*/  HMMA.16816.F32 R8, R44.reuse, R10, R40 ;  /* 0x0000000a2c08723c */ /* 0x040ff60000001828 */
[----:B------:R-:W-:Y:S04]  /*4f4b0*/  STL.64 [R1+0x2c0], R4 ;  /* 0x0002c00401007387 */ /* 0x000fe80000100a00 */
[----:B------:R0:W-:Y:S02]  /*4f4c0*/  STL.64 [R1+0x2c8], R6 ;  /* 0x0002c80601007387 */ /* 0x0001e40000100a00 */
[----:B0-----:R-:W-:Y:S02]  /*4f4d0*/  HMMA.16816.F32 R4, R44, R18, R12 ;  /* 0x000000122c04723c */ /* 0x001fe4000000180c */
[----:B------:R-:W-:Y:S04]  /*4f4e0*/  STL.64 [R1+0x2b0], R8 ;  /* 0x0002b00801007387 */ /* 0x000fe80000100a00 */
[----:B------:R0:W-:-:S13]  /*4f4f0*/  STL.64 [R1+0x2b8], R10 ;  /* 0x0002b80a01007387 */ /* 0x0001da0000100a00 */
[----:B------:R-:W-:Y:S04]  /*4f500*/  STL.64 [R1+0x2a0], R4 ;  /* 0x0002a00401007387 */ /* 0x000fe80000100a00 */
[----:B------:R4:W-:Y:S01]  /*4f510*/  STL.64 [R1+0x2a8], R6 ;  /* 0x0002a80601007387 */ /* 0x0009e20000100a00 */
[----:B---3--:R-:W-:Y:S02]  /*4f520*/  IMAD.MOV.U32 R26, RZ, RZ, R25 ;  /* 0x000000ffff1a7224 */ /* 0x008fe400078e0019 */
[----:B------:R-:W-:Y:S01]  /*4f530*/  IMAD.MOV.U32 R27, RZ, RZ, R24 ;  /* 0x000000ffff1b7224 */ /* 0x000fe200078e0018 */
[C---:B--2---:R-:W-:Y:S08]  /*4f540*/  HMMA.16816.F32 R12, R44.reuse, R34, R20 ;  /* 0x000000222c0c723c */ /* 0x044ff00000001814 */
[C---:B0-----:R-:W-:Y:S11]  /*4f550*/  HMMA.16816.F32 R8, R44.reuse, R50, R36 ;  /* 0x000000322c08723c */ /* 0x041ff60000001824 */
[----:B------:R-:W-:Y:S04]  /*4f560*/  STL.64 [R1+0x290], R12 ;  /* 0x0002900c01007387 */ /* 0x000fe80000100a00 */
[----:B------:R-:W-:Y:S04]  /*4f570*/  STL.64 [R1+0x298], R14 ;  /* 0x0002980e01007387 */ /* 0x000fe80000100a00 */
[----:B------:R-:W-:Y:S04]  /*4f580*/  STL.64 [R1+0x280], R8 ;  /* 0x0002800801007387 */ /* 0x000fe80000100a00 */
[----:B------:R-:W-:Y:S04]  /*4f590*/  STL.64 [R1+0x288], R10 ;  /* 0x0002880a01007387 */ /* 0x000fe80000100a00 */
[----:B------:R-:W2:Y:S01]  /*4f5a0*/  LDL.LU R25, [R1+0x3010] ;  /* 0x0030100001197983 */ /* 0x000ea20000300800 */
[----:B----4-:R-:W-:-:S15]  /*4f5b0*/  HMMA.16816.F32 R4, R44, R58, R52 ;  /* 0x0000003a2c04723c */ /* 0x010fde0000001834 */
[----:B------:R-:W-:-:S04]  /*4f5c0*/  NOP ;  /* 0x0000000000007918 */ /* 0x000fc80000000000 */
[----:B------:R-:W-:Y:S04]  /*4f5d0*/  STL.64 [R1+0x270], R4 ;  /* 0x0002700401007387 */ /* 0x000fe80000100a00 */
[----:B------:R-:W-:Y:S04]  /*4f5e0*/  STL.64 [R1+0x278], R6 ;  /* 0x0002780601007387 */ /* 0x000fe80000100a00 */
[----:B------:R-:W3:Y:S04]  /*4f5f0*/  LDL.LU R24, [R1+0x300c] ;  /* 0x00300c0001187983 */ /* 0x000ee80000300800 */
[----:B------:R0:W-:Y:S04]  /*4f600*/  STL.64 [R1+0x2ff0], R26 ;  /* 0x002ff01a01007387 */ /* 0x0001e80000100a00 */
[----:B------:R-:W4:Y:S04]  /*4f610*/  LDL.LU R34, [R1+0x38] ;  /* 0x0000380001227983 */ /* 0x000f280000300800 */
[----:B------:R-:W4:Y:S04]  /*4f620*/  LDL.LU R35, [R1+0x3c] ;  /* 0x00003c0001237983 */ /* 0x000f280000300800 */
[----:B------:R-:W4:Y:S04]  /*4f630*/  LDL.LU R50, [R1+0x58] ;  /* 0x0000580001327983 */ /* 0x000f280000300800 */
[----:B------:R-:W4:Y:S01]  /*4f640*/  LDL.LU R51, [R1+0x5c] ;  /* 0x00005c0001337983 */ /* 0x000f220000300800 */
[----:B--2---:R-:W-:-:S02]  /*4f650*/  IMAD.MOV.U32 R54, RZ, RZ, R25 ;  /* 0x000000ffff367224 */ /* 0x004fc400078e0019 */
[----:B---3--:R-:W-:Y:S02]  /*4f660*/  IMAD.MOV.U32 R55, RZ, RZ, R24 ;  /* 0x000000ffff377224 */ /* 0x008fe400078e0018 */
[----:B------:R-:W2:Y:S04]  /*4f670*/  LDL.LU R24, [R1+0x260] ;  /* 0x0002600001187983 */ /* 0x000ea80000300800 */
[----:B------:R-:W2:Y:S04]  /*4f680*/  LDL.LU R25, [R1+0x264] ;  /* 0x0002640001197983 */ /* 0x000ea80000300800 */
[----:B0-----:R-:W2:Y:S04]  /*4f690*/  LDL.LU R26, [R1+0x268] ;  /* 0x00026800011a7983 */ /* 0x001ea80000300800 */
[----:B------:R-:W2:Y:S04]  /*4f6a0*/  LDL.LU R27, [R1+0x26c] ;  /* 0x00026c00011b7983 */ /* 0x000ea80000300800 */
[----:B------:R-:W4:Y:S04]  /*4f6b0*/  LDL.LU R4, [R1+0x250] ;  /* 0x0002500001047983 */ /* 0x000f280000300800 */
[----:B------:R-:W4:Y:S04]  /*4f6c0*/  LDL.LU R5, [R1+0x254] ;  /* 0x0002540001057983 */ /* 0x000f280000300800 */
[----:B------:R-:W4:Y:S04]  /*4f6d0*/  LDL.LU R6, [R1+0x258] ;  /* 0x0002580001067983 */ /* 0x000f280000300800 */
[----:B------:R-:W4:Y:S01]  /*4f6e0*/  LDL.LU R7, [R1+0x25c] ;  /* 0x00025c0001077983 */ /* 0x000f220000300800 */
[----:B------:R-:W-:Y:S01]  /*4f6f0*/  IMAD.MOV.U32 R38, RZ, RZ, R3 ;  /* 0x000000ffff267224 */ /* 0x000fe200078e0003 */
[----:B------:R-:W-:-:S02]  /*4f700*/  MOV R39, R2 ;  /* 0x0000000200277202 */ /* 0x000fc40000000f00 */
        /* <DEDUP_REMOVED lines=10> */
[----:B------:R-:W-:-:S02]  /*4f7b0*/  IMAD.MOV.U32 R30, RZ, RZ, R60 ;  /* 0x000000ffff1e7224 */ /* 0x000fc400078e003c */
[----:B------:R-:W-:Y:S01]  /*4f7c0*/  IMAD.MOV.U32 R31, RZ, RZ, R61 ;  /* 0x000000ffff1f7224 */ /* 0x000fe200078e003d */
        /* <DEDUP_REMOVED lines=15> */
[----:B------:R-:W3:Y:S01]  /*4f8c0*/  LDL.LU R59, [R1+0x20c] ;  /* 0x00020c00013b7983 */ /* 0x000ee20000300800 */
[C---:B--2---:R-:W-:Y:S03]  /*4f8d0*/  HMMA.16816.F32 R52, R44.reuse, R54, R24 ;  /* 0x000000362c34723c */ /* 0x044fe60000001818 */
[----:B------:R-:W2:Y:S05]  /*4f8e0*/  LDL.LU.64 R26, [R1+0x2ff0] ;  /* 0x002ff000011a7983 */ /* 0x000eaa0000300a00 */
[C---:B----4-:R-:W-:Y:S08]  /*4f8f0*/  HMMA.16816.F32 R48, R44.reuse, R50, R4 ;  /* 0x000000322c30723c */ /* 0x050ff00000001804 */
[C---:B---3--:R-:W-:Y:S08]  /*4f900*/  HMMA.16816.F32 R36, R44.reuse, R38, R8 ;  /* 0x000000262c24723c */ /* 0x048ff00000001808 */
[----:B------:R-:W-:Y:S01]  /*4f910*/  HMMA.16816.F32 R32, R44, R34, R12 ;  /* 0x000000222c20723c */ /* 0x000fe2000000180c */
[----:B------:R0:W-:Y:S04]  /*4f920*/  STL.64 [R1+0x260], R52 ;  /* 0x0002603401007387 */ /* 0x0001e80000100a00 */
[----:B------:R1:W-:Y:S01]  /*4f930*/  STL.64 [R1+0x268], R54 ;  /* 0x0002683601007387 */ /* 0x0003e20000100a00 */
[----:B------:R-:W-:-:S03]  /*4f940*/  IMAD.MOV.U32 R43, RZ, RZ, R29 ;  /* 0x000000ffff2b7224 */ /* 0x000fc600078e001d */
[----:B0-----:R-:W3:Y:S04]  /*4f950*/  LDL.LU R52, [R1+0x1f0] ;  /* 0x0001f00001347983 */ /* 0x001ee80000300800 */
[----:B------:R-:W3:Y:S04]  /*4f960*/  LDL.LU R53, [R1+0x1f4] ;  /* 0x0001f40001357983 */ /* 0x000ee80000300800 */
[----:B-1----:R-:W3:Y:S04]  /*4f970*/  LDL.LU R54, [R1+0x1f8] ;  /* 0x0001f80001367983 */ /* 0x002ee80000300800 */
[----:B------:R-:W3:Y:S04]  /*4f980*/  LDL.LU R55, [R1+0x1fc] ;  /* 0x0001fc0001377983 */ /* 0x000ee80000300800 */
[----:B------:R-:W4:Y:S04]  /*4f990*/  LDL.LU.64 R6, [R1+0x2fe8] ;  /* 0x002fe80001067983 */ /* 0x000f280000300a00 */
[----:B------:R-:W3:Y:S04]  /*4f9a0*/  LDL.LU.64 R4, [R1+0x2fe0] ;  /* 0x002fe00001047983 */ /* 0x000ee80000300a00 */
[----:B------:R0:W-:Y:S04]  /*4f9b0*/  STL.64 [R1+0x250], R48 ;  /* 0x0002503001007387 */ /* 0x0001e80000100a00 */
[----:B------:R1:W-:Y:S01]  /*4f9c0*/  STL.64 [R1+0x258], R50 ;  /* 0x0002583201007387 */ /* 0x0003e20000100a00 */
[C---:B------:R-:W-:Y:S03]  /*4f9d0*/  HMMA.16816.F32 R28, R44.reuse, R30, R16 ;  /* 0x0000001e2c1c723c */ /* 0x040fe60000001810 */
[----:B0-----:R-:W3:Y:S04]  /*4f9e0*/  LDL.LU R48, [R1+0x1e0] ;  /* 0x0001e00001307983 */ /* 0x001ee80000300800 */
[----:B------:R-:W3:Y:S04]  /*4f9f0*/  LDL.LU R49, [R1+0x1e4] ;  /* 0x0001e40001317983 */ /* 0x000ee80000300800 */
[----:B-1----:R-:W3:Y:S04]  /*4fa00*/  LDL.LU R50, [R1+0x1e8] ;  /* 0x0001e80001327983 */ /* 0x002ee80000300800 */
[----:B------:R-:W3:Y:S04]  /*4fa10*/  LDL.LU R51, [R1+0x1ec] ;  /* 0x0001ec0001337983 */ /* 0x000ee80000300800 */
[----:B------:R-:W3:Y:S04]  /*4fa20*/  LDL.LU.64 R10, [R1+0x2fd8] ;  /* 0x002fd800010a7983 */ /* 0x000ee80000300a00 */
[----:B------:R-:W3:Y:S04]  /*4fa30*/  LDL.LU.64 R8, [R1+0x2fd0] ;  /* 0x002fd00001087983 */ /* 0x000ee80000300a00 */
[----:B------:R0:W-:Y:S04]  /*4fa40*/  STL.64 [R1+0x240], R36 ;  /* 0x0002402401007387 */ /* 0x0001e80000100a00 */
[----:B------:R1:W-:Y:S04]  /*4fa50*/  STL.64 [R1+0x248], R38 ;  /* 0x0002482601007387 */ /* 0x0003e80000100a00 */
        /* <DEDUP_REMOVED lines=19> */
[----:B------:R-:W3:Y:S01]  /*4fb90*/  LDL.LU R31, [R1+0x1bc] ;  /* 0x0001bc00011f7983 */ /* 0x000ee20000300800 */
[C---:B------:R-:W-:Y:S08]  /*4fba0*/  HMMA.16816.F32 R40, R44.reuse, R42, R56 ;  /* 0x0000002a2c28723c */ /* 0x040ff00000001838 */
[----:B--2---:R-:W-:Y:S01]  /*4fbb0*/  HMMA.16816.F32 R24, R44, R26, R20 ;  /* 0x0000001a2c18723c */ /* 0x004fe20000001814 */
[----:B------:R-:W2:Y:S04]  /*4fbc0*/  LDL.LU.64 R22, [R1+0x2fa8] ;  /* 0x002fa80001167983 */ /* 0x000ea80000300a00 */
[----:B------:R-:W2:-:S14]  /*4fbd0*/  LDL.LU.64 R20, [R1+0x2fa0] ;  /* 0x002fa00001147983 */ /* 0x000e9c0000300a00 */
[----:B------:R0:W-:Y:S04]  /*4fbe0*/  STL.64 [R1+0x210], R24 ;  /* 0x0002101801007387 */ /* 0x0001e80000100a00 */
[----:B------:R1:W-:Y:S04]  /*4fbf0*/  STL.64 [R1+0x218], R26 ;  /* 0x0002181a01007387 */ /* 0x0003e80000100a00 */
[----:B0-----:R-:W2:Y:S04]  /*4fc00*/  LDL.LU R24, [R1+0x1a0] ;  /* 0x0001a00001187983 */ /* 0x001ea80000300800 */
[----:B------:R-:W2:Y:S04]  /*4fc10*/  LDL.LU R25, [R1+0x1a4] ;  /* 0x0001a40001197983 */ /* 0x000ea80000300800 */
[----:B-1----:R-:W2:Y:S04]  /*4fc20*/  LDL.LU R26, [R1+0x1a8] ;  /* 0x0001a800011a7983 */ /* 0x002ea80000300800 */
[----:B------:R-:W2:Y:S04]  /*4fc30*/  LDL.LU R27, [R1+0x1ac] ;  /* 0x0001ac00011b7983 */ /* 0x000ea80000300800 */
[----:B------:R-:W3:Y:S04]  /*4fc40*/  LDL.LU.64 R58, [R1+0x2f98] ;  /* 0x002f9800013a7983 */ /* 0x000ee80000300a00 */
[----:B------:R-:W2:Y:S04]  /*4fc50*/  LDL.LU.64 R56, [R1+0x2f90] ;  /* 0x002f900001387983 */ /* 0x000ea80000300a00 */
[----:B------:R0:W-:Y:S04]  /*4fc60*/  STL.64 [R1+0x200], R40 ;  /* 0x0002002801007387 */ /* 0x0001e80000100a00 */
[----:B------:R-:W-:Y:S01]  /*4fc70*/  STL.64 [R1+0x208], R42 ;  /* 0x0002082a01007387 */ /* 0x000fe20000100a00 */
[----:B0-----:R-:W-:-:S02]  /*4fc80*/  IMAD.MOV.U32 R40, RZ, RZ, R2 ;  /* 0x000000ffff287224 */ /* 0x001fc400078e0002 */
[----:B------:R-:W-:Y:S01]  /*4fc90*/  IMAD.MOV.U32 R41, RZ, RZ, R3 ;  /* 0x000000ffff297224 */ /* 0x000fe200078e0003 */
[----:B------:R-:W2:Y:S04]  /*4fca0*/  LDL.LU R2, [R1+0x2f8c] ;  /* 0x002f8c0001027983 */ /* 0x000ea80000300800 */
[----:B------:R-:W2:Y:S01]  /*4fcb0*/  LDL.LU R3, [R1+0x2f88] ;  /* 0x002f880001037983 */ /* 0x000ea20000300800 */
[----:B---3--:R-:W-:-:S15]  /*4fcc0*/  HMMA.16816.F32 R52, R44, R58, R52 ;  /* 0x0000003a2c34723c */ /* 0x008fde0000001834 */
[----:B------:R-:W-:-:S04]  /*4fcd0*/  NOP ;  /* 0x0000000000007918 */ /* 0x000fc80000000000 */
[----:B------:R-:W-:Y:S04]  /*4fce0*/  STL.64 [R1+0x1f0], R52 ;  /* 0x0001f03401007387 */ /* 0x000fe80000100a00 */
[----:B------:R0:W-:Y:S04]  /*4fcf0*/  STL.64 [R1+0x1f8], R54 ;  /* 0x0001f83601007387 */ /* 0x0001e80000100a00 */
[----:B0-----:R-:W3:Y:S04]  /*4fd00*/  LDL.LU.64 R54, [R1+0x2f80] ;  /* 0x002f800001367983 */ /* 0x001ee80000300a00 */
[----:B------:R-:W2:Y:S01]  /*4fd10*/  LDL.LU.64 R52, [R1+0x2f78] ;  /* 0x002f780001347983 */ /* 0x000ea20000300a00 */
[----:B---3--:R-:W-:-:S15]  /*4fd20*/  HMMA.16816.F32 R48, R44, R54, R48 ;  /* 0x000000362c30723c */ /* 0x008fde0000001830 */
[----:B------:R-:W-:-:S04]  /*4fd30*/  NOP ;  /* 0x0000000000007918 */ /* 0x000fc80000000000 */
[----:B------:R-:W-:Y:S04]  /*4fd40*/  STL.64 [R1+0x1e0], R48 ;  /* 0x0001e03001007387 */ /* 0x000fe80000100a00 */
[----:B------:R0:W-:Y:S04]  /*4fd50*/  STL.64 [R1+0x1e8], R50 ;  /* 0x0001e83201007387 */ /* 0x0001e80000100a00 */
[----:B0-----:R-:W3:Y:S04]  /*4fd60*/  LDL.LU.64 R50, [R1+0x2f70] ;  /* 0x002f700001327983 */ /* 0x001ee80000300a00 */
[----:B------:R-:W2:Y:S02]  /*4fd70*/  LDL.LU.64 R48, [R1+0x2f68] ;  /* 0x002f680001307983 */ /* 0x000ea40000300a00 */
[----:B--2---:R-:W-:-:S02]  /*4fd80*/  IMAD.MOV.U32 R54, RZ, RZ, R49 ;  /* 0x000000ffff367224 */ /* 0x004fc400078e0031 */
[----:B------:R-:W-:Y:S02]  /*4fd90*/  IMAD.MOV.U32 R55, RZ, RZ, R48 ;  /* 0x000000ffff377224 */ /* 0x000fe400078e0030 */
[----:B---3--:R-:W-:Y:S01]  /*4fda0*/  HMMA.16816.F32 R48, R44, R50, R36 ;  /* 0x000000322c30723c */ /* 0x008fe20000001824 */
[----:B------:R-:W2:Y:S04]  /*4fdb0*/  LDL.LU.64 R38, [R1+0x2f60] ;  /* 0x002f600001267983 */ /* 0x000ea80000300a00 */
[----:B------:R-:W3:-:S14]  /*4fdc0*/  LDL.LU.64 R36, [R1+0x2f58] ;  /* 0x002f580001247983 */ /* 0x000edc0000300a00 */
[----:B------:R3:W-:Y:S04]  /*4fdd0*/  STL.64 [R1+0x1d0], R48 ;  /* 0x0001d03001007387 */ /* 0x0007e80000100a00 */
[----:B------:R-:W-:Y:S01]  /*4fde0*/  STL.64 [R1+0x1d8], R50 ;  /* 0x0001d83201007387 */ /* 0x000fe20000100a00 */
[----:B---3--:R-:W-:Y:S02]  /*4fdf0*/  IMAD.MOV.U32 R48, RZ, RZ, R37 ;  /* 0x000000ffff307224 */ /* 0x008fe400078e0025 */
[----:B------:R-:W-:Y:S02]  /*4fe00*/  IMAD.MOV.U32 R49, RZ, RZ, R36 ;  /* 0x000000ffff317224 */ /* 0x000fe400078e0024 */
[----:B--2---:R-:W-:Y:S01]  /*4fe10*/  HMMA.16816.F32 R36, R44, R38, R32 ;  /* 0x000000262c24723c */ /* 0x004fe20000001820 */
[----:B------:R-:W2:Y:S04]  /*4fe20*/  LDL.LU.64 R34, [R1+0x2f50] ;  /* 0x002f500001227983 */ /* 0x000ea80000300a00 */
[----:B------:R-:W3:-:S14]  /*4fe30*/  LDL.LU.64 R32, [R1+0x2f48] ;  /* 0x002f480001207983 */ /* 0x000edc0000300a00 */
[----:B------:R3:W-:Y:S04]  /*4fe40*/  STL.64 [R1+0x1c0], R36 ;  /* 0x0001c02401007387 */ /* 0x0007e80000100a00 */
[----:B------:R-:W-:Y:S01]  /*4fe50*/  STL.64 [R1+0x1c8], R38 ;  /* 0x0001c82601007387 */ /* 0x000fe20000100a00 */
[----:B---3--:R-:W-:Y:S01]  /*4fe60*/  IMAD.MOV.U32 R36, RZ, RZ, R33 ;  /* 0x000000ffff247224 */ /* 0x008fe200078e0021 */
[----:B------:R-:W-:Y:S02]  /*4fe70*/  MOV R37, R32 ;  /* 0x0000002000257202 */ /* 0x000fe40000000f00 */
[----:B--2---:R-:W-:Y:S01]  /*4fe80*/  HMMA.16816.F32 R32, R44, R34, R28 ;  /* 0x000000222c20723c */ /* 0x004fe2000000181c */
[----:B------:R-:W2:Y:S04]  /*4fe90*/  LDL.LU.64 R30, [R1+0x2f40] ;  /* 0x002f4000011e7983 */ /* 0x000ea80000300a00 */
[----:B------:R-:W3:-:S14]  /*4fea0*/  LDL.LU R28, [R1+0x2f38] ;  /* 0x002f3800011c7983 */ /* 0x000edc0000300800 */
[----:B------:R3:W-:Y:S04]  /*4feb0*/  STL.64 [R1+0x1b0], R32 ;  /* 0x0001b02001007387 */ /* 0x0007e80000100a00 */
[----:B------:R0:W-:Y:S01]  /*4fec0*/  STL.64 [R1+0x1b8], R34 ;  /* 0x0001b82201007387 */ /* 0x0001e20000100a00 */
[----:B---3--:R-:W-:Y:S02]  /*4fed0*/  IMAD.MOV.U32 R32, RZ, RZ, R28 ;  /* 0x000000ffff207224 */ /* 0x008fe400078e001c */
[----:B--2---:R-:W-:Y:S01]  /*4fee0*/  HMMA.16816.F32 R28, R44, R30, R24 ;  /* 0x0000001e2c1c723c */ /* 0x004fe20000001818 */
[----:B------:R-:W2:Y:S01]  /*4fef0*/  LDL.LU.64 R26, [R1+0x2f30] ;  /* 0x002f3000011a7983 */ /* 0x000ea20000300a00 */
[----:B------:R-:W-:Y:S02]  /*4ff00*/  IMAD.MOV.U32 R33, RZ, RZ, R3 ;  /* 0x000000ffff217224 */ /* 0x000fe400078e0003 */
[----:B0-----:R-:W-:-:S02]  /*4ff10*/  IMAD.MOV.U32 R34, RZ, RZ, R2 ;  /* 0x000000ffff227224 */ /* 0x001fc400078e0002 */
[----:B------:R-:W-:Y:S02]  /*4ff20*/  IMAD.MOV.U32 R35, RZ, RZ, R0 ;  /* 0x000000ffff237224 */ /* 0x000fe400078e0000 */
[----:B------:R-:W-:Y:S02]  /*4ff30*/  IMAD.MOV.U32 R50, RZ, RZ, R17 ;  /* 0x000000ffff327224 */ /* 0x000fe400078e0011 */
[----:B------:R-:W-:-:S07]  /*4ff40*/  IMAD.MOV.U32 R51, RZ, RZ, R16 ;  /* 0x000000ffff337224 */ /* 0x000fce00078e0010 */
[C---:B------:R-:W-:Y:S01]  /*4ff50*/  HMMA.16816.F32 R16, R44.reuse, R18, R48 ;  /* 0x000000122c10723c */ /* 0x040fe20000001830 */
[----:B------:R-:W-:Y:S02]  /*4ff60*/  IMAD.MOV.U32 R38, RZ, RZ, R21 ;  /* 0x000000ffff267224 */ /* 0x000fe400078e0015 */
[----:B------:R-:W-:Y:S02]  /*4ff70*/  IMAD.MOV.U32 R39, RZ, RZ, R20 ;  /* 0x000000ffff277224 */ /* 0x000fe400078e0014 */
[----:B------:R-:W-:Y:S01]  /*4ff80*/  IMAD.MOV.U32 R59, RZ, RZ, R60 ;  /* 0x000000ffff3b7224 */ /* 0x000fe200078e003c */
[----:B------:R-:W-:Y:S04]  /*4ff90*/  STL.64 [R1+0x1a0], R28 ;  /* 0x0001a01c01007387 */ /* 0x000fe80000100a00 */
[----:B------:R-:W-:Y:S01]  /*4ffa0*/  STL.64 [R1+0x1a8], R30 ;  /* 0x0001a81e01007387 */ /* 0x000fe20000100a00 */
[----:B------:R-:W-:Y:S01]  /*4ffb0*/  HMMA.16816.F32 R20, R44, R22, R36 ;  /* 0x000000162c14723c */ /* 0x000fe20000001824 */
[----:B------:R-:W-:-:S07]  /*4ffc0*/  MOV R58, R61 ;  /* 0x0000003d003a7202 */ /* 0x000fce0000000f00 */
[----:B------:R-:W-:Y:S02]  /*4ffd0*/  IMAD.MOV.U32 R61, RZ, RZ, R19 ;  /* 0x000000ffff3d7224 */ /* 0x000fe400078e0013 */
[----:B------:R-:W-:Y:S02]  /*4ffe0*/  IMAD.MOV.U32 R42, RZ, RZ, R5 ;  /* 0x000000ffff2a7224 */ /* 0x000fe400078e0005 */
[----:B------:R-:W-:-:S07]  /*4fff0*/  IMAD.MOV.U32 R43, RZ, RZ, R4 ;  /* 0x000000ffff2b7224 */ /* 0x000fce00078e0004 */
[C---:B----4-:R-:W-:Y:S08]  /*50000*/  HMMA.16816.F32 R4, R44.reuse, R6, R40 ;  /* 0x000000062c04723c */ /* 0x050ff00000001828 */
[----:B--2---:R-:W-:-:S15]  /*50010*/  HMMA.16816.F32 R24, R44, R26, R32 ;  /* 0x0000001a2c18723c */ /* 0x004fde0000001820 */
[----:B------:R-:W-:-:S04]  /*50020*/  NOP ;  /* 0x0000000000007918 */ /* 0x000fc80000000000 */
[----:B------:R-:W-:Y:S01]  /*50030*/  IMAD.MOV.U32 R0, RZ, RZ, R27 ;  /* 0x000000ffff007224 */ /* 0x000fe200078e001b */
[----:B------:R-:W-:Y:S01]  /*50040*/  MOV R2, R26 ;  /* 0x0000001a00027202 */ /* 0x000fe20000000f00 */
[----:B------:R-:W-:Y:S02]  /*50050*/  IMAD.MOV.U32 R3, RZ, RZ, R25 ;  /* 0x000000ffff037224 */ /* 0x000fe400078e0019 */
[----:B------:R-:W-:Y:S01]  /*50060*/  IMAD.MOV.U32 R60, RZ, RZ, R24 ;  /* 0x000000ffff3c7224 */ /* 0x000fe200078e0018 */
[----:B------:R-:W-:Y:S04]  /*50070*/  STL [R1+0x2994], R0 ;  /* 0x0029940001007387 */ /* 0x000fe80000100800 */
[----:B------:R0:W-:Y:S04]  /*50080*/  STL [R1+0x2980], R2 ;  /* 0x0029800201007387 */ /* 0x0001e80000100800 */
[----:B------:R1:W-:Y:S04]  /*50090*/  STL [R1+0x297c], R3 ;  /* 0x00297c0301007387 */ /* 0x0003e80000100800 */
[----:B------:R2:W-:Y:S01]  /*500a0*/  STL [R1+0x2978], R60 ;  /* 0x0029783c01007387 */ /* 0x0005e20000100800 */
[----:B0-----:R-:W-:-:S02]  /*500b0*/  IMAD.MOV.U32 R2, RZ, RZ, R16 ;  /* 0x000000ffff027224 */ /* 0x001fc400078e0010 */
[----:B-1----:R-:W-:Y:S02]  /*500c0*/  IMAD.MOV.U32 R3, RZ, RZ, R17 ;  /* 0x000000ffff037224 */ /* 0x002fe400078e0011 */
[----:B--2---:R-:W-:Y:S02]  /*500d0*/  IMAD.MOV.U32 R60, RZ, RZ, R18 ;  /* 0x000000ffff3c7224 */ /* 0x004fe400078e0012 */
[----:B------:R-:W-:Y:S01]  /*500e0*/  HMMA.16816.F32 R16, R44, R14, R52 ;  /* 0x0000000e2c10723c */ /* 0x000fe20000001834 */
[----:B------:R-:W-:Y:S04]  /*500f0*/  STL.64 [R1+0x180], R20 ;  /* 0x0001801401007387 */ /* 0x000fe80000100a00 */
[----:B------:R-:W-:Y:S04]  /*50100*/  STL.64 [R1+0x188], R22 ;  /* 0x0001881601007387 */ /* 0x000fe80000100a00 */
[----:B------:R-:W-:Y:S04]  /*50110*/  STL [R1+0x29a4], R61 ;  /* 0x0029a43d01007387 */ /* 0x000fe80000100800 */
[----:B------:R-:W-:Y:S04]  /*50120*/  STL [R1+0x29a0], R60 ;  /* 0x0029a03c01007387 */ /* 0x000fe80000100800 */
[----:B------:R-:W-:Y:S04]  /*50130*/  STL [R1+0x299c], R3 ;  /* 0x00299c0301007387 */ /* 0x000fe80000100800 */
[----:B------:R-:W-:Y:S04]  /*50140*/  STL [R1+0x2998], R2 ;  /* 0x0029980201007387 */ /* 0x000fe80000100800 */
[----:B------:R-:W-:Y:S04]  /*50150*/  STL.64 [R1+0x160], R16 ;  /* 0x0001601001007387 */ /* 0x000fe80000100a00 */
[----:B------:R0:W-:Y:S01]  /*50160*/  STL [R1+0x168], R18 ;  /* 0x0001681201007387 */ /* 0x0001e20000100800 */
[----:B------:R-:W-:-:S02]  /*50170*/  IMAD.MOV.U32 R0, RZ, RZ, R19 ;  /* 0x000000ffff007224 */ /* 0x000fc400078e0013 */
[----:B0-----:R-:W-:Y:S01]  /*50180*/  HMMA.16816.F32 R16, R44, R10, R56 ;  /* 0x0000000a2c10723c */ /* 0x001fe20000001838 */
[----:B------:R-:W0:Y:S01]  /*50190*/  S2R R57, SR_TID.X ;  /* 0x0000000000397919 */ /* 0x000e220000002100 */
[----:B------:R-:W-:Y:S01]  /*501a0*/  IMAD.MOV.U32 R61, RZ, RZ, R4 ;  /* 0x000000ffff3d7224 */ /* 0x000fe200078e0004 */
[----:B------:R-:W-:Y:S01]  /*501b0*/  STL [R1+0x2a88], R0 ;  /* 0x002a880001007387 */ /* 0x000fe20000100800 */
[C---:B0-----:R-:W-:Y:S01]  /*501c0*/  LOP3.LUT R4, R57.reuse, 0x7, RZ, 0xc0, !PT ;  /* 0x0000000739047812 */ /* 0x041fe200078ec0ff */
[----:B------:R-:W-:-:S04]  /*501d0*/  IMAD.SHL.U32 R53, R57, 0x2, RZ ;  /* 0x0000000239357824 */ /* 0x000fc800078e00ff */
[----:B------:R-:W-:-:S05]  /*501e0*/  IMAD R4, R4, 0x90, RZ ;  /* 0x0000009004047824 */ /* 0x000fca00078e02ff */
[----:B------:R-:W-:-:S05]  /*501f0*/  LOP3.LUT R4, R4, 0x30, R53, 0x78, !PT ;  /* 0x0000003004047812 */ /* 0x000fca00078e7835 */
[----:B------:R-:W-:Y:S01]  /*50200*/  STL.64 [R1+0x150], R16 ;  /* 0x0001501001007387 */ /* 0x000fe20000100a00 */
[----:B------:R-:W-:-:S03]  /*50210*/  LOP3.LUT R4, R4, 0x40, RZ, 0x3c, !PT ;  /* 0x0000004004047812 */ /* 0x000fc600078e3cff */
[----:B------:R-:W-:Y:S04]  /*50220*/  STL.64 [R1+0x158], R18 ;  /* 0x0001581201007387 */ /* 0x000fe80000100a00 */
[----:B------:R-:W0:Y:S01]  /*50230*/  LDSM.16.M88.4 R16, [R4+UR5] ;  /* 0x000000050410783b */ /* 0x000e220008000200 */
[----:B------:R-:W-:Y:S01]  /*50240*/  IMAD.MOV.U32 R2, RZ, RZ, R7 ;  /* 0x000000ffff027224 */ /* 0x000fe200078e0007 */
[----:B------:R-:W-:Y:S01]  /*50250*/  MOV R3, R6 ;  /* 0x0000000600037202 */ /* 0x000fe20000000f00 */
[----:B------:R-:W-:Y:S01]  /*50260*/  IMAD.MOV.U32 R60, RZ, RZ, R5 ;  /* 0x000000ffff3c7224 */ /* 0x000fe200078e0005 */
[----:B------:R-:W1:Y:S04]  /*50270*/  LDSM.16.M88.4 R24, [R4+UR5+0x400] ;  /* 0x000400050418783b */ /* 0x000e680008000200 */
[----:B------:R-:W-:Y:S04]  /*50280*/  STL [R1+0x2b0c], R2 ;  /* 0x002b0c0201007387 */ /* 0x000fe80000100800 */
[----:B------:R-:W-:Y:S04]  /*50290*/  STL [R1+0x2b08], R3 ;  /* 0x002b080301007387 */ /* 0x000fe80000100800 */
[----:B------:R-:W-:Y:S04]  /*502a0*/  STL [R1+0x2b04], R60 ;  /* 0x002b043c01007387 */ /* 0x000fe80000100800 */
[----:B------:R-:W-:Y:S04]  /*502b0*/  STL [R1+0x2b00], R61 ;  /* 0x002b003d01007387 */ /* 0x000fe80000100800 */
[----:B------:R-:W2:Y:S01]  /*502c0*/  LDSM.16.M88.4 R20, [R4+UR5+0x800] ;  /* 0x000800050414783b */ /* 0x000ea20008000200 */
[----:B------:R-:W-:-:S03]  /*502d0*/  IMAD.SHL.U32 R56, R57, 0x40, RZ ;  /* 0x0000004039387824 */ /* 0x000fc600078e00ff */
[----:B------:R-:W-:Y:S04]  /*502e0*/  LDSM.16.M88.4 R48, [R4+UR5+0x5800] ;  /* 0x005800050430783b */ /* 0x000fe80008000200 */
[----:B------:R-:W-:Y:S04]  /*502f0*/  LDSM.16.M88.4 R36, [R4+UR5+0x5c00] ;  /* 0x005c00050424783b */ /* 0x000fe80008000200 */
[----:B------:R-:W-:Y:S04]  /*50300*/  LDSM.16.M88.4 R32, [R4+UR5+0x6000] ;  /* 0x006000050420783b */ /* 0x000fe80008000200 */
[----:B------:R-:W-:Y:S04]  /*50310*/  LDSM.16.M88.4 R28, [R4+UR5+0x6400] ;  /* 0x00640005041c783b */ /* 0x000fe80008000200 */
[----:B0-----:R-:W-:Y:S04]  /*50320*/  STL.64 [R1+0x130], R16 ;  /* 0x0001301001007387 */ /* 0x001fe80000100a00 */
[----:B------:R-:W-:Y:S04]  /*50330*/  STL.64 [R1+0x138], R18 ;  /* 0x0001381201007387 */ /* 0x000fe80000100a00 */
[----:B------:R-:W0:Y:S04]  /*50340*/  LDSM.16.M88.4 R16, [R4+UR5+0xc00] ;  /* 0x000c00050410783b */ /* 0x000e280008000200 */
[----:B-1----:R-:W-:Y:S04]  /*50350*/  STL.64 [R1+0x120], R24 ;  /* 0x0001201801007387 */ /* 0x002fe80000100a00 */
[----:B------:R-:W-:Y:S04]  /*50360*/  STL.64 [R1+0x128], R26 ;  /* 0x0001281a01007387 */ /* 0x000fe80000100a00 */
[----:B------:R-:W-:Y:S04]  /*50370*/  LDSM.16.M88.4 R24, [R4+UR5+0x2000] ;  /* 0x002000050418783b */ /* 0x000fe80008000200 */
[----:B--2---:R-:W-:Y:S04]  /*50380*/  STL.64 [R1+0x110], R20 ;  /* 0x0001101401007387 */ /* 0x004fe80000100a00 */
        /* <DEDUP_REMOVED lines=15> */
[----:B------:R-:W-:-:S03]  /*50480*/  MOV R0, R17 ;  /* 0x0000001100007202 */ /* 0x000fc60000000f00 */
[----:B------:R-:W0:Y:S04]  /*50490*/  LDSM.16.M88.4 R16, [R4+UR5+0x1c00] ;  /* 0x001c00050410783b */ /* 0x000e280008000200 */
[----:B------:R-:W-:Y:S04]  /*504a0*/  STL.64 [R1+0xd0], R20 ;  /* 0x0000d01401007387 */ /* 0x000fe80000100a00 */
[----:B------:R-:W-:Y:S04]  /*504b0*/  STL.64 [R1+0xd8], R22 ;  /* 0x0000d81601007387 */ /* 0x000fe80000100a00 */
[----:B------:R-:W1:Y:S04]  /*504c0*/  LDSM.16.M88.4 R20, [R4+UR5+0x2400] ;  /* 0x002400050414783b */ /* 0x000e680008000200 */
[----:B0-----:R-:W-:Y:S04]  /*504d0*/  STL.64 [R1+0xc0], R16 ;  /* 0x0000c01001007387 */ /* 0x001fe80000100a00 */
[----:B------:R-:W-:Y:S04]  /*504e0*/  STL.64 [R1+0xc8], R18 ;  /* 0x0000c81201007387 */ /* 0x000fe80000100a00 */
[----:B------:R-:W0:Y:S04]  /*504f0*/  LDSM.16.M88.4 R16, [R4+UR5+0x2800] ;  /* 0x002800050410783b */ /* 0x000e280008000200 */
[----:B------:R-:W-:Y:S04]  /*50500*/  STL.64 [R1+0xb0], R24 ;  /* 0x0000b01801007387 */ /* 0x000fe80000100a00 */
[----:B------:R-:W-:Y:S04]  /*50510*/  STL.64 [R1+0xb8], R26 ;  /* 0x0000b81a01007387 */ /* 0x000fe80000100a00 */
[----:B------:R-:W2:Y:S04]  /*50520*/  LDSM.16.M88.4 R24, [R4+UR5+0x2c00] ;  /* 0x002c00050418783b */ /* 0x000ea80008000200 */
[----:B-1----:R-:W-:Y:S04]  /*50530*/  STL.64 [R1+0xa0], R20 ;  /* 0x0000a01401007387 */ /* 0x002fe80000100a00 */
[----:B------:R-:W-:Y:S04]  /*50540*/  STL.64 [R1+0xa8], R22 ;  /* 0x0000a81601007387 */ /* 0x000fe80000100a00 */
[----:B------:R-:W1:Y:S04]  /*50550*/  LDSM.16.M88.4 R20, [R4+UR5+0x3000] ;  /* 0x003000050414783b */ /* 0x000e680008000200 */
[----:B0-----:R-:W-:Y:S04]  /*50560*/  STL.64 [R1+0x90], R16 ;  /* 0x0000901001007387 */ /* 0x001fe80000100a00 */
[----:B------:R-:W-:Y:S04]  /*50570*/  STL.64 [R1+0x98], R18 ;  /* 0x0000981201007387 */ /* 0x000fe80000100a00 */
[----:B------:R-:W0:Y:S04]  /*50580*/  LDSM.16.M88.4 R16, [R4+UR5+0x3400] ;  /* 0x003400050410783b */ /* 0x000e280008000200 */
[----:B--2---:R-:W-:Y:S04]  /*50590*/  STL.64 [R1+0x80], R24 ;  /* 0x0000801801007387 */ /* 0x004fe80000100a00 */
[----:B------:R-:W-:Y:S04]  /*505a0*/  STL.64 [R1+0x88], R26 ;  /* 0x0000881a01007387 */ /* 0x000fe80000100a00 */
[----:B------:R-:W2:Y:S04]  /*505b0*/  LDSM.16.M88.4 R24, [R4+UR5+0x3800] ;  /* 0x003800050418783b */ /* 0x000ea80008000200 */
[----:B-1----:R-:W-:Y:S04]  /*505c0*/  STL.64 [R1+0x70], R20 ;  /* 0x0000701401007387 */ /* 0x002fe80000100a00 */
[----:B------:R-:W-:Y:S04]  /*505d0*/  STL.64 [R1+0x78], R22 ;  /* 0x0000781601007387 */ /* 0x000fe80000100a00 */
[----:B------:R-:W1:Y:S01]  /*505e0*/  LDSM.16.M88.4 R20, [R4+UR5+0x3c00] ;  /* 0x003c00050414783b */ /* 0x000e620008000200 */
[----:B------:R-:W-:-:S05]  /*505f0*/  LOP3.LUT R57, R57, 0x7, RZ, 0xc0, !PT ;  /* 0x0000000739397812 */ /* 0x000fca00078ec0ff */
[----:B------:R-:W-:Y:S01]  /*50600*/  IMAD R57, R57, 0x90, RZ ;  /* 0x0000009039397824 */ /* 0x000fe200078e02ff */
[----:B0-----:R-:W-:Y:S04]  /*50610*/  STL.64 [R1+0x60], R16 ;  /* 0x0000601001007387 */ /* 0x001fe80000100a00 */
[----:B------:R-:W-:Y:S04]  /*50620*/  STL.64 [R1+0x68], R18 ;  /* 0x0000681201007387 */ /* 0x000fe80000100a00 */
[----:B------:R-:W0:Y:S01]  /*50630*/  LDSM.16.M88.4 R16, [R4+UR5+0x4000] ;  /* 0x004000050410783b */ /* 0x000e220008000200 */
[----:B------:R-:W-:-:S03]  /*50640*/  LOP3.LUT R57, R57, 0x10, R53, 0x78, !PT ;  /* 0x0000001039397812 */ /* 0x000fc600078e7835 */
[----:B--2---:R-:W-:Y:S04]  /*50650*/  STL.64 [R1+0x50], R24 ;  /* 0x0000501801007387 */ /* 0x004fe80000100a00 */
[----:B------:R-:W-:Y:S04]  /*50660*/  STL.64 [R1+0x58], R26 ;  /* 0x0000581a01007387 */ /* 0x000fe80000100a00 */
[----:B------:R-:W2:Y:S01]  /*50670*/  LDSM.16.M88.4 R24, [R4+UR5+0x4400] ;  /* 0x004400050418783b */ /* 0x000ea20008000200 */
[----:B------:R-:W-:-:S03]  /*50680*/  LOP3.LUT R57, R57, 0x400, R56, 0xf8, !PT ;  /* 0x0000040039397812 */ /* 0x000fc600078ef838 */
[----:B-1----:R-:W-:Y:S04]  /*50690*/  STL.64 [R1+0x40], R20 ;  /* 0x0000401401007387 */ /* 0x002fe80000100a00 */
[----:B------:R-:W-:Y:S04]  /*506a0*/  STL.64 [R1+0x48], R22 ;  /* 0x0000481601007387 */ /* 0x000fe80000100a00 */
[----:B------:R-:W1:Y:S04]  /*506b0*/  LDSM.16.M88.4 R20, [R4+UR5+0x4800] ;  /* 0x004800050414783b */ /* 0x000e680008000200 */
[----:B------:R-:W-:Y:S04]  /*506c0*/  LDSM.16.M88.4 R52, [R4+UR5+0x5400] ;  /* 0x005400050434783b */ /* 0x000fe80008000200 */
[----:B------:R-:W-:Y:S04]  /*506d0*/  LDSM.16.MT88.4 R40, [R57+UR5+0x9000] ;  /* 0x009000053928783b */ /* 0x000fe80008004200 */
[----:B------:R-:W3:Y:S04]  /*506e0*/  LDSM.16.M88.4 R56, [R4+UR5+0x5000] ;  /* 0x005000050438783b */ /* 0x000ee80008000200 */
        /* <DEDUP_REMOVED lines=8> */
[----:B---3--:R-:W-:Y:S04]  /*50770*/  STL.64 [R1+0x2ec8], R58 ;  /* 0x002ec83a01007387 */ /* 0x008fe80000100a00 */
[----:B------:R-:W1:Y:S04]  /*50780*/  LDSM.16.M88.4 R20, [R4+UR5+0x6c00] ;  /* 0x006c00050414783b */ /* 0x000e680008000200 */
[----:B0-----:R-:W-:Y:S04]  /*50790*/  STL.64 [R1], R16 ;  /* 0x0000001001007387 */ /* 0x001fe80000100a00 */
[----:B------:R-:W-:Y:S04]  /*507a0*/  STL.64 [R1+0x8], R18 ;  /* 0x0000081201007387 */ /* 0x000fe80000100a00 */
[----:B------:R-:W-:Y:S04]  /*507b0*/  STL.64 [R1+0x2ec0], R56 ;  /* 0x002ec03801007387 */ /* 0x000fe80000100a00 */
[----:B------:R-:W-:Y:S04]  /*507c0*/  STL.64 [R1+0x2eb8], R54 ;  /* 0x002eb83601007387 */ /* 0x000fe80000100a00 */
[----:B------:R0:W-:Y:S04]  /*507d0*/  STL.64 [R1+0x2eb0], R52 ;  /* 0x002eb03401007387 */ /* 0x0001e80000100a00 */
[----:B------:R-:W3:Y:S04]  /*507e0*/  LDSM.16.M88.4 R16, [R4+UR5+0x7000] ;  /* 0x007000050410783b */ /* 0x000ee80008000200 */
[----:B0-----:R-:W4:Y:S04]  /*507f0*/  LDL.64 R52, [R1+0x130] ;  /* 0x0001300001347983 */ /* 0x001f280000100a00 */
[----:B------:R-:W-:Y:S04]  /*50800*/  STL [R1+0x284c], R50 ;  /* 0x00284c3201007387 */ /* 0x000fe80000100800 */
[----:B------:R-:W-:Y:S04]  /*50810*/  STL [R1+0x2848], R51 ;  /* 0x0028483301007387 */ /* 0x000fe80000100800 */
[----:B------:R-:W-:Y:S04]  /*50820*/  STL.64 [R1+0x2ed0], R48 ;  /* 0x002ed03001007387 */ /* 0x000fe80000100a00 */
[----:B------:R0:W-:Y:S04]  /*50830*/  STL [R1+0x2834], R38 ;  /* 0x0028342601007387 */ /* 0x0001e80000100800 */
[----:B------:R0:W-:Y:S04]  /*50840*/  STL [R1+0x2830], R39 ;  /* 0x0028302701007387 */ /* 0x0001e80000100800 */
[----:B------:R1:W-:Y:S04]  /*50850*/  STL.64 [R1+0x2ea8], R36 ;  /* 0x002ea82401007387 */ /* 0x0003e80000100a00 */
[----:B------:R-:W4:Y:S01]  /*50860*/  LDL R47, [R1+0x223c] ;  /* 0x00223c00012f7983 */ /* 0x000f220000100800 */
[----:B------:R-:W-:-:S02]  /*50870*/  IMAD.MOV.U32 R59, RZ, RZ, R5 ;  /* 0x000000ffff3b7224 */ /* 0x000fc400078e0005 */
[----:B0-----:R-:W-:Y:S02]  /*50880*/  IMAD.MOV.U32 R38, RZ, RZ, R9 ;  /* 0x000000ffff267224 */ /* 0x001fe400078e0009 */
[----:B------:R-:W-:Y:S02]  /*50890*/  IMAD.MOV.U32 R39, RZ, RZ, R8 ;  /* 0x000000ffff277224 */ /* 0x000fe400078e0008 */
[----:B------:R-:W-:Y:S01]  /*508a0*/  LDSM.16.M88.4 R8, [R4+UR5+0x7800] ;  /* 0x007800050408783b */ /* 0x000fe20008000200 */
[----:B-1----:R-:W-:Y:S02]  /*508b0*/  IMAD.MOV.U32 R36, RZ, RZ, R13 ;  /* 0x000000ffff247224 */ /* 0x002fe400078e000d */
[----:B------:R-:W-:Y:S02]  /*508c0*/  IMAD.MOV.U32 R37, RZ, RZ, R12 ;  /* 0x000000ffff257224 */ /* 0x000fe400078e000c */
[----:B------:R-:W0:Y:S04]  /*508d0*/  LDSM.16.M88.4 R12, [R4+UR5+0x7400] ;  /* 0x00740005040c783b */ /* 0x000e280008000200 */
[----:B------:R-:W1:Y:S04]  /*508e0*/  LDSM.16.M88.4 R4, [R4+UR5+0x7c00] ;  /* 0x007c00050404783b */ /* 0x000e680008000200 */
[----:B------:R-:W-:Y:S04]  /*508f0*/  STL [R1+0x281c], R34 ;  /* 0x00281c2201007387 */ /* 0x000fe80000100800 */
[----:B------:R-:W-:Y:S04]  /*50900*/  STL [R1+0x2818], R35 ;  /* 0x0028182301007387 */ /* 0x000fe80000100800 */
[----:B------:R-:W-:Y:S04]  /*50910*/  STL.64 [R1+0x2f20], R32 ;  /* 0x002f202001007387 */ /* 0x000fe80000100a00 */
[----:B------:R-:W-:Y:S04]  /*50920*/  STL [R1+0x27f4], R30 ;  /* 0x0027f41e01007387 */ /* 0x000fe80000100800 */
[----:B------:R-:W-:Y:S04]  /*50930*/  STL [R1+0x27f0], R31 ;  /* 0x0027f01f01007387 */ /* 0x000fe80000100800 */
[----:B--2---:R-:W-:Y:S04]  /*50940*/  STL [R1+0x2e9c], R24 ;  /* 0x002e9c1801007387 */ /* 0x004fe80000100800 */
[----:B------:R-:W-:Y:S04]  /*50950*/  STL [R1+0x2e98], R25 ;  /* 0x002e981901007387 */ /* 0x000fe80000100800 */
[----:B------:R-:W-:Y:S04]  /*50960*/  STL [R1+0x2824], R26 ;  /* 0x0028241a01007387 */ /* 0x000fe80000100800 */
[----:B------:R-:W-:Y:S04]  /*50970*/  STL [R1+0x2820], R27 ;  /* 0x0028201b01007387 */ /* 0x000fe80000100800 */
[----:B------:R-:W-:Y:S04]  /*50980*/  STL [R1+0x2ea4], R20 ;  /* 0x002ea41401007387 */ /* 0x000fe80000100800 */
[----:B------:R-:W-:Y:S04]  /*50990*/  STL [R1+0x2ea0], R21 ;  /* 0x002ea01501007387 */ /* 0x000fe80000100800 */
[----:B------:R-:W-:Y:S04]  /*509a0*/  STL [R1+0x285c], R22 ;  /* 0x00285c1601007387 */ /* 0x000fe80000100800 */
[----:B------:R-:W-:Y:S04]  /*509b0*/  STL [R1+0x2858], R23 ;  /* 0x0028581701007387 */ /* 0x000fe80000100800 */
[----:B---3--:R-:W-:Y:S04]  /*509c0*/  STL [R1+0x2854], R18 ;  /* 0x0028541201007387 */ /* 0x008fe80000100800 */
[----:B------:R-:W-:Y:S04]  /*509d0*/  STL [R1+0x2850], R19 ;  /* 0x0028501301007387 */ /* 0x000fe80000100800 */
[----:B------:R-:W-:Y:S04]  /*509e0*/  STL.64 [R1+0x2ed8], R16 ;  /* 0x002ed81001007387 */ /* 0x000fe80000100a00 */
[----:B0-----:R-:W-:Y:S04]  /*509f0*/  STL [R1+0x2874], R14 ;  /* 0x0028740e01007387 */ /* 0x001fe80000100800 */
[----:B------:R-:W-:Y:S04]  /*50a00*/  STL [R1+0x2870], R15 ;  /* 0x0028700f01007387 */ /* 0x000fe80000100800 */
[----:B------:R-:W-:Y:S04]  /*50a10*/  STL.64 [R1+0x2ee0], R12 ;  /* 0x002ee00c01007387 */ /* 0x000fe80000100a00 */
[----:B------:R-:W-:Y:S04]  /*50a20*/  STL [R1+0x2880], R10 ;  /* 0x0028800a01007387 */ /* 0x000fe80000100800 */
[----:B------:R-:W-:Y:S04]  /*50a30*/  STL [R1+0x287c], R11 ;  /* 0x00287c0b01007387 */ /* 0x000fe80000100800 */
[----:B------:R-:W-:Y:S04]  /*50a40*/  STL.64 [R1+0x2ee8], R8 ;  /* 0x002ee80801007387 */ /* 0x000fe80000100a00 */
[----:B-1----:R-:W-:Y:S04]  /*50a50*/  STL [R1+0x2ba4], R6 ;  /* 0x002ba40601007387 */ /* 0x002fe80000100800 */
[----:B------:R-:W-:Y:S04]  /*50a60*/  STL [R1+0x2ba0], R7 ;  /* 0x002ba00701007387 */ /* 0x000fe80000100800 */
[----:B------:R0:W-:Y:S04]  /*50a70*/  STL.64 [R1+0x2f28], R4 ;  /* 0x002f280401007387 */ /* 0x0001e80000100a00 */
[----:B0-----:R-:W2:Y:S04]  /*50a80*/  LDL.64 R4, [R1+0x120] ;  /* 0x0001200001047983 */ /* 0x001ea80000100a00 */
[----:B------:R-:W3:Y:S04]  /*50a90*/  LDL.LU R8, [R1+0x910] ;  /* 0x0009100001087983 */ /* 0x000ee80000300800 */
[----:B------:R-:W3:Y:S04]  /*50aa0*/  LDL.LU R9, [R1+0x914] ;  /* 0x0009140001097983 */ /* 0x000ee80000300800 */
[----:B------:R-:W3:Y:S04]  /*50ab0*/  LDL.LU R10, [R1+0x918] ;  /* 0x00091800010a7983 */ /* 0x000ee80000300800 */
[----:B------:R-:W3:Y:S04]  /*50ac0*/  LDL.LU R11, [R1+0x91c] ;  /* 0x00091c00010b7983 */ /* 0x000ee80000300800 */
[----:B------:R-:W3:Y:S04]  /*50ad0*/  LDL.64 R12, [R1+0x110] ;  /* 0x00011000010c7983 */ /* 0x000ee80000100a00 */
        /* <DEDUP_REMOVED lines=8> */
[----:B----4-:R-:W0:Y:S04]  /*50b60*/  LDSM.16.MT88.4 R44, [R47+UR5+0x9000] ;  /* 0x009000052f2c783b */ /* 0x010e280008004200 */
[----:B0-----:R-:W-:Y:S04]  /*50b70*/  STL.64 [R1+0x2e50], R46 ;  /* 0x002e502e01007387 */ /* 0x001fe80000100a00 */
[----:B------:R0:W-:Y:S04]  /*50b80*/  STL.64 [R1+0x2e48], R44 ;  /* 0x002e482c01007387 */ /* 0x0001e80000100a00 */
[----:B0-----:R-:W2:Y:S04]  /*50b90*/  LDL.LU R44, [R1+0x920] ;  /* 0x00092000012c7983 */ /* 0x001ea80000300800 */
[----:B------:R-:W2:Y:S04]  /*50ba0*/  LDL.LU R45, [R1+0x924] ;  /* 0x00092400012d7983 */ /* 0x000ea80000300800 */
[----:B------:R-:W2:Y:S04]  /*50bb0*/  LDL.LU R46, [R1+0x928] ;  /* 0x00092800012e7983 */ /* 0x000ea80000300800 */
[----:B------:R-:W2:Y:S01]  /*50bc0*/  LDL.LU R47, [R1+0x92c] ;  /* 0x00092c00012f7983 */ /* 0x000ea20000300800 */
[----:B------:R-:W-:Y:S01]  /*50bd0*/  HMMA.16816.F32 R16, R40, R52, R36 ;  /* 0x000000342810723c */ /* 0x000fe20000001824 */
[----:B------:R-:W-:-:S02]  /*50be0*/  IMAD.MOV.U32 R31, RZ, RZ, R52 ;  /* 0x000000ffff1f7224 */ /* 0x000fc400078e0034 */
[----:B------:R-:W-:-:S15]  /*50bf0*/  IMAD.MOV.U32 R30, RZ, RZ, R53 ;  /* 0x000000ffff1e7224 */ /* 0x000fde00078e0035 */
[----:B------:R-:W-:Y:S01]  /*50c00*/  NOP ;  /* 0x0000000000007918 */ /* 0x000fe20000000000 */
[----:B------:R0:W-:Y:S04]  /*50c10*/  STL.64 [R1+0x930], R16 ;  /* 0x0009301001007387 */ /* 0x0001e80000100a00 */
[----:B------:R1:W-:Y:S04]  /*50c20*/  STL.64 [R1+0x938], R18 ;  /* 0x0009381201007387 */ /* 0x0003e80000100a00 */
[----:B------:R-:W4:Y:S04]  /*50c30*/  LDL.LU R36, [R1+0x8d0] ;  /* 0x0008d00001247983 */ /* 0x000f280000300800 */
[----:B------:R-:W4:Y:S04]  /*50c40*/  LDL.LU R37, [R1+0x8d4] ;  /* 0x0008d40001257983 */ /* 0x000f280000300800 */
[----:B------:R-:W4:Y:S04]  /*50c50*/  LDL.LU R38, [R1+0x8d8] ;  /* 0x0008d80001267983 */ /* 0x000f280000300800 */
[----:B------:R-:W4:Y:S04]  /*50c60*/  LDL.LU R39, [R1+0x8dc] ;  /* 0x0008dc0001277983 */ /* 0x000f280000300800 */
[----:B0-----:R-:W4:Y:S04]  /*50c70*/  LDL.LU R16, [R1+0x8e0] ;  /* 0x0008e00001107983 */ /* 0x001f280000300800 */
[----:B------:R-:W4:Y:S04]  /*50c80*/  LDL.LU R17, [R1+0x8e4] ;  /* 0x0008e40001117983 */ /* 0x000f280000300800 */
[----:B-1----:R-:W4:Y:S04]  /*50c90*/  LDL.LU R18, [R1+0x8e8] ;  /* 0x0008e80001127983 */ /* 0x002f280000300800 */
[----:B------:R-:W4:Y:S04]  /*50ca0*/  LDL.LU R19, [R1+0x8ec] ;  /* 0x0008ec0001137983 */ /* 0x000f280000300800 */
[----:B------:R-:W4:Y:S04]  /*50cb0*/  LDL.64 R52, [R1+0xd0] ;  /* 0x0000d00001347983 */ /* 0x000f280000100a00 */
[----:B------:R-:W-:Y:S04]  /*50cc0*/  STL.64 [R1+0x2ef8], R30 ;  /* 0x002ef81e01007387 */ /* 0x000fe80000100a00 */
[----:B------:R2:W-:Y:S01]  /*50cd0*/  STL.64 [R1+0x2ef0], R28 ;  /* 0x002ef01c01007387 */ /* 0x0005e20000100a00 */
[----:B------:R-:W-:Y:S01]  /*50ce0*/  MOV R32, R60 ;  /* 0x0000003c00207202 */ /* 0x000fe20000000f00 */
[----:B------:R-:W-:Y:S01]  /*50cf0*/  IMAD.MOV.U32 R33, RZ, RZ, R3 ;  /* 0x000000ffff217224 */ /* 0x000fe200078e0003 */
[----:B--2---:R-:W-:Y:S01]  /*50d00*/  HMMA.16816.F32 R28, R40, R4, R44 ;  /* 0x00000004281c723c */ /* 0x004fe2000000182c */
[----:B------:R-:W-:-:S02]  /*50d10*/  IMAD.MOV.U32 R45, RZ, RZ, R4 ;  /* 0x000000ffff2d7224 */ /* 0x000fc400078e0004 */
[----:B------:R-:W-:-:S05]  /*50d20*/  IMAD.MOV.U32 R44, RZ, RZ, R5 ;  /* 0x000000ffff2c7224 */ /* 0x000fca00078e0005 */
[----:B---3--:R-:W-:Y:S01]  /*50d30*/  HMMA.16816.F32 R4, R40, R12, R8 ;  /* 0x0000000c2804723c */ /* 0x008fe20000001808 */
[----:B------:R-:W-:-:S10]  /*50d40*/  MOV R47, R12 ;  /* 0x0000000c002f7202 */ /* 0x000fd40000000f00 */
[----:B------:R-:W-:Y:S04]  /*50d50*/  STL.64 [R1+0x920], R28 ;  /* 0x0009201c01007387 */ /* 0x000fe80000100a00 */
[----:B------:R-:W-:Y:S04]  /*50d60*/  STL.64 [R1+0x928], R30 ;  /* 0x0009281e01007387 */ /* 0x000fe80000100a00 */
[----:B------:R-:W-:Y:S04]  /*50d70*/  STL.64 [R1+0x910], R4 ;  /* 0x0009100401007387 */ /* 0x000fe80000100a00 */
[----:B------:R0:W-:Y:S01]  /*50d80*/  STL.64 [R1+0x918], R6 ;  /* 0x0009180601007387 */ /* 0x0001e20000100a00 */
[----:B------:R-:W-:Y:S01]  /*50d90*/  IMAD.MOV.U32 R46, RZ, RZ, R13 ;  /* 0x000000ffff2e7224 */ /* 0x000fe200078e000d */
[----:B0-----:R-:W-:Y:S04]  /*50da0*/  HMMA.16816.F32 R4, R40, R32, R24 ;  /* 0x000000202804723c */ /* 0x001fe80000001818 */
[----:B------:R-:W-:Y:S04]  /*50db0*/  STL.64 [R1+0x2f08], R46 ;  /* 0x002f082e01007387 */ /* 0x000fe80000100a00 */
[----:B------:R-:W-:Y:S04]  /*50dc0*/  STL.64 [R1+0x2f00], R44 ;  /* 0x002f002c01007387 */ /* 0x000fe80000100a00 */
[----:B------:R-:W2:Y:S07]  /*50dd0*/  LDL.LU R32, [R1+0x8c0] ;  /* 0x0008c00001207983 */ /* 0x000eae0000300800 */
[----:B------:R0:W-:Y:S04]  /*50de0*/  STL.64 [R1+0x900], R4 ;  /* 0x0009000401007387 */ /* 0x0001e80000100a00 */
[----:B------:R-:W-:Y:S04]  /*50df0*/  STL.64 [R1+0x908], R6 ;  /* 0x0009080601007387 */ /* 0x000fe80000100a00 */
[----:B------:R-:W2:Y:S04]  /*50e00*/  LDL.LU R33, [R1+0x8c4] ;  /* 0x0008c40001217983 */ /* 0x000ea80000300800 */
[----:B------:R-:W2:Y:S04]  /*50e10*/  LDL.LU R34, [R1+0x8c8] ;  /* 0x0008c80001227983 */ /* 0x000ea80000300800 */
[----:B------:R-:W2:Y:S04]  /*50e20*/  LDL.LU R35, [R1+0x8cc] ;  /* 0x0008cc0001237983 */ /* 0x000ea80000300800 */
[----:B0-----:R-:W2:Y:S01]  /*50e30*/  LDL.64 R4, [R1+0xc0] ;  /* 0x0000c00001047983 */ /* 0x001ea20000100a00 */
[----:B------:R-:W-:-:S02]  /*50e40*/  IMAD.MOV.U32 R56, RZ, RZ, R59 ;  /* 0x000000ffff387224 */ /* 0x000fc400078e003b */
[----:B------:R-:W-:-:S07]  /*50e50*/  IMAD.MOV.U32 R57, RZ, RZ, R61 ;  /* 0x000000ffff397224 */ /* 0x000fce00078e003d */
[----:B------:R-:W-:Y:S01]  /*50e60*/  HMMA.16816.F32 R8, R40, R56, R48 ;  /* 0x000000382808723c */ /* 0x000fe20000001830 */
[----:B------:R-:W-:Y:S02]  /*50e70*/  IMAD.MOV.U32 R20, RZ, RZ, R2 ;  /* 0x000000ffff147224 */ /* 0x000fe400078e0002 */
[----:B------:R-:W-:-:S05]  /*50e80*/  IMAD.MOV.U32 R21, RZ, RZ, R0 ;  /* 0x000000ffff157224 */ /* 0x000fca00078e0000 */
[C---:B----4-:R-:W-:Y:S08]  /*50e90*/  HMMA.16816.F32 R12, R40.reuse, R52, R36 ;  /* 0x00000034280c723c */ /* 0x050ff00000001824 */
[----:B------:R-:W-:Y:S03]  /*50ea0*/  HMMA.16816.F32 R16, R40, R20, R16 ;  /* 0x000000142810723c */ /* 0x000fe60000001810 */
[----:B------:R0:W-:Y:S04]  /*50eb0*/  STL.64 [R1+0x8f0], R8 ;  /* 0x0008f00801007387 */ /* 0x0001e80000100a00 */
[----:B------:R1:W-:Y:S04]  /*50ec0*/  STL [R1+0x8f8], R10 ;  /* 0x0008f80a01007387 */ /* 0x0003e80000100800 */
[----:B------:R-:W3:Y:S04]  /*50ed0*/  LDL.LU R44, [R1+0x8b0] ;  /* 0x0008b000012c7983 */ /* 0x000ee80000300800 */
[----:B------:R-:W3:Y:S04]  /*50ee0*/  LDL.LU R45, [R1+0x8b4] ;  /* 0x0008b400012d7983 */ /* 0x000ee80000300800 */
[----:B------:R-:W3:Y:S04]  /*50ef0*/  LDL.LU R46, [R1+0x8b8] ;  /* 0x0008b800012e7983 */ /* 0x000ee80000300800 */
[----:B------:R-:W3:Y:S01]  /*50f00*/  LDL.LU R47, [R1+0x8bc] ;  /* 0x0008bc00012f7983 */ /* 0x000ee20000300800 */
[----:B------:R-:W-:-:S03]  /*50f10*/  IMAD.MOV.U32 R27, RZ, RZ, R11 ;  /* 0x000000ffff1b7224 */ /* 0x000fc600078e000b */
[----:B0-----:R-:W4:Y:S04]  /*50f20*/  LDL.LU R8, [R1+0x8a0] ;  /* 0x0008a00001087983 */ /* 0x001f280000300800 */
[----:B------:R-:W4:Y:S04]  /*50f30*/  LDL.LU R9, [R1+0x8a4] ;  /* 0x0008a40001097983 */ /* 0x000f280000300800 */
[----:B-1----:R-:W4:Y:S04]  /*50f40*/  LDL.LU R10, [R1+0x8a8] ;  /* 0x0008a800010a7983 */ /* 0x002f280000300800 */
[----:B------:R-:W4:Y:S04]  /*50f50*/  LDL.LU R11, [R1+0x8ac] ;  /* 0x0008ac00010b7983 */ /* 0x000f280000300800 */
[----:B------:R-:W4:Y:S04]  /*50f60*/  LDL.64 R28, [R1+0xa0] ;  /* 0x0000a000011c7983 */ /* 0x000f280000100a00 */
[----:B------:R-:W3:Y:S04]  /*50f70*/  LDL.LU R48, [R1+0x890] ;  /* 0x0008900001307983 */ /* 0x000ee80000300800 */
[----:B------:R-:W3:Y:S04]  /*50f80*/  LDL.LU R49, [R1+0x894] ;  /* 0x0008940001317983 */ /* 0x000ee80000300800 */
[----:B------:R-:W3:Y:S04]  /*50f90*/  LDL.LU R50, [R1+0x898] ;  /* 0x0008980001327983 */ /* 0x000ee80000300800 */
[----:B------:R-:W3:Y:S04]  /*50fa0*/  LDL.LU R51, [R1+0x89c] ;  /* 0x00089c0001337983 */ /* 0x000ee80000300800 */
[----:B------:R-:W3:Y:S04]  /*50fb0*/  LDL.64 R56, [R1+0x90] ;  /* 0x0000900001387983 */ /* 0x000ee80000100a00 */
[----:B------:R-:W-:Y:S04]  /*50fc0*/  STL [R1+0x2948], R27 ;  /* 0x0029481b01007387 */ /* 0x000fe80000100800 */
[----:B------:R-:W-:Y:S04]  /*50fd0*/  STL.64 [R1+0x8e0], R16 ;  /* 0x0008e01001007387 */ /* 0x000fe80000100a00 */
[----:B------:R-:W-:Y:S04]  /*50fe0*/  STL.64 [R1+0x8e8], R18 ;  /* 0x0008e81201007387 */ /* 0x000fe80000100a00 */
[----:B------:R0:W-:Y:S04]  /*50ff0*/  STL.64 [R1+0x8d0], R12 ;  /* 0x0008d00c01007387 */ /* 0x0001e80000100a00 */
[----:B------:R1:W-:Y:S01]  /*51000*/  STL.64 [R1+0x8d8], R14 ;  /* 0x0008d80e01007387 */ /* 0x0003e20000100a00 */
[----:B------:R-:W-:-:S02]  /*51010*/  IMAD.MOV.U32 R24, RZ, RZ, R52 ;  /* 0x000000ffff187224 */ /* 0x000fc400078e0034 */
[----:B------:R-:W-:Y:S01]  /*51020*/  IMAD.MOV.U32 R25, RZ, RZ, R53 ;  /* 0x000000ffff197224 */ /* 0x000fe200078e0035 */
[----:B0-----:R-:W3:Y:S04]  /*51030*/  LDL.LU R12, [R1+0x880] ;  /* 0x00088000010c7983 */ /* 0x001ee80000300800 */
[----:B------:R-:W3:Y:S04]  /*51040*/  LDL.LU R13, [R1+0x884] ;  /* 0x00088400010d7983 */ /* 0x000ee80000300800 */
[----:B-1----:R-:W3:Y:S04]  /*51050*/  LDL.LU R14, [R1+0x888] ;  /* 0x00088800010e7983 */ /* 0x002ee80000300800 */
[----:B------:R-:W3:Y:S04]  /*51060*/  LDL.LU R15, [R1+0x88c] ;  /* 0x00088c00010f7983 */ /* 0x000ee80000300800 */
[----:B------:R-:W3:Y:S04]  /*51070*/  LDL.64 R16, [R1+0x80] ;  /* 0x0000800001107983 */ /* 0x000ee80000100a00 */
[----:B------:R-:W3:Y:S04]  /*51080*/  LDL.LU R36, [R1+0x870] ;  /* 0x0008700001247983 */ /* 0x000ee80000300800 */
[----:B------:R-:W3:Y:S04]  /*51090*/  LDL.LU R37, [R1+0x874] ;  /* 0x0008740001257983 */ /* 0x000ee80000300800 */
[----:B------:R-:W3:Y:S04]  /*510a0*/  LDL.LU R38, [R1+0x878] ;  /* 0x0008780001267983 */ /* 0x000ee80000300800 */
[----:B------:R-:W3:Y:S04]  /*510b0*/  LDL.LU R39, [R1+0x87c] ;  /* 0x00087c0001277983 */ /* 0x000ee80000300800 */
[----:B------:R-:W3:Y:S01]  /*510c0*/  LDL.64 R52, [R1+0x70] ;  /* 0x0000700001347983 */ /* 0x000ee20000100a00 */
[----:B--2---:R-:W-:Y:S01]  /*510d0*/  HMMA.16816.F32 R32, R40, R4, R32 ;  /* 0x000000042820723c */ /* 0x004fe20000001820 */
[----:B------:R-:W-:-:S02]  /*510e0*/  IMAD.MOV.U32 R20, RZ, RZ, R4 ;  /* 0x000000ffff147224 */ /* 0x000fc400078e0004 */
[----:B------:R-:W-:Y:S02]  /*510f0*/  IMAD.MOV.U32 R21, RZ, RZ, R5 ;  /* 0x000000ffff157224 */ /* 0x000fe400078e0005 */
[----:B------:R-:W2:-:S14]  /*51100*/  LDL.LU.64 R4, [R1+0x2f28] ;  /* 0x002f280001047983 */ /* 0x000e9c0000300a00 */
[----:B------:R0:W-:Y:S04]  /*51110*/  STL.64 [R1+0x8c0], R32 ;  /* 0x0008c02001007387 */ /* 0x0001e80000100a00 */
[----:B------:R-:W-:Y:S04]  /*51120*/  STL [R1+0x8c8], R34 ;  /* 0x0008c82201007387 */ /* 0x000fe80000100800 */
[----:B0-----:R-:W2:Y:S04]  /*51130*/  LDL.LU.64 R32, [R1+0x2f20] ;  /* 0x002f200001207983 */ /* 0x001ea80000300a00 */
[----:B------:R0:W-:Y:S04]  /*51140*/  STL.64 [R1+0x2f10], R20 ;  /* 0x002f101401007387 */ /* 0x0001e80000100a00 */
[----:B0-----:R-:W2:Y:S01]  /*51150*/  LDL.64 R20, [R1+0xb0] ;  /* 0x0000b00001147983 */ /* 0x001ea20000100a00 */
[----:B----4-:R-:W-:Y:S01]  /*51160*/  HMMA.16816.F32 R8, R40, R28, R8 ;  /* 0x0000001c2808723c */ /* 0x010fe20000001808 */
[----:B------:R-:W-:-:S05]  /*51170*/  IMAD.MOV.U32 R27, RZ, RZ, R35 ;  /* 0x000000ffff1b7224 */ /* 0x000fca00078e0023 */
[----:B------:R0:W-:-:S13]  /*51180*/  STL [R1+0x294c], R27 ;  /* 0x00294c1b01007387 */ /* 0x0001da0000100800 */
[----:B0-----:R-:W-:Y:S02]  /*51190*/  IMAD.MOV.U32 R27, RZ, RZ, R11 ;  /* 0x000000ffff1b7224 */ /* 0x001fe400078e000b */
[----:B---3--:R-:W-:Y:S02]  /*511a0*/  IMAD.MOV.U32 R7, RZ, RZ, R57 ;  /* 0x000000ffff077224 */ /* 0x008fe400078e0039 */
[----:B------:R-:W-:Y:S02]  /*511b0*/  IMAD.MOV.U32 R26, RZ, RZ, R56 ;  /* 0x000000ffff1a7224 */ /* 0x000fe400078e0038 */
[----:B------:R-:W-:Y:S02]  /*511c0*/  IMAD.MOV.U32 R60, RZ, RZ, R17 ;  /* 0x000000ffff3c7224 */ /* 0x000fe400078e0011 */
[----:B------:R-:W-:Y:S01]  /*511d0*/  IMAD.MOV.U32 R61, RZ, RZ, R16 ;  /* 0x000000ffff3d7224 */ /* 0x000fe200078e0010 */
[----:B--2---:R-:W-:Y:S01]  /*511e0*/  HMMA.16816.F32 R44, R40, R20, R44 ;  /* 0x00000014282c723c */ /* 0x004fe2000000182c */
[----:B------:R-:W-:-:S15]  /*511f0*/  MOV R35, R21 ;  /* 0x0000001500237202 */ /* 0x000fde0000000f00 */
[----:B------:R-:W-:-:S03]  /*51200*/  NOP ;  /* 0x0000000000007918 */ /* 0x000fc60000000000 */
[----:B------:R-:W-:Y:S01]  /*51210*/  IMAD.MOV.U32 R34, RZ, RZ, R47 ;  /* 0x000000ffff227224 */ /* 0x000fe200078e002f */
[----:B------:R-:W-:Y:S04]  /*51220*/  STL.64 [R1+0x8b0], R44 ;  /* 0x0008b02c01007387 */ /* 0x000fe80000100a00 */
[----:B------:R-:W-:Y:S04]  /*51230*/  STL [R1+0x8b8], R46 ;  /* 0x0008b82e01007387 */ /* 0x000fe80000100800 */
[----:B------:R-:W-:Y:S04]  /*51240*/  STL [R1+0x2dd0], R35 ;  /* 0x002dd02301007387 */ /* 0x000fe80000100800 */
[----:B------:R-:W-:Y:S04]  /*51250*/  STL [R1+0x2bd8], R34 ;  /* 0x002bd82201007387 */ /* 0x000fe80000100800 */
[----:B------:R-:W-:Y:S04]  /*51260*/  STL.64 [R1+0x8a0], R8 ;  /* 0x0008a00801007387 */ /* 0x000fe80000100a00 */
[----:B------:R0:W-:Y:S02]  /*51270*/  STL [R1+0x8a8], R10 ;  /* 0x0008a80a01007387 */ /* 0x0001e40000100800 */
[----:B0-----:R-:W-:Y:S01]  /*51280*/  HMMA.16816.F32 R8, R40, R56, R48 ;  /* 0x000000382808723c */ /* 0x001fe20000001830 */
[----:B------:R-:W-:Y:S01]  /*51290*/  IMAD.MOV.U32 R34, RZ, RZ, R29 ;  /* 0x000000ffff227224 */ /* 0x000fe200078e001d */
[----:B------:R-:W-:Y:S04]  /*512a0*/  STL [R1+0x2dd8], R27 ;  /* 0x002dd81b01007387 */ /* 0x000fe80000100800 */
[----:B------:R-:W-:-:S13]  /*512b0*/  STL [R1+0x2dd4], R34 ;  /* 0x002dd42201007387 */ /* 0x000fda0000100800 */
[----:B------:R-:W-:Y:S04]  /*512c0*/  STL.64 [R1+0x890], R8 ;  /* 0x0008900801007387 */ /* 0x000fe80000100a00 */
[----:B------:R0:W-:Y:S04]  /*512d0*/  STL.64 [R1+0x898], R10 ;  /* 0x0008980a01007387 */ /* 0x0001e80000100a00 */
[----:B------:R-:W2:Y:S04]  /*512e0*/  LDL.LU R48, [R1+0x860] ;  /* 0x0008600001307983 */ /* 0x000ea80000300800 */
[----:B------:R-:W2:Y:S04]  /*512f0*/  LDL.LU R49, [R1+0x864] ;  /* 0x0008640001317983 */ /* 0x000ea80000300800 */
[----:B------:R-:W2:Y:S04]  /*51300*/  LDL.LU R50, [R1+0x868] ;  /* 0x0008680001327983 */ /* 0x000ea80000300800 */
[----:B------:R-:W2:Y:S04]  /*51310*/  LDL.LU R51, [R1+0x86c] ;  /* 0x00086c0001337983 */ /* 0x000ea80000300800 */
[----:B------:R-:W2:Y:S01]  /*51320*/  LDL.64 R56, [R1+0x60] ;  /* 0x0000600001387983 */ /* 0x000ea20000100a00 */
[C---:B0-----:R-:W-:Y:S03]  /*51330*/  HMMA.16816.F32 R8, R40.reuse, R16, R12 ;  /* 0x000000102808723c */ /* 0x041fe6000000180c */
[----:B------:R-:W-:Y:S04]  /*51340*/  STL [R1+0x2de0], R7 ;  /* 0x002de00701007387 */ /* 0x000fe80000100800 */
[----:B------:R-:W-:Y:S04]  /*51350*/  STL [R1+0x2ddc], R26 ;  /* 0x002ddc1a01007387 */ /* 0x000fe80000100800 */
[----:B------:R-:W-:Y:S08]  /*51360*/  STL.64 [R1+0x2f18], R24 ;  /* 0x002f181801007387 */ /* 0x000ff00000100a00 */
[----:B------:R-:W-:Y:S04]  /*51370*/  STL.64 [R1+0x880], R8 ;  /* 0x0008800801007387 */ /* 0x000fe80000100a00 */
[----:B------:R0:W-:Y:S02]  /*51380*/  STL.64 [R1+0x888], R10 ;  /* 0x0008880a01007387 */ /* 0x0001e40000100a00 */
[----:B0-----:R-:W-:Y:S02]  /*51390*/  HMMA.16816.F32 R8, R40, R52, R36 ;  /* 0x000000342808723c */ /* 0x001fe40000001824 */
[----:B------:R-:W-:Y:S04]  /*513a0*/  STL [R1+0x2de8], R60 ;  /* 0x002de83c01007387 */ /* 0x000fe80000100800 */
[----:B------:R-:W-:Y:S01]  /*513b0*/  STL [R1+0x2de4], R61 ;  /* 0x002de43d01007387 */ /* 0x000fe20000100800 */
[----:B------:R-:W-:Y:S01]  /*513c0*/  MOV R34, R52 ;  /* 0x0000003400227202 */ /* 0x000fe20000000f00 */
[----:B------:R-:W-:-:S11]  /*513d0*/  IMAD.MOV.U32 R35, RZ, RZ, R53 ;  /* 0x000000ffff237224 */ /* 0x000fd600078e0035 */
[----:B------:R0:W-:Y:S04]  /*513e0*/  STL.64 [R1+0x870], R8 ;  /* 0x0008700801007387 */ /* 0x0001e80000100a00 */
[----:B------:R-:W-:Y:S04]  /*513f0*/  STL.64 [R1+0x878], R10 ;  /* 0x0008780a01007387 */ /* 0x000fe80000100a00 */
[----:B------:R-:W3:Y:S04]  /*51400*/  LDL.LU R24, [R1+0x850] ;  /* 0x0008500001187983 */ /* 0x000ee80000300800 */
[----:B------:R-:W3:Y:S04]  /*51410*/  LDL.LU R25, [R1+0x854] ;  /* 0x0008540001197983 */ /* 0x000ee80000300800 */
[----:B------:R-:W3:Y:S04]  /*51420*/  LDL.LU R26, [R1+0x858] ;  /* 0x00085800011a7983 */ /* 0x000ee80000300800 */
[----:B------:R-:W3:Y:S04]  /*51430*/  LDL.LU R27, [R1+0x85c] ;  /* 0x00085c00011b7983 */ /* 0x000ee80000300800 */
[----:B------:R-:W3:Y:S04]  /*51440*/  LDL.64 R52, [R1+0x50] ;  /* 0x0000500001347983 */ /* 0x000ee80000100a00 */
        /* <DEDUP_REMOVED lines=8> */
[----:B------:R-:W4:Y:S04]  /*514d0*/  LDL.64 R44, [R1+0x40] ;  /* 0x00004000012c7983 */ /* 0x000f280000100a00 */
[----:B0-----:R-:W4:Y:S04]  /*514e0*/  LDL.64 R8, [R1+0x30] ;  /* 0x0000300001087983 */ /* 0x001f280000100a00 */
[----:B------:R-:W4:Y:S04]  /*514f0*/  LDL.LU R12, [R1+0x820] ;  /* 0x00082000010c7983 */ /* 0x000f280000300800 */
[----:B------:R-:W4:Y:S04]  /*51500*/  LDL.LU R13, [R1+0x824] ;  /* 0x00082400010d7983 */ /* 0x000f280000300800 */
[----:B------:R-:W4:Y:S04]  /*51510*/  LDL.LU R14, [R1+0x828] ;  /* 0x00082800010e7983 */ /* 0x000f280000300800 */
[----:B------:R-:W4:Y:S04]  /*51520*/  LDL.LU R15, [R1+0x82c] ;  /* 0x00082c00010f7983 */ /* 0x000f280000300800 */
[----:B------:R-:W4:Y:S04]  /*51530*/  LDL.64 R36, [R1+0x20] ;  /* 0x0000200001247983 */ /* 0x000f280000100a00 */
[----:B------:R-:W-:Y:S04]  /*51540*/  STL [R1+0x2df0], R35 ;  /* 0x002df02301007387 */ /* 0x000fe80000100800 */
[----:B------:R-:W-:Y:S01]  /*51550*/  STL [R1+0x2dec], R34 ;  /* 0x002dec2201007387 */ /* 0x000fe20000100800 */
[----:B--2---:R-:W-:Y:S01]  /*51560*/  HMMA.16816.F32 R16, R40, R56, R48 ;  /* 0x000000382810723c */ /* 0x004fe20000001830 */
[----:B------:R-:W-:-:S02]  /*51570*/  IMAD.MOV.U32 R6, RZ, RZ, R56 ;  /* 0x000000ffff067224 */ /* 0x000fc400078e0038 */
[----:B------:R-:W-:-:S15]  /*51580*/  IMAD.MOV.U32 R3, RZ, RZ, R57 ;  /* 0x000000ffff037224 */ /* 0x000fde00078e0039 */
[----:B------:R-:W-:Y:S01]  /*51590*/  NOP ;  /* 0x0000000000007918 */ /* 0x000fe20000000000 */
[----:B------:R0:W-:Y:S04]  /*515a0*/  STL.64 [R1+0x860], R16 ;  /* 0x0008601001007387 */ /* 0x0001e80000100a00 */
[----:B------:R-:W-:Y:S04]  /*515b0*/  STL.64 [R1+0x868], R18 ;  /* 0x0008681201007387 */ /* 0x000fe80000100a00 */
[----:B------:R-:W2:Y:S04]  /*515c0*/  LDL.LU R48, [R1+0x810] ;  /* 0x0008100001307983 */ /* 0x000ea80000300800 */
[----:B------:R-:W2:Y:S04]  /*515d0*/  LDL.LU R49, [R1+0x814] ;  /* 0x0008140001317983 */ /* 0x000ea80000300800 */
[----:B------:R-:W2:Y:S04]  /*515e0*/  LDL.LU R50, [R1+0x818] ;  /* 0x0008180001327983 */ /* 0x000ea80000300800 */
[----:B------:R-:W2:Y:S04]  /*515f0*/  LDL.LU R51, [R1+0x81c] ;  /* 0x00081c0001337983 */ /* 0x000ea80000300800 */
[----:B0-----:R-:W2:Y:S04]  /*51600*/  LDL.64 R16, [R1+0x10] ;  /* 0x0000100001107983 */ /* 0x001ea80000100a00 */
[----:B------:R-:W2:Y:S04]  /*51610*/  LDL.LU R56, [R1+0x800] ;  /* 0x0008000001387983 */ /* 0x000ea80000300800 */
[----:B------:R-:W2:Y:S04]  /*51620*/  LDL.LU R57, [R1+0x804] ;  /* 0x0008040001397983 */ /* 0x000ea80000300800 */
[----:B------:R-:W2:Y:S04]  /*51630*/  LDL.LU R58, [R1+0x808] ;  /* 0x00080800013a7983 */ /* 0x000ea80000300800 */
[----:B------:R-:W2:Y:S04]  /*51640*/  LDL.LU R59, [R1+0x80c] ;  /* 0x00080c00013b7983 */ /* 0x000ea80000300800 */
[----:B------:R-:W-:Y:S04]  /*51650*/  STL [R1+0x2df8], R3 ;  /* 0x002df80301007387 */ /* 0x000fe80000100800 */
[----:B------:R-:W-:Y:S01]  /*51660*/  STL [R1+0x2df4], R6 ;  /* 0x002df40601007387 */ /* 0x000fe20000100800 */
[C---:B---3--:R-:W-:Y:S08]  /*51670*/  HMMA.16816.F32 R24, R40.reuse, R52, R24 ;  /* 0x000000342818723c */ /* 0x048ff00000001818 */
[C---:B----4-:R-:W-:Y:S08]  /*51680*/  HMMA.16816.F32 R20, R40.reuse, R44, R20 ;  /* 0x0000002c2814723c */ /* 0x050ff00000001814 */
[C---:B------:R-:W-:Y:S08]  /*51690*/  HMMA.16816.F32 R28, R40.reuse, R8, R28 ;  /* 0x00000008281c723c */ /* 0x040ff0000000181c */
[----:B------:R-:W-:Y:S01]  /*516a0*/  HMMA.16816.F32 R12, R40, R36, R12 ;  /* 0x00000024280c723c */ /* 0x000fe2000000180c */
[----:B------:R0:W-:Y:S04]  /*516b0*/  STL.64 [R1+0x850], R24 ;  /* 0x0008501801007387 */ /* 0x0001e80000100a00 */
[----:B------:R1:W-:Y:S01]  /*516c0*/  STL.64 [R1+0x858], R26 ;  /* 0x0008581a01007387 */ /* 0x0003e20000100a00 */
[----:B------:R-:W-:-:S02]  /*516d0*/  IMAD.MOV.U32 R61, RZ, RZ, R44 ;  /* 0x000000ffff3d7224 */ /* 0x000fc400078e002c */
[----:B------:R-:W-:Y:S01]  /*516e0*/  IMAD.MOV.U32 R7, RZ, RZ, R45 ;  /* 0x000000ffff077224 */ /* 0x000fe200078e002d */
[----:B0-----:R-:W3:Y:S01]  /*516f0*/  LDL.LU.64 R24, [R1+0x2f18] ;  /* 0x002f180001187983 */ /* 0x001ee20000300a00 */
[----:B-1----:R-:W-:Y:S02]  /*51700*/  IMAD.MOV.U32 R26, RZ, RZ, R52 ;  /* 0x000000ffff1a7224 */ /* 0x002fe400078e0034 */
[----:B------:R-:W-:Y:S01]  /*51710*/  IMAD.MOV.U32 R27, RZ, RZ, R53 ;  /* 0x000000ffff1b7224 */ /* 0x000fe200078e0035 */
[----:B------:R-:W4:Y:S04]  /*51720*/  LDL.LU R52, [R1+0x7f0] ;  /* 0x0007f00001347983 */ /* 0x000f280000300800 */
[----:B------:R-:W4:Y:S04]  /*51730*/  LDL.LU R53, [R1+0x7f4] ;  /* 0x0007f40001357983 */ /* 0x000f280000300800 */
[----:B------:R-:W4:Y:S04]  /*51740*/  LDL.LU R54, [R1+0x7f8] ;  /* 0x0007f80001367983 */ /* 0x000f280000300800 */
[----:B------:R-:W4:Y:S04]  /*51750*/  LDL.LU R55, [R1+0x7fc] ;  /* 0x0007fc0001377983 */ /* 0x000f280000300800 */
[----:B------:R-:W-:Y:S04]  /*51760*/  STL [R1+0x2dfc], R26 ;  /* 0x002dfc1a01007387 */ /* 0x000fe80000100800 */
[----:B------:R0:W-:Y:S04]  /*51770*/  STL.64 [R1+0x840], R20 ;  /* 0x0008401401007387 */ /* 0x0001e80000100a00 */
[----:B------:R-:W-:Y:S01]  /*51780*/  STL.64 [R1+0x848], R22 ;  /* 0x0008481601007387 */ /* 0x000fe20000100a00 */
[----:B------:R-:W-:Y:S01]  /*51790*/  MOV R34, R8 ;  /* 0x0000000800227202 */ /* 0x000fe20000000f00 */
[----:B------:R-:W-:-:S02]  /*517a0*/  IMAD.MOV.U32 R60, RZ, RZ, R9 ;  /* 0x000000ffff3c7224 */ /* 0x000fc400078e0009 */
[----:B0-----:R-:W3:Y:S04]  /*517b0*/  LDL.LU.64 R20, [R1+0x2f10] ;  /* 0x002f100001147983 */ /* 0x001ee80000300a00 */
[----:B------:R-:W3:Y:S04]  /*517c0*/  LDL.LU.64 R46, [R1+0x2f08] ;  /* 0x002f0800012e7983 */ /* 0x000ee80000300a00 */
[----:B------:R-:W3:Y:S04]  /*517d0*/  LDL.LU.64 R44, [R1+0x2f00] ;  /* 0x002f0000012c7983 */ /* 0x000ee80000300a00 */
[----:B------:R-:W-:Y:S04]  /*517e0*/  STL.64 [R1+0x830], R28 ;  /* 0x0008301c01007387 */ /* 0x000fe80000100a00 */
[----:B------:R0:W-:Y:S01]  /*517f0*/  STL.64 [R1+0x838], R30 ;  /* 0x0008381e01007387 */ /* 0x0001e20000100a00 */
[----:B------:R-:W-:-:S02]  /*51800*/  IMAD.MOV.U32 R6, RZ, RZ, R36 ;  /* 0x000000ffff067224 */ /* 0x000fc400078e0024 */
[----:B------:R-:W-:Y:S01]  /*51810*/  IMAD.MOV.U32 R35, RZ, RZ, R37 ;  /* 0x000000ffff237224 */ /* 0x000fe200078e0025 */
[----:B0-----:R-:W3:Y:S04]  /*51820*/  LDL.LU.64 R30, [R1+0x2ef8] ;  /* 0x002ef800011e7983 */ /* 0x001ee80000300a00 */
[----:B------:R-:W3:Y:S04]  /*51830*/  LDL.LU.64 R28, [R1+0x2ef0] ;  /* 0x002ef000011c7983 */ /* 0x000ee80000300a00 */
[----:B------:R-:W3:Y:S04]  /*51840*/  LDL.LU.64 R8, [R1+0x2ee8] ;  /* 0x002ee80001087983 */ /* 0x000ee80000300a00 */
[----:B------:R0:W-:Y:S04]  /*51850*/  STL.64 [R1+0x820], R12 ;  /* 0x0008200c01007387 */ /* 0x0001e80000100a00 */
[----:B------:R-:W-:Y:S04]  /*51860*/  STL.64 [R1+0x828], R14 ;  /* 0x0008280e01007387 */ /* 0x000fe80000100a00 */
[----:B0-----:R-:W3:Y:S04]  /*51870*/  LDL.LU.64 R12, [R1+0x2ee0] ;  /* 0x002ee000010c7983 */ /* 0x001ee80000300a00 */
[----:B------:R-:W3:Y:S04]  /*51880*/  LDL.LU R36, [R1+0x7d0] ;  /* 0x0007d00001247983 */ /* 0x000ee80000300800 */
[----:B------:R-:W3:Y:S04]  /*51890*/  LDL.LU R37, [R1+0x7d4] ;  /* 0x0007d40001257983 */ /* 0x000ee80000300800 */
[----:B------:R-:W3:Y:S04]  /*518a0*/  LDL.LU R38, [R1+0x7d8] ;  /* 0x0007d80001267983 */ /* 0x000ee80000300800 */
[----:B------:R-:W3:Y:S04]  /*518b0*/  LDL.LU R39, [R1+0x7dc] ;  /* 0x0007dc0001277983 */ /* 0x000ee80000300800 */
[----:B------:R-:W-:Y:S04]  /*518c0*/  STL.64 [R1+0x2e60], R6 ;  /* 0x002e600601007387 */ /* 0x000fe80000100a00 */
[----:B------:R0:W-:Y:S04]  /*518d0*/  STL.64 [R1+0x2e58], R4 ;  /* 0x002e580401007387 */ /* 0x0001e80000100a00 */
[----:B0-----:R-:W3:Y:S01]  /*518e0*/  LDL.64 R4, [R1] ;  /* 0x0000000001047983 */ /* 0x001ee20000100a00 */
[----:B--2---:R-:W-:Y:S01]  /*518f0*/  HMMA.16816.F32 R48, R40, R16, R48 ;  /* 0x000000102830723c */ /* 0x004fe20000001830 */
[----:B------:R-:W-:-:S02]  /*51900*/  IMAD.MOV.U32 R26, RZ, RZ, R16 ;  /* 0x000000ffff1a7224 */ /* 0x000fc400078e0010 */
[----:B------:R-:W-:Y:S02]  /*51910*/  IMAD.MOV.U32 R3, RZ, RZ, R17 ;  /* 0x000000ffff037224 */ /* 0x000fe400078e0011 */
[----:B------:R-:W2:-:S14]  /*51920*/  LDL.LU.64 R16, [R1+0x2ed8] ;  /* 0x002ed80001107983 */ /* 0x000e9c0000300a00 */
[----:B------:R-:W-:Y:S02]  /*51930*/  IMAD.MOV.U32 R15, RZ, RZ, R51 ;  /* 0x000000ffff0f7224 */ /* 0x000fe400078e0033 */
[----:B------:R-:W-:Y:S01]  /*51940*/  IMAD.MOV.U32 R14, RZ, RZ, R50 ;  /* 0x000000ffff0e7224 */ /* 0x000fe200078e0032 */
[----:B------:R0:W-:Y:S04]  /*51950*/  STL.64 [R1+0x810], R48 ;  /* 0x0008103001007387 */ /* 0x0001e80000100a00 */
[----:B0-----:R-:W2:Y:S04]  /*51960*/  LDL.LU.64 R48, [R1+0x2ed0] ;  /* 0x002ed00001307983 */ /* 0x001ea80000300a00 */
[----:B------:R-:W-:Y:S04]  /*51970*/  STL [R1+0x2884], R15 ;  /* 0x0028840f01007387 */ /* 0x000fe80000100800 */
[----:B------:R-:W-:Y:S01]  /*51980*/  STL [R1+0x2878], R14 ;  /* 0x0028780e01007387 */ /* 0x000fe20000100800 */
[----:B---3--:R-:W-:-:S15]  /*51990*/  HMMA.16816.F32 R56, R40, R4, R56 ;  /* 0x000000042838723c */ /* 0x008fde0000001838 */
[----:B------:R-:W-:-:S04]  /*519a0*/  NOP ;  /* 0x0000000000007918 */ /* 0x000fc80000000000 */
[----:B------:R-:W-:Y:S04]  /*519b0*/  STL.64 [R1+0x800], R56 ;  /* 0x0008003801007387 */ /* 0x000fe80000100a00 */
[----:B------:R0:W-:Y:S04]  /*519c0*/  STL.64 [R1+0x808], R58 ;  /* 0x0008083a01007387 */ /* 0x0001e80000100a00 */
[----:B0-----:R-:W3:Y:S04]  /*519d0*/  LDL.LU.64 R58, [R1+0x2ec8] ;  /* 0x002ec800013a7983 */ /* 0x001ee80000300a00 */
[----:B------:R-:W4:Y:S01]  /*519e0*/  LDL.LU.64 R56, [R1+0x2ec0] ;  /* 0x002ec00001387983 */ /* 0x000f220000300a00 */
[----:B------:R-:W-:Y:S01]  /*519f0*/  MOV R2, R4 ;  /* 0x0000000400027202 */ /* 0x000fe20000000f00 */
[----:B------:R-:W-:-:S02]  /*51a00*/  IMAD.MOV.U32 R0, RZ, RZ, R5 ;  /* 0x000000ffff007224 */ /* 0x000fc400078e0005 */
[----:B------:R-:W2:Y:S04]  /*51a10*/  LDL.LU R4, [R1+0x7c0] ;  /* 0x0007c00001047983 */ /* 0x000ea80000300800 */
[----:B------:R-:W2:Y:S04]  /*51a20*/  LDL.LU R5, [R1+0x7c4] ;  /* 0x0007c40001057983 */ /* 0x000ea80000300800 */
[----:B------:R-:W2:Y:S04]  /*51a30*/  LDL.LU R6, [R1+0x7c8] ;  /* 0x0007c80001067983 */ /* 0x000ea80000300800 */
[----:B------:R-:W2:Y:S01]  /*51a40*/  LDL.LU R7, [R1+0x7cc] ;  /* 0x0007cc0001077983 */ /* 0x000ea20000300800 */
[----:B----4-:R-:W-:-:S15]  /*51a50*/  HMMA.16816.F32 R52, R40, R56, R52 ;  /* 0x000000382834723c */ /* 0x010fde0000001834 */
[----:B------:R-:W-:-:S04]  /*51a60*/  NOP ;  /* 0x0000000000007918 */ /* 0x000fc80000000000 */
[----:B------:R-:W-:Y:S02]  /*51a70*/  IMAD.MOV.U32 R50, RZ, RZ, R54 ;  /* 0x000000ffff327224 */ /* 0x000fe400078e0036 */
[----:B------:R-:W-:Y:S02]  /*51a80*/  IMAD.MOV.U32 R51, RZ, RZ, R55 ;  /* 0x000000ffff337224 */ /* 0x000fe400078e0037 */
[----:B------:R-:W-:Y:S02]  /*51a90*/  IMAD.MOV.U32 R18, RZ, RZ, R52 ;  /* 0x000000ffff127224 */ /* 0x000fe400078e0034 */
[----:B------:R-:W-:Y:S01]  /*51aa0*/  IMAD.MOV.U32 R19, RZ, RZ, R53 ;  /* 0x000000ffff137224 */ /* 0x000fe200078e0035 */
[----:B------:R-:W4:Y:S04]  /*51ab0*/  LDL.LU.64 R54, [R1+0x2eb8] ;  /* 0x002eb80001367983 */ /* 0x000f280000300a00 */
[----:B------:R-:W4:Y:S04]  /*51ac0*/  LDL.LU.64 R52, [R1+0x2eb0] ;  /* 0x002eb00001347983 */ /* 0x000f280000300a00 */
[----:B---3--:R-:W-:Y:S04]  /*51ad0*/  STL.64 [R1+0x2d20], R58 ;  /* 0x002d203a01007387 */ /* 0x008fe80000100a00 */
[----:B------:R0:W-:Y:S04]  /*51ae0*/  STL.64 [R1+0x2d18], R56 ;  /* 0x002d183801007387 */ /* 0x0001e80000100a00 */
[----:B0-----:R-:W4:Y:S04]  /*51af0*/  LDL.LU R56, [R1+0x7e0] ;  /* 0x0007e00001387983 */ /* 0x001f280000300800 */
[----:B------:R-:W4:Y:S04]  /*51b00*/  LDL.LU R57, [R1+0x7e4] ;  /* 0x0007e40001397983 */ /* 0x000f280000300800 */
[----:B------:R-:W4:Y:S04]  /*51b10*/  LDL.LU R58, [R1+0x7e8] ;  /* 0x0007e800013a7983 */ /* 0x000f280000300800 */
[----:B------:R-:W4:Y:S01]  /*51b20*/  LDL.LU R59, [R1+0x7ec] ;  /* 0x0007ec00013b7983 */ /* 0x000f220000300800 */
[----:B--2---:R-:W-:Y:S03]  /*51b30*/  HMMA.16816.F32 R36, R40, R48, R36 ;  /* 0x000000302824723c */ /* 0x004fe60000001824 */
[----:B------:R-:W-:Y:S04]  /*51b40*/  STL [R1+0x2864], R19 ;  /* 0x0028641301007387 */ /* 0x000fe80000100800 */
[----:B------:R-:W-:-:S12]  /*51b50*/  STL [R1+0x2860], R18 ;  /* 0x0028601201007387 */ /* 0x000fd80000100800 */
[----:B------:R-:W-:Y:S02]  /*51b60*/  IMAD.MOV.U32 R15, RZ, RZ, R36 ;  /* 0x000000ffff0f7224 */ /* 0x000fe400078e0024 */
[----:B------:R-:W-:Y:S01]  /*51b70*/  IMAD.MOV.U32 R10, RZ, RZ, R37 ;  /* 0x000000ffff0a7224 */ /* 0x000fe200078e0025 */
[----:B----4-:R-:W-:-:S15]  /*51b80*/  HMMA.16816.F32 R56, R40, R52, R56 ;  /* 0x000000342838723c */ /* 0x010fde0000001838 */
[----:B------:R-:W-:-:S04]  /*51b90*/  NOP ;  /* 0x0000000000007918 */ /* 0x000fc80000000000 */
[----:B------:R0:W-:Y:S04]  /*51ba0*/  STL.64 [R1+0x7e0], R56 ;  /* 0x0007e03801007387 */ /* 0x0001e80000100a00 */
[----:B------:R1:W-:Y:S04]  /*51bb0*/  STL.64 [R1+0x7e8], R58 ;  /* 0x0007e83a01007387 */ /* 0x0003e80000100a00 */
[----:B0-----:R-:W2:Y:S04]  /*51bc0*/  LDL.LU R56, [R1+0x7a0] ;  /* 0x0007a00001387983 */ /* 0x001ea80000300800 */
[----:B------:R-:W2:Y:S04]  /*51bd0*/  LDL.LU R57, [R1+0x7a4] ;  /* 0x0007a40001397983 */ /* 0x000ea80000300800 */
[----:B-1----:R-:W2:Y:S04]  /*51be0*/  LDL.LU R58, [R1+0x7a8] ;  /* 0x0007a800013a7983 */ /* 0x002ea80000300800 */
[----:B------:R-:W2:Y:S04]  /*51bf0*/  LDL.LU R59, [R1+0x7ac] ;  /* 0x0007ac00013b7983 */ /* 0x000ea80000300800 */
[----:B------:R-:W-:Y:S04]  /*51c00*/  STL.64 [R1+0x2d10], R54 ;  /* 0x002d103601007387 */ /* 0x000fe80000100a00 */
[----:B------:R0:W-:Y:S04]  /*51c10*/  STL.64 [R1+0x2d08], R52 ;  /* 0x002d083401007387 */ /* 0x0001e80000100a00 */
[----:B0-----:R-:W3:Y:S04]  /*51c20*/  LDL.LU R52, [R1+0x7b0] ;  /* 0x0007b00001347983 */ /* 0x001ee80000300800 */
[----:B------:R-:W3:Y:S04]  /*51c30*/  LDL.LU R53, [R1+0x7b4] ;  /* 0x0007b40001357983 */ /* 0x000ee80000300800 */
[----:B------:R-:W3:Y:S04]  /*51c40*/  LDL.LU R54, [R1+0x7b8] ;  /* 0x0007b80001367983 */ /* 0x000ee80000300800 */
[----:B------:R-:W3:Y:S04]  /*51c50*/  LDL.LU R55, [R1+0x7bc] ;  /* 0x0007bc0001377983 */ /* 0x000ee80000300800 */
[----:B------:R-:W4:Y:S01]  /*51c60*/  LDL.LU.64 R36, [R1+0x2ea8] ;  /* 0x002ea80001247983 */ /* 0x000f220000300a00 */
[----:B------:R-:W-:Y:S01]  /*51c70*/  IMAD.MOV.U32 R14, RZ, RZ, R39 ;  /* 0x000000ffff0e7224 */ /* 0x000fe200078e0027 */
[----:B------:R-:W-:-:S04]  /*51c80*/  MOV R11, R38 ;  /* 0x00000026000b7202 */ /* 0x000fc80000000f00 */
[----:B------:R-:W-:Y:S04]  /*51c90*/  STL.64 [R1+0x2e80], R14 ;  /* 0x002e800e01007387 */ /* 0x000fe80000100a00 */
[----:B------:R-:W-:Y:S04]  /*51ca0*/  STL.64 [R1+0x2e78], R12 ;  /* 0x002e780c01007387 */ /* 0x000fe80000100a00 */
[----:B------:R-:W-:Y:S04]  /*51cb0*/  STL.64 [R1+0x2e70], R10 ;  /* 0x002e700a01007387 */ /* 0x000fe80000100a00 */
[----:B------:R-:W-:Y:S04]  /*51cc0*/  STL.64 [R1+0x2e68], R8 ;  /* 0x002e680801007387 */ /* 0x000fe80000100a00 */
[----:B------:R-:W-:Y:S04]  /*51cd0*/  STL.64 [R1+0x2d00], R50 ;  /* 0x002d003201007387 */ /* 0x000fe80000100a00 */
[----:B------:R0:W-:Y:S02]  /*51ce0*/  STL.64 [R1+0x2cf8], R48 ;  /* 0x002cf83001007387 */ /* 0x0001e40000100a00 */
[----:B0-----:R-:W-:-:S02]  /*51cf0*/  IMAD.MOV.U32 R48, RZ, RZ, R24 ;  /* 0x000000ffff307224 */ /* 0x001fc400078e0018 */
[----:B------:R-:W-:Y:S01]  /*51d00*/  IMAD.MOV.U32 R49, RZ, RZ, R25 ;  /* 0x000000ffff317224 */ /* 0x000fe200078e0019 */
[C---:B----4-:R-:W-:Y:S08]  /*51d10*/  HMMA.16816.F32 R4, R40.reuse, R36, R4 ;  /* 0x000000242804723c */ /* 0x050ff00000001804 */
[----:B---3--:R-:W-:Y:S11]  /*51d20*/  HMMA.16816.F32 R8, R40, R32, R52 ;  /* 0x000000202808723c */ /* 0x008ff60000001834 */
[----:B------:R-:W-:-:S02]  /*51d30*/  IMAD.MOV.U32 R19, RZ, RZ, R4 ;  /* 0x000000ffff137224 */ /* 0x000fc400078e0004 */
[----:B------:R-:W-:Y:S01]  /*51d40*/  IMAD.MOV.U32 R18, RZ, RZ, R5 ;  /* 0x000000ffff127224 */ /* 0x000fe200078e0005 */
[----:B------:R-:W3:Y:S01]  /*51d50*/  LDL.LU R4, [R1+0x790] ;  /* 0x0007900001047983 */ /* 0x000ee20000300800 */
[----:B------:R-:W-:-:S03]  /*51d60*/  IMAD.MOV.U32 R22, RZ, RZ, R6 ;  /* 0x000000ffff167224 */ /* 0x000fc600078e0006 */
[----:B------:R-:W3:Y:S01]  /*51d70*/  LDL.LU R5, [R1+0x794] ;  /* 0x0007940001057983 */ /* 0x000ee20000300800 */
[----:B------:R-:W-:-:S03]  /*51d80*/  IMAD.MOV.U32 R23, RZ, RZ, R7 ;  /* 0x000000ffff177224 */ /* 0x000fc600078e0007 */
[----:B------:R-:W3:Y:S04]  /*51d90*/  LDL.LU R6, [R1+0x798] ;  /* 0x0007980001067983 */ /* 0x000ee80000300800 */
[----:B------:R-:W3:Y:S04]  /*51da0*/  LDL.LU R7, [R1+0x79c] ;  /* 0x00079c0001077983 */ /* 0x000ee80000300800 */
[----:B------:R-:W-:Y:S04]  /*51db0*/  STL.64 [R1+0x2e90], R18 ;  /* 0x002e901201007387 */ /* 0x000fe80000100a00 */
[----:B------:R-:W-:Y:S01]  /*51dc0*/  STL.64 [R1+0x2e88], R16 ;  /* 0x002e881001007387 */ /* 0x000fe20000100a00 */
[----:B------:R-:W-:-:S03]  /*51dd0*/  IMAD.MOV.U32 R38, RZ, RZ, R8 ;  /* 0x000000ffff267224 */ /* 0x000fc600078e0008 */
[----:B------:R2:W-:Y:S01]  /*51de0*/  STL.64 [R1+0x7b8], R10 ;  /* 0x0007b80a01007387 */ /* 0x0005e20000100a00 */
[----:B------:R-:W-:Y:S02]  /*51df0*/  IMAD.MOV.U32 R39, RZ, RZ, R9 ;  /* 0x000000ffff277224 */ /* 0x000fe400078e0009 */
[----:B--2---:R-:W-:Y:S01]  /*51e00*/  HMMA.16816.F32 R8, R40, R28, R56 ;  /* 0x0000001c2808723c */ /* 0x004fe20000001838 */
[----:B------:R-:W-:Y:S04]  /*51e10*/  STL.64 [R1+0x2dc8], R32 ;  /* 0x002dc82001007387 */ /* 0x000fe80000100a00 */
[----:B------:R-:W-:Y:S04]  /*51e20*/  STL.64 [R1+0x2e00], R34 ;  /* 0x002e002201007387 */ /* 0x000fe80000100a00 */
[----:B------:R-:W-:Y:S04]  /*51e30*/  STL [R1+0x2bdc], R38 ;  /* 0x002bdc2601007387 */ /* 0x000fe80000100800 */
[----:B------:R-:W-:Y:S04]  /*51e40*/  STL [R1+0x2cf0], R39 ;  /* 0x002cf02701007387 */ /* 0x000fe80000100800 */
[----:B------:R0:W-:Y:S04]  /*51e50*/  STL.64 [R1+0x2ce8], R36 ;  /* 0x002ce82401007387 */ /* 0x0001e80000100a00 */
[----:B------:R-:W-:Y:S01]  /*51e60*/  STL.64 [R1+0x2e08], R28 ;  /* 0x002e081c01007387 */ /* 0x000fe20000100a00 */
[----:B------:R-:W-:Y:S01]  /*51e70*/  MOV R56, R20 ;  /* 0x0000001400387202 */ /* 0x000fe20000000f00 */
[----:B------:R-:W-:-:S02]  /*51e80*/  IMAD.MOV.U32 R57, RZ, RZ, R21 ;  /* 0x000000ffff397224 */ /* 0x000fc400078e0015 */
[----:B------:R-:W-:Y:S04]  /*51e90*/  STL.64 [R1+0x7a0], R8 ;  /* 0x0007a00801007387 */ /* 0x000fe80000100a00 */
[----:B------:R-:W-:Y:S04]  /*51ea0*/  STL.64 [R1+0x7a8], R10 ;  /* 0x0007a80a01007387 */ /* 0x000fe80000100a00 */
[----:B------:R-:W2:Y:S04]  /*51eb0*/  LDL.LU R20, [R1+0x2ea4] ;  /* 0x002ea40001147983 */ /* 0x000ea80000300800 */
[----:B------:R-:W2:Y:S04]  /*51ec0*/  LDL.LU R21, [R1+0x2ea0] ;  /* 0x002ea00001157983 */ /* 0x000ea80000300800 */
[----:B------:R-:W3:Y:S04]  /*51ed0*/  LDL.LU R24, [R1+0x2e9c] ;  /* 0x002e9c0001187983 */ /* 0x000ee80000300800 */
[----:B------:R-:W3:Y:S04]  /*51ee0*/  LDL.LU R25, [R1+0x2e98] ;  /* 0x002e980001197983 */ /* 0x000ee80000300800 */
[----:B------:R-:W-:Y:S04]  /*51ef0*/  STL.64 [R1+0x2e10], R48 ;  /* 0x002e103001007387 */ /* 0x000fe80000100a00 */
[----:B0-----:R-:W4:Y:S04]  /*51f00*/  LDL.LU R36, [R1+0x360] ;  /* 0x0003600001247983 */ /* 0x001f280000300800 */
[----:B------:R-:W4:Y:S04]  /*51f10*/  LDL.LU R37, [R1+0x364] ;  /* 0x0003640001257983 */ /* 0x000f280000300800 */
[----:B------:R-:W2:Y:S04]  /*51f20*/  LDL.LU R38, [R1+0x368] ;  /* 0x0003680001267983 */ /* 0x000ea80000300800 */
[----:B------:R-:W2:Y:S04]  /*51f30*/  LDL.LU R39, [R1+0x36c] ;  /* 0x00036c0001277983 */ /* 0x000ea80000300800 */
[----:B--2---:R-:W-:Y:S04]  /*51f40*/  STL.64 [R1+0x2e20], R38 ;  /* 0x002e202601007387 */ /* 0x004fe80000100a00 */
[----:B----4-:R0:W-:Y:S04]  /*51f50*/  STL.64 [R1+0x2e18], R36 ;  /* 0x002e182401007387 */ /* 0x0101e80000100a00 */
[----:B------:R-:W2:Y:S01]  /*51f60*/  LDL R59, [R1+0x2238] ;  /* 0x00223800013b7983 */ /* 0x000ea20000100800 */
[----:B---3--:R-:W-:Y:S03]  /*51f70*/  HMMA.16816.F32 R4, R40, R24, R4 ;  /* 0x000000182804723c */ /* 0x008fe60000001804 */
[----:B--2---:R-:W-:Y:S04]  /*51f80*/  STL [R1+0x2e30], R59 ;  /* 0x002e303b01007387 */ /* 0x004fe80000100800 */
[----:B------:R-:W-:Y:S04]  /*51f90*/  STL.64 [R1+0x2e28], R56 ;  /* 0x002e283801007387 */ /* 0x000fe80000100a00 */
[----:B------:R-:W2:Y:S04]  /*51fa0*/  LDL.LU R52, [R1+0x740] ;  /* 0x0007400001347983 */ /* 0x000ea80000300800 */
[----:B------:R-:W2:Y:S04]  /*51fb0*/  LDL.LU R53, [R1+0x744] ;  /* 0x0007440001357983 */ /* 0x000ea80000300800 */
[----:B------:R-:W3:Y:S04]  /*51fc0*/  LDL.LU R54, [R1+0x748] ;  /* 0x0007480001367983 */ /* 0x000ee80000300800 */
[----:B------:R-:W3:Y:S04]  /*51fd0*/  LDL.LU R55, [R1+0x74c] ;  /* 0x00074c0001377983 */ /* 0x000ee80000300800 */
[----:B---3--:R-:W-:Y:S04]  /*51fe0*/  STL.64 [R1+0x2e40], R54 ;  /* 0x002e403601007387 */ /* 0x008fe80000100a00 */
[----:B--2---:R-:W-:Y:S04]  /*51ff0*/  STL.64 [R1+0x2e38], R52 ;  /* 0x002e383401007387 */ /* 0x004fe80000100a00 */
[----:B------:R1:W-:Y:S04]  /*52000*/  STL.64 [R1+0x790], R4 ;  /* 0x0007900401007387 */ /* 0x0003e80000100a00 */
[----:B------:R2:W-:Y:S04]  /*52010*/  STL.64 [R1+0x798], R6 ;  /* 0x0007980601007387 */ /* 0x0005e80000100a00 */
        /* <DEDUP_REMOVED lines=18> */
[----:B--2---:R-:W2:Y:S01]  /*52140*/  LDL.LU R6, [R1+0x758] ;  /* 0x0007580001067983 */ /* 0x004ea20000300800 */
[----:B------:R-:W-:-:S03]  /*52150*/  IMAD.MOV.U32 R49, RZ, RZ, R44 ;  /* 0x000000ffff317224 */ /* 0x000fc600078e002c */
[----:B------:R-:W2:Y:S01]  /*52160*/  LDL.LU R7, [R1+0x75c] ;  /* 0x00075c0001077983 */ /* 0x000ea20000300800 */
[----:B------:R-:W-:-:S03]  /*52170*/  IMAD.MOV.U32 R48, RZ, RZ, R45 ;  /* 0x000000ffff307224 */ /* 0x000fc600078e002d */
[----:B------:R-:W2:Y:S01]  /*52180*/  LDL.LU R44, [R1+0x3d0] ;  /* 0x0003d000012c7983 */ /* 0x000ea20000300800 */
[----:B------:R-:W-:-:S03]  /*52190*/  IMAD.MOV.U32 R33, RZ, RZ, R46 ;  /* 0x000000ffff217224 */ /* 0x000fc600078e002e */
[----:B------:R-:W2:Y:S01]  /*521a0*/  LDL.LU R45, [R1+0x3d4] ;  /* 0x0003d400012d7983 */ /* 0x000ea20000300800 */
[----:B------:R-:W-:-:S03]  /*521b0*/  IMAD.MOV.U32 R32, RZ, RZ, R47 ;  /* 0x000000ffff207224 */ /* 0x000fc600078e002f */
[----:B------:R-:W2:Y:S04]  /*521c0*/  LDL.LU R46, [R1+0x3d8] ;  /* 0x0003d800012e7983 */ /* 0x000ea80000300800 */
[----:B------:R-:W2:Y:S04]  /*521d0*/  LDL.LU R47, [R1+0x3dc] ;  /* 0x0003dc00012f7983 */ /* 0x000ea80000300800 */
[----:B------:R-:W2:Y:S04]  /*521e0*/  LDL.LU R52, [R1+0x3c0] ;  /* 0x0003c00001347983 */ /* 0x000ea80000300800 */
[----:B------:R-:W2:Y:S04]  /*521f0*/  LDL.LU R53, [R1+0x3c4] ;  /* 0x0003c40001357983 */ /* 0x000ea80000300800 */
[----:B------:R-:W2:Y:S04]  /*52200*/  LDL.LU R54, [R1+0x3c8] ;  /* 0x0003c80001367983 */ /* 0x000ea80000300800 */
[----:B------:R-:W2:Y:S04]  /*52210*/  LDL.LU R55, [R1+0x3cc] ;  /* 0x0003cc0001377983 */ /* 0x000ea80000300800 */
[----:B------:R-:W2:Y:S01]  /*52220*/  LDL.LU R28, [R1+0x3a0] ;  /* 0x0003a000011c7983 */ /* 0x000ea20000300800 */
[----:B------:R-:W-:-:S03]  /*52230*/  IMAD.MOV.U32 R57, RZ, RZ, R30 ;  /* 0x000000ffff397224 */ /* 0x000fc600078e001e */
[----:B------:R-:W2:Y:S01]  /*52240*/  LDL.LU R29, [R1+0x3a4] ;  /* 0x0003a400011d7983 */ /* 0x000ea20000300800 */
[----:B------:R-:W-:-:S03]  /*52250*/  MOV R56, R31 ;  /* 0x0000001f00387202 */ /* 0x000fc60000000f00 */
[----:B------:R-:W2:Y:S04]  /*52260*/  LDL.LU R30, [R1+0x3a8] ;  /* 0x0003a800011e7983 */ /* 0x000ea80000300800 */
[----:B------:R-:W2:Y:S01]  /*52270*/  LDL.LU R31, [R1+0x3ac] ;  /* 0x0003ac00011f7983 */ /* 0x000ea20000300800 */
[----:B---3--:R-:W-:-:S15]  /*52280*/  HMMA.16816.F32 R16, R40, R20, R16 ;  /* 0x000000142810723c */ /* 0x008fde0000001810 */
[----:B------:R-:W-:-:S04]  /*52290*/  NOP ;  /* 0x0000000000007918 */ /* 0x000fc80000000000 */
[----:B------:R-:W-:Y:S04]  /*522a0*/  STL.64 [R1+0x780], R16 ;  /* 0x0007801001007387 */ /* 0x000fe80000100a00 */
[----:B------:R0:W-:Y:S04]  /*522b0*/  STL.64 [R1+0x788], R18 ;  /* 0x0007881201007387 */ /* 0x0001e80000100a00 */
[----:B0-----:R-:W3:Y:S04]  /*522c0*/  LDL.LU.64 R18, [R1+0x2e90] ;  /* 0x002e900001127983 */ /* 0x001ee80000300a00 */
[----:B------:R-:W4:Y:S04]  /*522d0*/  LDL.LU.64 R16, [R1+0x2e88] ;  /* 0x002e880001107983 */ /* 0x000f280000300a00 */
[----:B------:R-:W-:Y:S04]  /*522e0*/  STL.64 [R1+0x2cd0], R22 ;  /* 0x002cd01601007387 */ /* 0x000fe80000100a00 */
[----:B------:R0:W-:Y:S04]  /*522f0*/  STL.64 [R1+0x2cc8], R20 ;  /* 0x002cc81401007387 */ /* 0x0001e80000100a00 */
        /* <DEDUP_REMOVED lines=8> */
[----:B---3--:R-:W-:Y:S04]  /*52380*/  STL.64 [R1+0x2ce0], R18 ;  /* 0x002ce01201007387 */ /* 0x008fe80000100a00 */
[----:B------:R0:W-:Y:S04]  /*52390*/  STL.64 [R1+0x2cd8], R16 ;  /* 0x002cd81001007387 */ /* 0x0001e80000100a00 */
        /* <DEDUP_REMOVED lines=9> */
[----:B------:R-:W2:Y:S04]  /*52430*/  LDL.LU.64 R8, [R1+0x2e68] ;  /* 0x002e680001087983 */ /* 0x000ea80000300a00 */
[----:B----4-:R-:W-:Y:S04]  /*52440*/  STL.64 [R1+0x2d30], R14 ;  /* 0x002d300e01007387 */ /* 0x010fe80000100a00 */
[----:B------:R0:W-:Y:S04]  /*52450*/  STL.64 [R1+0x2d28], R12 ;  /* 0x002d280c01007387 */ /* 0x0001e80000100a00 */
[----:B0-----:R-:W4:Y:S04]  /*52460*/  LDL R12, [R1+0xf0] ;  /* 0x0000f000010c7983 */ /* 0x001f280000100800 */
[----:B------:R-:W4:Y:S01]  /*52470*/  LDL R13, [R1+0xf4] ;  /* 0x0000f400010d7983 */ /* 0x000f220000100800 */
        /* <DEDUP_REMOVED lines=8> */
[----:B0-----:R-:W4:Y:S04]  /*52500*/  LDL.LU R8, [R1+0x380] ;  /* 0x0003800001087983 */ /* 0x001f280000300800 */
[----:B------:R-:W4:Y:S04]  /*52510*/  LDL.LU R9, [R1+0x384] ;  /* 0x0003840001097983 */ /* 0x000f280000300800 */
[----:B------:R-:W4:Y:S04]  /*52520*/  LDL.LU R10, [R1+0x388] ;  /* 0x00038800010a7983 */ /* 0x000f280000300800 */
[----:B------:R-:W4:Y:S01]  /*52530*/  LDL.LU R11, [R1+0x38c] ;  /* 0x00038c00010b7983 */ /* 0x000f220000300800 */
[----:B--2---:R-:W-:Y:S03]  /*52540*/  HMMA.16816.F32 R40, R40, R4, R44 ;  /* 0x000000042828723c */ /* 0x004fe6000000182c */
[----:B------:R-:W2:Y:S04]  /*52550*/  LDL.LU.64 R46, [R1+0x2e50] ;  /* 0x002e5000012e7983 */ /* 0x000ea80000300a00 */
[----:B------:R-:W2:-:S12]  /*52560*/  LDL.LU.64 R44, [R1+0x2e48] ;  /* 0x002e4800012c7983 */ /* 0x000e980000300a00 */
[----:B------:R0:W-:Y:S04]  /*52570*/  STL.64 [R1+0x3d0], R40 ;  /* 0x0003d02801007387 */ /* 0x0001e80000100a00 */
[----:B------:R-:W-:Y:S04]  /*52580*/  STL.64 [R1+0x3d8], R42 ;  /* 0x0003d82a01007387 */ /* 0x000fe80000100a00 */
[----:B0-----:R-:W3:Y:S04]  /*52590*/  LDL R40, [R1+0x100] ;  /* 0x0001000001287983 */ /* 0x001ee80000100800 */
[----:B------:R-:W3:Y:S04]  /*525a0*/  LDL R41, [R1+0x104] ;  /* 0x0001040001297983 */ /* 0x000ee80000100800 */
[----:B------:R-:W-:Y:S01]  /*525b0*/  STL.64 [R1+0x2d48], R4 ;  /* 0x002d480401007387 */ /* 0x000fe20000100a00 */
[C---:B--2---:R-:W-:Y:S08]  /*525c0*/  HMMA.16816.F32 R56, R44.reuse, R56, R52 ;  /* 0x000000382c38723c */ /* 0x044ff00000001834 */
[C---:B------:R-:W-:Y:S01]  /*525d0*/  HMMA.16816.F32 R48, R44.reuse, R48, R36 ;  /* 0x000000302c30723c */ /* 0x040fe20000001824 */
[----:B------:R-:W2:Y:S04]  /*525e0*/  LDL.LU.64 R54, [R1+0x2e40] ;  /* 0x002e400001367983 */ /* 0x000ea80000300a00 */
[----:B------:R-:W2:Y:S03]  /*525f0*/  LDL.LU.64 R52, [R1+0x2e38] ;  /* 0x002e380001347983 */ /* 0x000ea60000300a00 */
[----:B------:R-:W-:Y:S03]  /*52600*/  HMMA.16816.F32 R32, R44, R32, R28 ;  /* 0x000000202c20723c */ /* 0x000fe6000000181c */
[----:B------:R-:W-:Y:S04]  /*52610*/  STL.64 [R1+0x3c0], R56 ;  /* 0x0003c03801007387 */ /* 0x000fe80000100a00 */
[----:B------:R0:W-:Y:S04]  /*52620*/  STL.64 [R1+0x3c8], R58 ;  /* 0x0003c83a01007387 */ /* 0x0001e80000100a00 */
[----:B0-----:R-:W2:Y:S04]  /*52630*/  LDL.LU R59, [R1+0x2e30] ;  /* 0x002e3000013b7983 */ /* 0x001ea80000300800 */
[----:B------:R-:W2:Y:S04]  /*52640*/  LDL.LU.64 R56, [R1+0x2e28] ;  /* 0x002e280001387983 */ /* 0x000ea80000300a00 */
[----:B------:R-:W2:Y:S04]  /*52650*/  LDL.LU.64 R38, [R1+0x2e20] ;  /* 0x002e200001267983 */ /* 0x000ea80000300a00 */
[----:B------:R-:W2:Y:S04]  /*52660*/  LDL.LU.64 R36, [R1+0x2e18] ;  /* 0x002e180001247983 */ /* 0x000ea80000300a00 */
[----:B------:R0:W-:Y:S04]  /*52670*/  STL.64 [R1+0x3b0], R48 ;  /* 0x0003b03001007387 */ /* 0x0001e80000100a00 */
[----:B------:R-:W-:Y:S04]  /*52680*/  STL.64 [R1+0x3b8], R50 ;  /* 0x0003b83201007387 */ /* 0x000fe80000100a00 */
[----:B0-----:R-:W2:Y:S04]  /*52690*/  LDL.LU.64 R48, [R1+0x2e10] ;  /* 0x002e100001307983 */ /* 0x001ea80000300a00 */
[----:B------:R-:W2:Y:S01]  /*526a0*/  LDL.LU.64 R28, [R1+0x2e08] ;  /* 0x002e0800011c7983 */ /* 0x000ea20000300a00 */
[----:B------:R-:W-:-:S02]  /*526b0*/  IMAD.MOV.U32 R31, RZ, RZ, R33 ;  /* 0x000000ffff1f7224 */ /* 0x000fc400078e0021 */
[----:B------:R-:W-:Y:S01]  /*526c0*/  IMAD.MOV.U32 R30, RZ, RZ, R32 ;  /* 0x000000ffff1e7224 */ /* 0x000fe200078e0020 */
[----:B------:R0:W-:Y:S04]  /*526d0*/  STL.64 [R1+0x3a8], R34 ;  /* 0x0003a82201007387 */ /* 0x0001e80000100a00 */
[----:B0-----:R-:W3:Y:S04]  /*526e0*/  LDL.LU.64 R34, [R1+0x2e00] ;  /* 0x002e000001227983 */ /* 0x001ee80000300a00 */
[----:B------:R-:W-:Y:S04]  /*526f0*/  STL [R1+0x27fc], R31 ;  /* 0x0027fc1f01007387 */ /* 0x000fe80000100800 */
[----:B------:R-:W-:Y:S04]  /*52700*/  STL [R1+0x27f8], R30 ;  /* 0x0027f81e01007387 */ /* 0x000fe80000100800 */
[----:B--2---:R0:W-:Y:S04]  /*52710*/  STL.64 [R1+0x2d50], R28 ;  /* 0x002d501c01007387 */ /* 0x0041e80000100a00 */
[----:B0-----:R-:W3:Y:S04]  /*52720*/  LDL.LU R28, [R1+0x390] ;  /* 0x00039000011c7983 */ /* 0x001ee80000300800 */
[----:B------:R-:W3:Y:S04]  /*52730*/  LDL.LU R29, [R1+0x394] ;  /* 0x00039400011d7983 */ /* 0x000ee80000300800 */
[----:B------:R-:W3:Y:S04]  /*52740*/  LDL.LU R30, [R1+0x398] ;  /* 0x00039800011e7983 */ /* 0x000ee80000300800 */
[----:B------:R-:W3:Y:S02]  /*52750*/  LDL.LU R31, [R1+0x39c] ;  /* 0x00039c00011f7983 */ /* 0x000ee40000300800 */
[----:B---3--:R-:W-:-:S15]  /*52760*/  HMMA.16816.F32 R40, R44, R40, R28 ;  /* 0x000000282c28723c */ /* 0x008fde000000181c */
[----:B------:R-:W-:-:S04]  /*52770*/  NOP ;  /* 0x0000000000007918 */ /* 0x000fc80000000000 */
[----:B------:R-:W-:Y:S04]  /*52780*/  STL.64 [R1+0x390], R40 ;  /* 0x0003902801007387 */ /* 0x000fe80000100a00 */
[----:B------:R-:W-:Y:S04]  /*52790*/  STL.64 [R1+0x398], R42 ;  /* 0x0003982a01007387 */ /* 0x000fe80000100a00 */
[----:B------:R-:W0:Y:S01]  /*527a0*/  LDSM.16.MT88.4 R40, [R59+UR5+0x9000] ;  /* 0x009000053b28783b */ /* 0x000e220008004200 */
[C---:B----4-:R-:W-:Y:S08]  /*527b0*/  HMMA.16816.F32 R28, R44.reuse, R12, R8 ;  /* 0x0000000c2c1c723c */ /* 0x050ff00000001808 */
[C---:B------:R-:W-:Y:S08]  /*527c0*/  HMMA.16816.F32 R12, R44.reuse, R20, R16 ;  /* 0x000000142c0c723c */ /* 0x040ff00000001810 */
[C---:B------:R-:W-:Y:S03]  /*527d0*/  HMMA.16816.F32 R8, R44.reuse, R48, R36 ;  /* 0x000000302c08723c */ /* 0x040fe60000001824 */
[----:B------:R-:W-:Y:S04]  /*527e0*/  STL.64 [R1+0x380], R28 ;  /* 0x0003801c01007387 */ /* 0x000fe80000100a00 */
[----:B------:R-:W-:Y:S04]  /*527f0*/  STL.64 [R1+0x388], R30 ;  /* 0x0003881e01007387 */ /* 0x000fe80000100a00 */
[----:B------:R-:W-:Y:S04]  /*52800*/  STL.64 [R1+0x370], R12 ;  /* 0x0003700c01007387 */ /* 0x000fe80000100a00 */
[----:B------:R-:W-:Y:S04]  /*52810*/  STL.64 [R1+0x378], R14 ;  /* 0x0003780e01007387 */ /* 0x000fe80000100a00 */
[----:B0-----:R-:W-:Y:S04]  /*52820*/  STL.64 [R1+0x2cc0], R42 ;  /* 0x002cc02a01007387 */ /* 0x001fe80000100a00 */
[----:B------:R-:W-:Y:S04]  /*52830*/  STL.64 [R1+0x360], R8 ;  /* 0x0003600801007387 */ /* 0x000fe80000100a00 */
[----:B------:R0:W-:Y:S02]  /*52840*/  STL.64 [R1+0x368], R10 ;  /* 0x0003680a01007387 */ /* 0x0001e40000100a00 */
[----:B0-----:R-:W-:Y:S02]  /*52850*/  HMMA.16816.F32 R8, R44, R56, R52 ;  /* 0x000000382c08723c */ /* 0x001fe40000001834 */
[----:B------:R0:W-:Y:S01]  /*52860*/  STL.64 [R1+0x2cb8], R40 ;  /* 0x002cb82801007387 */ /* 0x0001e20000100a00 */
[----:B------:R-:W-:-:S02]  /*52870*/  IMAD.MOV.U32 R20, RZ, RZ, R26 ;  /* 0x000000ffff147224 */ /* 0x000fc400078e001a */
[----:B------:R-:W-:Y:S01]  /*52880*/  IMAD.MOV.U32 R21, RZ, RZ, R3 ;  /* 0x000000ffff157224 */ /* 0x000fe200078e0003 */
[----:B------:R-:W2:-:S13]  /*52890*/  LDL.LU R26, [R1+0x2dfc] ;  /* 0x002dfc00011a7983 */ /* 0x000e9a0000300800 */
[----:B------:R-:W-:Y:S04]  /*528a0*/  STL.64 [R1+0x740], R8 ;  /* 0x0007400801007387 */ /* 0x000fe80000100a00 */
[----:B------:R-:W-:Y:S04]  /*528b0*/  STL.64 [R1+0x748], R10 ;  /* 0x0007480a01007387 */ /* 0x000fe80000100a00 */
[----:B------:R-:W3:Y:S04]  /*528c0*/  LDL.LU R3, [R1+0x2df8] ;  /* 0x002df80001037983 */ /* 0x000ee80000300800 */
[----:B------:R1:W-:Y:S04]  /*528d0*/  STL.64 [R1+0x2d58], R20 ;  /* 0x002d581401007387 */ /* 0x0003e80000100a00 */
[----:B------:R-:W4:Y:S04]  /*528e0*/  LDL.LU R16, [R1+0x690] ;  /* 0x0006900001107983 */ /* 0x000f280000300800 */
[----:B------:R-:W4:Y:S04]  /*528f0*/  LDL.LU R17, [R1+0x694] ;  /* 0x0006940001117983 */ /* 0x000f280000300800 */
[----:B------:R-:W2:Y:S04]  /*52900*/  LDL.LU R18, [R1+0x698] ;  /* 0x0006980001127983 */ /* 0x000ea80000300800 */
[----:B------:R-:W2:Y:S01]  /*52910*/  LDL.LU R19, [R1+0x69c] ;  /* 0x00069c0001137983 */ /* 0x000ea20000300800 */
[----:B0-----:R-:W-:-:S02]  /*52920*/  IMAD.MOV.U32 R40, RZ, RZ, R6 ;  /* 0x000000ffff287224 */ /* 0x001fc400078e0006 */
[----:B------:R-:W-:Y:S01]  /*52930*/  IMAD.MOV.U32 R41, RZ, RZ, R35 ;  /* 0x000000ffff297224 */ /* 0x000fe200078e0023 */
[----:B------:R-:W-:Y:S01]  /*52940*/  MOV R4, R34 ;  /* 0x0000002200047202 */ /* 0x000fe20000000f00 */
[----:B------:R-:W-:Y:S02]  /*52950*/  IMAD.MOV.U32 R5, RZ, RZ, R60 ;  /* 0x000000ffff057224 */ /* 0x000fe400078e003c */
[----:B------:R-:W-:Y:S02]  /*52960*/  IMAD.MOV.U32 R36, RZ, RZ, R61 ;  /* 0x000000ffff247224 */ /* 0x000fe400078e003d */
[----:B------:R-:W-:Y:S01]  /*52970*/  IMAD.MOV.U32 R37, RZ, RZ, R7 ;  /* 0x000000ffff257224 */ /* 0x000fe200078e0007 */
[----:B--2---:R-:W-:Y:S04]  /*52980*/  STL.64 [R1+0x2d68], R18 ;  /* 0x002d681201007387 */ /* 0x004fe80000100a00 */
[----:B----4-:R0:W-:Y:S04]  /*52990*/  STL.64 [R1+0x2d60], R16 ;  /* 0x002d601001007387 */ /* 0x0101e80000100a00 */
[----:B------:R-:W2:Y:S04]  /*529a0*/  LDL.LU R6, [R1+0x2df4] ;  /* 0x002df40001067983 */ /* 0x000ea80000300800 */
[----:B------:R-:W4:Y:S04]  /*529b0*/  LDL.LU R35, [R1+0x2df0] ;  /* 0x002df00001237983 */ /* 0x000f280000300800 */
[----:B------:R0:W-:Y:S04]  /*529c0*/  STL.64 [R1+0x2d70], R40 ;  /* 0x002d702801007387 */ /* 0x0001e80000100a00 */
[----:B------:R-:W2:Y:S04]  /*529d0*/  LDL.LU R34, [R1+0x2dec] ;  /* 0x002dec0001227983 */ /* 0x000ea80000300800 */
[----:B------:R-:W2:Y:S04]  /*529e0*/  LDL.LU R60, [R1+0x2de8] ;  /* 0x002de800013c7983 */ /* 0x000ea80000300800 */
[----:B------:R-:W-:Y:S04]  /*529f0*/  STL.64 [R1+0x2d78], R4 ;  /* 0x002d780401007387 */ /* 0x000fe80000100a00 */
[----:B------:R-:W2:Y:S04]  /*52a00*/  LDL.LU R61, [R1+0x2de4] ;  /* 0x002de400013d7983 */ /* 0x000ea80000300800 */
[----:B------:R-:W2:Y:S04]  /*52a10*/  LDL.LU R7, [R1+0x2de0] ;  /* 0x002de00001077983 */ /* 0x000ea80000300800 */
[----:B------:R-:W-:Y:S04]  /*52a20*/  STL.64 [R1+0x2d80], R36 ;  /* 0x002d802401007387 */ /* 0x000fe80000100a00 */
[----:B-1----:R-:W2:Y:S04]  /*52a30*/  LDL.LU R20, [R1+0x6c0] ;  /* 0x0006c00001147983 */ /* 0x002ea80000300800 */
[----:B------:R-:W2:Y:S04]  /*52a40*/  LDL.LU R21, [R1+0x6c4] ;  /* 0x0006c40001157983 */ /* 0x000ea80000300800 */
[----:B------:R-:W2:Y:S04]  /*52a50*/  LDL.LU R22, [R1+0x6c8] ;  /* 0x0006c80001167983 */ /* 0x000ea80000300800 */
[----:B------:R-:W2:Y:S01]  /*52a60*/  LDL.LU R23, [R1+0x6cc] ;  /* 0x0006cc0001177983 */ /* 0x000ea20000300800 */
[----:B0-----:R-:W-:-:S02]  /*52a70*/  IMAD.MOV.U32 R16, RZ, RZ, R26 ;  /* 0x000000ffff107224 */ /* 0x001fc400078e001a */
[----:B------:R-:W-:Y:S01]  /*52a80*/  IMAD.MOV.U32 R17, RZ, RZ, R27 ;  /* 0x000000ffff117224 */ /* 0x000fe200078e001b */
[----:B--2---:R-:W-:Y:S04]  /*52a90*/  STL.64 [R1+0x2d90], R22 ;  /* 0x002d901601007387 */ /* 0x004fe80000100a00 */
[----:B------:R0:W-:Y:S04]  /*52aa0*/  STL.64 [R1+0x2d88], R20 ;  /* 0x002d881401007387 */ /* 0x0001e80000100a00 */
[----:B------:R-:W2:Y:S04]  /*52ab0*/  LDL.LU R26, [R1+0x2ddc] ;  /* 0x002ddc00011a7983 */ /* 0x000ea80000300800 */
[----:B------:R-:W2:Y:S04]  /*52ac0*/  LDL.LU R27, [R1+0x2dd8] ;  /* 0x002dd800011b7983 */ /* 0x000ea80000300800 */
[----:B------:R-:W-:Y:S04]  /*52ad0*/  STL.64 [R1+0x2d98], R16 ;  /* 0x002d981001007387 */ /* 0x000fe80000100a00 */
[----:B------:R-:W2:Y:S04]  /*52ae0*/  LDL.LU R40, [R1+0x6d0] ;  /* 0x0006d00001287983 */ /* 0x000ea80000300800 */
[----:B------:R-:W2:Y:S04]  /*52af0*/  LDL.LU R41, [R1+0x6d4] ;  /* 0x0006d40001297983 */ /* 0x000ea80000300800 */
[----:B------:R-:W2:Y:S04]  /*52b00*/  LDL.LU R42, [R1+0x6d8] ;  /* 0x0006d800012a7983 */ /* 0x000ea80000300800 */
[----:B------:R-:W2:Y:S01]  /*52b10*/  LDL.LU R43, [R1+0x6dc] ;  /* 0x0006dc00012b7983 */ /* 0x000ea20000300800 */
[----:B------:R-:W-:-:S02]  /*52b20*/  IMAD.MOV.U32 R48, RZ, RZ, R34 ;  /* 0x000000ffff307224 */ /* 0x000fc400078e0022 */
[----:B----4-:R-:W-:Y:S01]  /*52b30*/  IMAD.MOV.U32 R49, RZ, RZ, R35 ;  /* 0x000000ffff317224 */ /* 0x010fe200078e0023 */
[----:B--2---:R-:W-:Y:S04]  /*52b40*/  STL.64 [R1+0x2da8], R42 ;  /* 0x002da82a01007387 */ /* 0x004fe80000100a00 */
[----:B------:R-:W-:Y:S04]  /*52b50*/  STL.64 [R1+0x2da0], R40 ;  /* 0x002da02801007387 */ /* 0x000fe80000100a00 */
[----:B------:R-:W2:Y:S04]  /*52b60*/  LDL.LU R34, [R1+0x2dd4] ;  /* 0x002dd40001227983 */ /* 0x000ea80000300800 */
[----:B------:R-:W4:Y:S04]  /*52b70*/  LDL.LU R35, [R1+0x2dd0] ;  /* 0x002dd00001237983 */ /* 0x000f280000300800 */
[----:B------:R-:W-:Y:S04]  /*52b80*/  STL.64 [R1+0x2db0], R48 ;  /* 0x002db03001007387 */ /* 0x000fe80000100a00 */
[----:B0-----:R-:W3:Y:S04]  /*52b90*/  LDL.LU R20, [R1+0x6f0] ;  /* 0x0006f00001147983 */ /* 0x001ee80000300800 */
[----:B------:R-:W3:Y:S04]  /*52ba0*/  LDL.LU R21, [R1+0x6f4] ;  /* 0x0006f40001157983 */ /* 0x000ee80000300800 */
[----:B------:R-:W3:Y:S04]  /*52bb0*/  LDL.LU R22, [R1+0x6f8] ;  /* 0x0006f80001167983 */ /* 0x000ee80000300800 */
[----:B------:R-:W3:Y:S04]  /*52bc0*/  LDL.LU R23, [R1+0x6fc] ;  /* 0x0006fc0001177983 */ /* 0x000ee80000300800 */
[----:B------:R-:W3:Y:S04]  /*52bd0*/  LDL R56, [R1+0xa0] ;  /* 0x0000a00001387983 */ /* 0x000ee80000100800 */
[----:B------:R-:W3:Y:S04]  /*52be0*/  LDL R12, [R1+0xb0] ;  /* 0x0000b000010c7983 */ /* 0x000ee80000100800 */
[----:B------:R-:W3:Y:S04]  /*52bf0*/  LDL.LU R32, [R1+0x730] ;  /* 0x0007300001207983 */ /* 0x000ee80000300800 */
[----:B------:R-:W3:Y:S01]  /*52c00*/  LDL.LU R33, [R1+0x734] ;  /* 0x0007340001217983 */ /* 0x000ee20000300800 */
[----:B--2---:R-:W-:Y:S01]  /*52c10*/  MOV R57, R34 ;  /* 0x0000002200397202 */ /* 0x004fe20000000f00 */
[----:B----4-:R-:W-:-:S02]  /*52c20*/  IMAD.MOV.U32 R13, RZ, RZ, R35 ;  /* 0x000000ffff0d7224 */ /* 0x010fc400078e0023 */
[----:B------:R-:W2:Y:S04]  /*52c30*/  LDL.LU R34, [R1+0x738] ;  /* 0x0007380001227983 */ /* 0x000ea80000300800 */
[----:B------:R-:W2:Y:S04]  /*52c40*/  LDL.LU R35, [R1+0x73c] ;  /* 0x00073c0001237983 */ /* 0x000ea80000300800 */
[----:B------:R-:W4:Y:S04]  /*52c50*/  LDL.LU R52, [R1+0x720] ;  /* 0x0007200001347983 */ /* 0x000f280000300800 */
        /* <DEDUP_REMOVED lines=27> */
[----:B--2---:R-:W-:Y:S01]  /*52e10*/  HMMA.16816.F32 R12, R44, R12, R32 ;  /* 0x0000000c2c0c723c */ /* 0x004fe20000001820 */
[----:B------:R-:W2:-:S15]  /*52e20*/  LDL.LU.64 R32, [R1+0x2dc8] ;  /* 0x002dc80001207983 */ /* 0x000e9e0000300a00 */
[----:B------:R-:W-:-:S03]  /*52e30*/  NOP ;  /* 0x0000000000007918 */ /* 0x000fc60000000000 */
[----:B------:R-:W-:Y:S04]  /*52e40*/  STL [R1+0x734], R13 ;  /* 0x0007340d01007387 */ /* 0x000fe80000100800 */
[----:B------:R4:W-:Y:S01]  /*52e50*/  STL.64 [R1+0x738], R14 ;  /* 0x0007380e01007387 */ /* 0x0009e20000100a00 */
[----:B------:R-:W-:Y:S02]  /*52e60*/  MOV R35, R12 ;  /* 0x0000000c00237202 */ /* 0x000fe40000000f00 */
[C---:B----4-:R-:W-:Y:S08]  /*52e70*/  HMMA.16816.F32 R12, R44.reuse, R56, R52 ;  /* 0x000000382c0c723c */ /* 0x050ff00000001834 */
[----:B---3--:R-:W-:Y:S01]  /*52e80*/  HMMA.16816.F32 R48, R44, R48, R20 ;  /* 0x000000302c30723c */ /* 0x008fe20000001814 */
[----:B------:R-:W-:Y:S10]  /*52e90*/  STL [R1+0x2828], R35 ;  /* 0x0028282301007387 */ /* 0x000ff40000100800 */
[----:B------:R0:W-:Y:S04]  /*52ea0*/  STL.64 [R1+0x720], R12 ;  /* 0x0007200c01007387 */ /* 0x0001e80000100a00 */
[----:B------:R1:W-:Y:S01]  /*52eb0*/  STL [R1+0x728], R14 ;  /* 0x0007280e01007387 */ /* 0x0003e20000100800 */
[----:B------:R-:W-:-:S03]  /*52ec0*/  IMAD.MOV.U32 R26, RZ, RZ, R15 ;  /* 0x000000ffff1a7224 */ /* 0x000fc600078e000f */
[----:B0-----:R-:W3:Y:S04]  /*52ed0*/  LDL.LU R12, [R1+0x680] ;  /* 0x00068000010c7983 */ /* 0x001ee80000300800 */
[----:B------:R-:W3:Y:S04]  /*52ee0*/  LDL.LU R13, [R1+0x684] ;  /* 0x00068400010d7983 */ /* 0x000ee80000300800 */
[----:B-1----:R-:W3:Y:S04]  /*52ef0*/  LDL.LU R14, [R1+0x688] ;  /* 0x00068800010e7983 */ /* 0x002ee80000300800 */
[----:B------:R-:W3:Y:S04]  /*52f00*/  LDL.LU R15, [R1+0x68c] ;  /* 0x00068c00010f7983 */ /* 0x000ee80000300800 */
[----:B------:R-:W4:Y:S04]  /*52f10*/  LDL.LU R52, [R1+0x670] ;  /* 0x0006700001347983 */ /* 0x000f280000300800 */
[----:B------:R-:W4:Y:S04]  /*52f20*/  LDL.LU R53, [R1+0x674] ;  /* 0x0006740001357983 */ /* 0x000f280000300800 */
[----:B------:R-:W4:Y:S04]  /*52f30*/  LDL.LU R54, [R1+0x678] ;  /* 0x0006780001367983 */ /* 0x000f280000300800 */
[----:B------:R-:W4:Y:S04]  /*52f40*/  LDL.LU R55, [R1+0x67c] ;  /* 0x00067c0001377983 */ /* 0x000f280000300800 */
[----:B------:R-:W2:Y:S04]  /*52f50*/  LDL.LU.64 R22, [R1+0x2dc0] ;  /* 0x002dc00001167983 */ /* 0x000ea80000300a00 */
[----:B------:R-:W2:Y:S04]  /*52f60*/  LDL.LU.64 R20, [R1+0x2db8] ;  /* 0x002db80001147983 */ /* 0x000ea80000300a00 */
[----:B------:R0:W-:Y:S04]  /*52f70*/  STL.64 [R1+0x710], R48 ;  /* 0x0007103001007387 */ /* 0x0001e80000100a00 */
[----:B------:R-:W-:Y:S04]  /*52f80*/  STL.64 [R1+0x718], R50 ;  /* 0x0007183201007387 */ /* 0x000fe80000100a00 */
[----:B0-----:R-:W2:Y:S01]  /*52f90*/  LDL.LU.64 R48, [R1+0x2db0] ;  /* 0x002db00001307983 */ /* 0x001ea20000300a00 */
[----:B------:R-:W-:-:S02]  /*52fa0*/  IMAD.MOV.U32 R16, RZ, RZ, R61 ;  /* 0x000000ffff107224 */ /* 0x000fc400078e003d */
[----:B------:R-:W-:-:S07]  /*52fb0*/  IMAD.MOV.U32 R17, RZ, RZ, R60 ;  /* 0x000000ffff117224 */ /* 0x000fce00078e003c */
[----:B------:R-:W-:Y:S01]  /*52fc0*/  HMMA.16816.F32 R16, R44, R16, R40 ;  /* 0x000000102c10723c */ /* 0x000fe20000001828 */
[----:B------:R-:W3:Y:S04]  /*52fd0*/  LDL.LU.64 R42, [R1+0x2da8] ;  /* 0x002da800012a7983 */ /* 0x000ee80000300a00 */
[----:B------:R-:W3:Y:S01]  /*52fe0*/  LDL.LU.64 R40, [R1+0x2da0] ;  /* 0x002da00001287983 */ /* 0x000ee20000300a00 */
[----:B------:R-:W-:-:S13]  /*52ff0*/  IMAD.MOV.U32 R4, RZ, RZ, R6 ;  /* 0x000000ffff047224 */ /* 0x000fda00078e0006 */
[----:B------:R0:W-:Y:S04]  /*53000*/  STL.64 [R1+0x700], R16 ;  /* 0x0007001001007387 */ /* 0x0001e80000100a00 */
[----:B------:R-:W-:Y:S04]  /*53010*/  STL.64 [R1+0x708], R18 ;  /* 0x0007081201007387 */ /* 0x000fe80000100a00 */
[----:B0-----:R-:W3:Y:S01]  /*53020*/  LDL.LU.64 R16, [R1+0x2d98] ;  /* 0x002d980001107983 */ /* 0x001ee20000300a00 */
[----:B------:R-:W-:-:S07]  /*53030*/  IMAD.MOV.U32 R5, RZ, RZ, R3 ;  /* 0x000000ffff057224 */ /* 0x000fce00078e0003 */
        /* <DEDUP_REMOVED lines=10> */
[----:B------:R-:W2:Y:S01]  /*530e0*/  LDL.LU.64 R36, [R1+0x2d80] ;  /* 0x002d800001247983 */ /* 0x000ea20000300a00 */
[C---:B---3--:R-:W-:Y:S03]  /*530f0*/  HMMA.16816.F32 R16, R44.reuse, R16, R40 ;  /* 0x000000102c10723c */ /* 0x048fe60000001828 */
[----:B------:R0:W-:Y:S04]  /*53100*/  STL.64 [R1+0x6e0], R4 ;  /* 0x0006e00401007387 */ /* 0x0001e80000100a00 */
[----:B------:R-:W-:Y:S04]  /*53110*/  STL.64 [R1+0x6e8], R6 ;  /* 0x0006e80601007387 */ /* 0x000fe80000100a00 */
[----:B0-----:R-:W3:Y:S04]  /*53120*/  LDL.LU.64 R4, [R1+0x2d78] ;  /* 0x002d780001047983 */ /* 0x001ee80000300a00 */
[----:B------:R-:W4:Y:S04]  /*53130*/  LDL.LU.64 R40, [R1+0x2d70] ;  /* 0x002d700001287983 */ /* 0x000f280000300a00 */
[----:B------:R-:W-:Y:S04]  /*53140*/  STL.64 [R1+0x6d0], R16 ;  /* 0x0006d01001007387 */ /* 0x000fe80000100a00 */
[----:B------:R0:W-:Y:S04]  /*53150*/  STL.64 [R1+0x6d8], R18 ;  /* 0x0006d81201007387 */ /* 0x0001e80000100a00 */
[----:B0-----:R-:W4:Y:S04]  /*53160*/  LDL.LU.64 R18, [R1+0x2d68] ;  /* 0x002d680001127983 */ /* 0x001f280000300a00 */
[----:B------:R-:W4:Y:S01]  /*53170*/  LDL.LU.64 R16, [R1+0x2d60] ;  /* 0x002d600001107983 */ /* 0x000f220000300a00 */
[----:B--2---:R-:W-:Y:S03]  /*53180*/  HMMA.16816.F32 R36, R44, R36, R20 ;  /* 0x000000242c24723c */ /* 0x004fe60000001814 */
[----:B------:R-:W2:Y:S01]  /*53190*/  LDL.LU.64 R20, [R1+0x2d58] ;  /* 0x002d580001147983 */ /* 0x000ea20000300a00 */
[----:B------:R-:W-:-:S04]  /*531a0*/  IMAD.MOV.U32 R56, RZ, RZ, R2 ;  /* 0x000000ffff387224 */ /* 0x000fc800078e0002 */
[C---:B---3--:R-:W-:Y:S08]  /*531b0*/  HMMA.16816.F32 R4, R44.reuse, R4, R28 ;  /* 0x000000042c04723c */ /* 0x048ff0000000181c */
[----:B----4-:R-:W-:Y:S03]  /*531c0*/  HMMA.16816.F32 R40, R44, R40, R8 ;  /* 0x000000282c28723c */ /* 0x010fe60000001808 */
        /* <DEDUP_REMOVED lines=8> */
[----:B------:R0:W-:Y:S04]  /*53250*/  STL.64 [R1+0x6b0], R4 ;  /* 0x0006b00401007387 */ /* 0x0001e80000100a00 */
[----:B------:R-:W-:Y:S01]  /*53260*/  STL.64 [R1+0x6b8], R6 ;  /* 0x0006b80601007387 */ /* 0x000fe20000100a00 */
[C---:B------:R-:W-:Y:S03]  /*53270*/  HMMA.16816.F32 R56, R44.reuse, R56, R12 ;  /* 0x000000382c38723c */ /* 0x040fe6000000180c */
[----:B0-----:R-:W3:Y:S04]  /*53280*/  LDL.LU.64 R4, [R1+0x2d48] ;  /* 0x002d480001047983 */ /* 0x001ee80000300a00 */
[----:B------:R-:W3:Y:S04]  /*53290*/  LDL.LU.64 R10, [R1+0x2d40] ;  /* 0x002d4000010a7983 */ /* 0x000ee80000300a00 */
[----:B------:R-:W3:Y:S01]  /*532a0*/  LDL.LU.64 R8, [R1+0x2d38] ;  /* 0x002d380001087983 */ /* 0x000ee20000300a00 */
[C---:B--2---:R-:W-:Y:S03]  /*532b0*/  HMMA.16816.F32 R20, R44.reuse, R20, R16 ;  /* 0x000000142c14723c */ /* 0x044fe60000001810 */
[----:B------:R-:W2:Y:S04]  /*532c0*/  LDL.LU R16, [R1+0x640] ;  /* 0x0006400001107983 */ /* 0x000ea80000300800 */
[----:B------:R-:W-:Y:S04]  /*532d0*/  STL.64 [R1+0x6a0], R40 ;  /* 0x0006a02801007387 */ /* 0x000fe80000100a00 */
[----:B------:R-:W-:Y:S08]  /*532e0*/  STL.64 [R1+0x6a8], R42 ;  /* 0x0006a82a01007387 */ /* 0x000ff00000100a00 */
[----:B------:R0:W-:Y:S04]  /*532f0*/  STL.64 [R1+0x690], R20 ;  /* 0x0006901401007387 */ /* 0x0001e80000100a00 */
[----:B------:R1:W-:Y:S04]  /*53300*/  STL.64 [R1+0x698], R22 ;  /* 0x0006981601007387 */ /* 0x0003e80000100a00 */
        /* <DEDUP_REMOVED lines=11> */
[----:B------:R-:W2:Y:S04]  /*533c0*/  LDL.LU.64 R14, [R1+0x2d30] ;  /* 0x002d3000010e7983 */ /* 0x000ea80000300a00 */
[----:B------:R-:W2:Y:S04]  /*533d0*/  LDL.LU.64 R12, [R1+0x2d28] ;  /* 0x002d2800010c7983 */ /* 0x000ea80000300a00 */
        /* <DEDUP_REMOVED lines=32> */
[----:B0-----:R-:W3:Y:S04]  /*535e0*/  LDL.LU R39, [R1+0x2cf0] ;  /* 0x002cf00001277983 */ /* 0x001ee80000300800 */
[----:B------:R-:W3:Y:S01]  /*535f0*/  LDL.LU.64 R36, [R1+0x2ce8] ;  /* 0x002ce80001247983 */ /* 0x000ee20000300a00 */
[C---:B------:R-:W-:Y:S03]  /*53600*/  HMMA.16816.F32 R20, R44.reuse, R32, R20 ;  /* 0x000000202c14723c */ /* 0x040fe60000001814 */
[----:B--2---:R-:W-:Y:S04]  /*53610*/  STL.64 [R1+0x2c08], R50 ;  /* 0x002c083201007387 */ /* 0x004fe80000100a00 */
        /* <DEDUP_REMOVED lines=10> */
[----:B------:R-:W2:Y:S04]  /*536c0*/  LDL.LU.64 R16, [R1+0x2cd8] ;  /* 0x002cd80001107983 */ /* 0x000ea80000300a00 */
[----:B------:R-:W-:Y:S04]  /*536d0*/  STL [R1+0x2ca8], R39 ;  /* 0x002ca82701007387 */ /* 0x000fe80000100800 */
[----:B------:R0:W-:Y:S04]  /*536e0*/  STL.64 [R1+0x2ca0], R36 ;  /* 0x002ca02401007387 */ /* 0x0001e80000100a00 */
[----:B0-----:R-:W2:Y:S04]  /*536f0*/  LDL.LU R36, [R1+0x610] ;  /* 0x0006100001247983 */ /* 0x001ea80000300800 */
[----:B------:R-:W2:Y:S04]  /*53700*/  LDL.LU R37, [R1+0x614] ;  /* 0x0006140001257983 */ /* 0x000ea80000300800 */
[----:B------:R-:W2:Y:S04]  /*53710*/  LDL.LU R38, [R1+0x618] ;  /* 0x0006180001267983 */ /* 0x000ea80000300800 */
[----:B------:R-:W2:Y:S04]  /*53720*/  LDL.LU R39, [R1+0x61c] ;  /* 0x00061c0001277983 */ /* 0x000ea80000300800 */
[----:B------:R-:W-:Y:S04]  /*53730*/  STL.64 [R1+0x630], R20 ;  /* 0x0006301401007387 */ /* 0x000fe80000100a00 */
[----:B------:R0:W-:Y:S04]  /*53740*/  STL.64 [R1+0x638], R22 ;  /* 0x0006381601007387 */ /* 0x0001e80000100a00 */
[----:B0-----:R-:W2:Y:S04]  /*53750*/  LDL.LU.64 R22, [R1+0x2cd0] ;  /* 0x002cd00001167983 */ /* 0x001ea80000300a00 */
[----:B------:R-:W2:Y:S04]  /*53760*/  LDL.LU.64 R20, [R1+0x2cc8] ;  /* 0x002cc80001147983 */ /* 0x000ea80000300a00 */
[----:B------:R0:W-:Y:S04]  /*53770*/  STL.64 [R1+0x2cb0], R32 ;  /* 0x002cb02001007387 */ /* 0x0001e80000100a00 */
[----:B0-----:R-:W2:Y:S04]  /*53780*/  LDL.LU R32, [R1+0x620] ;  /* 0x0006200001207983 */ /* 0x001ea80000300800 */
[----:B------:R-:W2:Y:S04]  /*53790*/  LDL.LU R33, [R1+0x624] ;  /* 0x0006240001217983 */ /* 0x000ea80000300800 */
[----:B------:R-:W2:Y:S04]  /*537a0*/  LDL.LU R34, [R1+0x628] ;  /* 0x0006280001227983 */ /* 0x000ea80000300800 */
[----:B------:R-:W2:Y:S04]  /*537b0*/  LDL.LU R35, [R1+0x62c] ;  /* 0x00062c0001237983 */ /* 0x000ea80000300800 */
[----:B----4-:R0:W-:Y:S01]  /*537c0*/  STL.64 [R1+0x2c70], R28 ;  /* 0x002c701c01007387 */ /* 0x0101e20000100a00 */
[C---:B--2---:R-:W-:Y:S08]  /*537d0*/  HMMA.16816.F32 R32, R44.reuse, R28, R32 ;  /* 0x0000001c2c20723c */ /* 0x044ff00000001820 */
[C---:B0-----:R-:W-:Y:S11]  /*537e0*/  HMMA.16816.F32 R28, R44.reuse, R24, R36 ;  /* 0x000000182c1c723c */ /* 0x041ff60000001824 */
[----:B------:R-:W-:Y:S04]  /*537f0*/  STL.64 [R1+0x620], R32 ;  /* 0x0006202001007387 */ /* 0x000fe80000100a00 */
[----:B------:R-:W-:Y:S04]  /*53800*/  STL.64 [R1+0x628], R34 ;  /* 0x0006282201007387 */ /* 0x000fe80000100a00 */
[----:B------:R-:W-:Y:S04]  /*53810*/  STL.64 [R1+0x2bc0], R26 ;  /* 0x002bc01a01007387 */ /* 0x000fe80000100a00 */
[----:B------:R0:W-:Y:S02]  /*53820*/  STL.64 [R1+0x2bb8], R24 ;  /* 0x002bb81801007387 */ /* 0x0001e40000100a00 */
[C---:B0-----:R-:W-:Y:S02]  /*53830*/  HMMA.16816.F32 R24, R44.reuse, R20, R48 ;  /* 0x000000142c18723c */ /* 0x041fe40000001830 */
[----:B------:R-:W-:Y:S04]  /*53840*/  STL.64 [R1+0x610], R28 ;  /* 0x0006101c01007387 */ /* 0x000fe80000100a00 */
[----:B------:R-:W-:Y:S04]  /*53850*/  STL.64 [R1+0x618], R30 ;  /* 0x0006181e01007387 */ /* 0x000fe80000100a00 */
[----:B------:R-:W-:Y:S04]  /*53860*/  STL.64 [R1+0x2bb0], R22 ;  /* 0x002bb01601007387 */ /* 0x000fe80000100a00 */
[----:B------:R0:W-:Y:S02]  /*53870*/  STL.64 [R1+0x2ba8], R20 ;  /* 0x002ba81401007387 */ /* 0x0001e40000100a00 */
[C---:B0-----:R-:W-:Y:S03]  /*53880*/  HMMA.16816.F32 R20, R44.reuse, R16, R52 ;  /* 0x000000102c14723c */ /* 0x041fe60000001834 */
[----:B------:R-:W-:Y:S04]  /*53890*/  STL.64 [R1+0x600], R24 ;  /* 0x0006001801007387 */ /* 0x000fe80000100a00 */
[----:B------:R-:W-:Y:S04]  /*538a0*/  STL.64 [R1+0x608], R26 ;  /* 0x0006081a01007387 */ /* 0x000fe80000100a00 */
[----:B---3--:R-:W-:Y:S04]  /*538b0*/  STL.64 [R1+0x2b98], R18 ;  /* 0x002b981201007387 */ /* 0x008fe80000100a00 */
[----:B------:R0:W-:Y:S02]  /*538c0*/  STL.64 [R1+0x2b90], R16 ;  /* 0x002b901001007387 */ /* 0x0001e40000100a00 */
[C---:B0-----:R-:W-:Y:S02]  /*538d0*/  HMMA.16816.F32 R16, R44.reuse, R12, R40 ;  /* 0x0000000c2c10723c */ /* 0x041fe40000001828 */
[----:B------:R-:W-:Y:S04]  /*538e0*/  STL.64 [R1+0x5f0], R20 ;  /* 0x0005f01401007387 */ /* 0x000fe80000100a00 */
[----:B------:R-:W-:Y:S04]  /*538f0*/  STL.64 [R1+0x5f8], R22 ;  /* 0x0005f81601007387 */ /* 0x000fe80000100a00 */
[----:B------:R-:W2:Y:S09]  /*53900*/  LDL.LU R40, [R1+0x350] ;  /* 0x0003500001287983 */ /* 0x000eb20000300800 */
[----:B------:R-:W-:Y:S04]  /*53910*/  STL.64 [R1+0x5e0], R16 ;  /* 0x0005e01001007387 */ /* 0x000fe80000100a00 */
[----:B------:R-:W-:Y:S04]  /*53920*/  STL.64 [R1+0x5e8], R18 ;  /* 0x0005e81201007387 */ /* 0x000fe80000100a00 */
[----:B------:R-:W2:Y:S04]  /*53930*/  LDL.LU R41, [R1+0x354] ;  /* 0x0003540001297983 */ /* 0x000ea80000300800 */
[----:B------:R-:W2:Y:S04]  /*53940*/  LDL.LU R42, [R1+0x358] ;  /* 0x00035800012a7983 */ /* 0x000ea80000300800 */
[----:B------:R-:W2:Y:S04]  /*53950*/  LDL.LU R43, [R1+0x35c] ;  /* 0x00035c00012b7983 */ /* 0x000ea80000300800 */
[----:B------:R-:W3:Y:S04]  /*53960*/  LDL R0, [R1+0x2234] ;  /* 0x0022340001007983 */ /* 0x000ee80000100800 */
[----:B------:R-:W-:Y:S04]  /*53970*/  STL.64 [R1+0x2b88], R14 ;  /* 0x002b880e01007387 */ /* 0x000fe80000100a00 */
[----:B------:R0:W-:Y:S04]  /*53980*/  STL.64 [R1+0x2b80], R12 ;  /* 0x002b800c01007387 */ /* 0x0001e80000100a00 */
[----:B------:R-:W4:Y:S01]  /*53990*/  LDL.LU R32, [R1+0x5c0] ;  /* 0x0005c00001207983 */ /* 0x000f220000300800 */
[----:B0-----:R-:W-:-:S15]  /*539a0*/  HMMA.16816.F32 R12, R44, R8, R56 ;  /* 0x000000082c0c723c */ /* 0x001fde0000001838 */
[----:B------:R-:W-:-:S04]  /*539b0*/  NOP ;  /* 0x0000000000007918 */ /* 0x000fc80000000000 */
[----:B------:R0:W-:Y:S04]  /*539c0*/  STL.64 [R1+0x5d0], R12 ;  /* 0x0005d00c01007387 */ /* 0x0001e80000100a00 */
[----:B------:R1:W-:Y:S04]  /*539d0*/  STL.64 [R1+0x5d8], R14 ;  /* 0x0005d80e01007387 */ /* 0x0003e80000100a00 */
[----:B------:R-:W4:Y:S04]  /*539e0*/  LDL.LU R33, [R1+0x5c4] ;  /* 0x0005c40001217983 */ /* 0x000f280000300800 */
[----:B------:R-:W4:Y:S04]  /*539f0*/  LDL.LU R34, [R1+0x5c8] ;  /* 0x0005c80001227983 */ /* 0x000f280000300800 */
[----:B------:R-:W4:Y:S04]  /*53a00*/  LDL.LU R35, [R1+0x5cc] ;  /* 0x0005cc0001237983 */ /* 0x000f280000300800 */
[----:B------:R-:W4:Y:S04]  /*53a10*/  LDL.LU.64 R36, [R1+0x130] ;  /* 0x0001300001247983 */ /* 0x000f280000300a00 */
[----:B0-----:R-:W4:Y:S04]  /*53a20*/  LDL.LU R12, [R1+0x5a0] ;  /* 0x0005a000010c7983 */ /* 0x001f280000300800 */
[----:B------:R-:W4:Y:S04]  /*53a30*/  LDL.LU R13, [R1+0x5a4] ;  /* 0x0005a400010d7983 */ /* 0x000f280000300800 */
[----:B-1----:R-:W4:Y:S04]  /*53a40*/  LDL.LU R14, [R1+0x5a8] ;  /* 0x0005a800010e7983 */ /* 0x002f280000300800 */
[----:B------:R-:W4:Y:S04]  /*53a50*/  LDL.LU R15, [R1+0x5ac] ;  /* 0x0005ac00010f7983 */ /* 0x000f280000300800 */
        /* <DEDUP_REMOVED lines=16> */
[----:B------:R-:W-:Y:S04]  /*53b60*/  STL.64 [R1+0x2b78], R10 ;  /* 0x002b780a01007387 */ /* 0x000fe80000100a00 */
[----:B------:R0:W-:Y:S04]  /*53b70*/  STL.64 [R1+0x2b70], R8 ;  /* 0x002b700801007387 */ /* 0x0001e80000100a00 */
[----:B0-----:R-:W4:Y:S01]  /*53b80*/  LDL.LU.64 R8, [R1+0x120] ;  /* 0x0001200001087983 */ /* 0x001f220000300a00 */
[----:B--2---:R-:W-:Y:S03]  /*53b90*/  HMMA.16816.F32 R44, R44, R4, R40 ;  /* 0x000000042c2c723c */ /* 0x004fe60000001828 */
[----:B------:R-:W2:Y:S04]  /*53ba0*/  LDL.LU.64 R42, [R1+0x2cc0] ;  /* 0x002cc000012a7983 */ /* 0x000ea80000300a00 */
[----:B------:R-:W2:-:S12]  /*53bb0*/  LDL.LU.64 R40, [R1+0x2cb8] ;  /* 0x002cb80001287983 */ /* 0x000e980000300a00 */
[----:B------:R-:W-:Y:S04]  /*53bc0*/  STL.64 [R1+0x350], R44 ;  /* 0x0003502c01007387 */ /* 0x000fe80000100a00 */
[----:B------:R-:W-:Y:S04]  /*53bd0*/  STL.64 [R1+0x358], R46 ;  /* 0x0003582e01007387 */ /* 0x000fe80000100a00 */
[----:B---3--:R-:W0:Y:S04]  /*53be0*/  LDSM.16.MT88.4 R44, [R0+UR5+0x9000] ;  /* 0x00900005002c783b */ /* 0x008e280008004200 */
[----:B0-----:R-:W-:Y:S04]  /*53bf0*/  STL.64 [R1+0x2bd0], R46 ;  /* 0x002bd02e01007387 */ /* 0x001fe80000100a00 */
[----:B------:R0:W-:Y:S04]  /*53c00*/  STL.64 [R1+0x2bc8], R44 ;  /* 0x002bc82c01007387 */ /* 0x0001e80000100a00 */
[----:B0-----:R-:W3:Y:S04]  /*53c10*/  LDL.LU R44, [R1+0x5b0] ;  /* 0x0005b000012c7983 */ /* 0x001ee80000300800 */
[----:B------:R-:W3:Y:S04]  /*53c20*/  LDL.LU R45, [R1+0x5b4] ;  /* 0x0005b400012d7983 */ /* 0x000ee80000300800 */
[----:B------:R-:W3:Y:S04]  /*53c30*/  LDL.LU R46, [R1+0x5b8] ;  /* 0x0005b800012e7983 */ /* 0x000ee80000300800 */
[----:B------:R-:W3:Y:S01]  /*53c40*/  LDL.LU R47, [R1+0x5bc] ;  /* 0x0005bc00012f7983 */ /* 0x000ee20000300800 */
[----:B----4-:R-:W-:-:S02]  /*53c50*/  IMAD.MOV.U32 R6, RZ, RZ, R36 ;  /* 0x000000ffff067224 */ /* 0x010fc400078e0024 */
[----:B------:R-:W-:Y:S01]  /*53c60*/  IMAD.MOV.U32 R7, RZ, RZ, R37 ;  /* 0x000000ffff077224 */ /* 0x000fe200078e0025 */
[----:B--2---:R-:W-:-:S15]  /*53c70*/  HMMA.16816.F32 R32, R40, R36, R32 ;  /* 0x000000242820723c */ /* 0x004fde0000001820 */
[----:B------:R-:W-:-:S04]  /*53c80*/  NOP ;  /* 0x0000000000007918 */ /* 0x000fc80000000000 */
[----:B------:R0:W-:Y:S04]  /*53c90*/  STL.64 [R1+0x5c0], R32 ;  /* 0x0005c02001007387 */ /* 0x0001e80000100a00 */
[----:B------:R1:W-:Y:S04]  /*53ca0*/  STL.64 [R1+0x5c8], R34 ;  /* 0x0005c82201007387 */ /* 0x0003e80000100a00 */
[----:B0-----:R-:W2:Y:S04]  /*53cb0*/  LDL.LU.64 R32, [R1+0x2cb0] ;  /* 0x002cb00001207983 */ /* 0x001ea80000300a00 */
[----:B------:R-:W4:Y:S04]  /*53cc0*/  LDL.LU R39, [R1+0x2ca8] ;  /* 0x002ca80001277983 */ /* 0x000f280000300800 */
[----:B------:R-:W4:Y:S04]  /*53cd0*/  LDL.LU.64 R36, [R1+0x2ca0] ;  /* 0x002ca00001247983 */ /* 0x000f280000300a00 */
[----:B------:R-:W-:Y:S04]  /*53ce0*/  STL.64 [R1+0x2c18], R6 ;  /* 0x002c180601007387 */ /* 0x000fe80000100a00 */
[----:B------:R3:W-:Y:S01]  /*53cf0*/  STL.64 [R1+0x2c10], R4 ;  /* 0x002c100401007387 */ /* 0x0007e20000100a00 */
[----:B-1----:R-:W-:-:S02]  /*53d00*/  IMAD.MOV.U32 R34, RZ, RZ, R9 ;  /* 0x000000ffff227224 */ /* 0x002fc400078e0009 */
[----:B------:R-:W-:Y:S01]  /*53d10*/  IMAD.MOV.U32 R38, RZ, RZ, R8 ;  /* 0x000000ffff267224 */ /* 0x000fe200078e0008 */
[----:B---3--:R-:W-:-:S15]  /*53d20*/  HMMA.16816.F32 R4, R40, R8, R44 ;  /* 0x000000082804723c */ /* 0x008fde000000182c */
[----:B------:R-:W-:-:S04]  /*53d30*/  NOP ;  /* 0x0000000000007918 */ /* 0x000fc80000000000 */
[----:B------:R-:W-:Y:S04]  /*53d40*/  STL.64 [R1+0x5b0], R4 ;  /* 0x0005b00401007387 */ /* 0x000fe80000100a00 */
[----:B------:R0:W-:Y:S02]  /*53d50*/  STL.64 [R1+0x5b8], R6 ;  /* 0x0005b80601007387 */ /* 0x0001e40000100a00 */
[----:B0-----:R-:W-:Y:S02]  /*53d60*/  HMMA.16816.F32 R4, R40, R16, R12 ;  /* 0x000000102804723c */ /* 0x001fe4000000180c */
[----:B------:R-:W-:Y:S01]  /*53d70*/  STL [R1+0x2c38], R34 ;  /* 0x002c382201007387 */ /* 0x000fe20000100800 */
[----:B------:R-:W-:Y:S01]  /*53d80*/  MOV R13, R16 ;  /* 0x00000010000d7202 */ /* 0x000fe20000000f00 */
[----:B------:R-:W-:-:S02]  /*53d90*/  IMAD.MOV.U32 R12, RZ, RZ, R17 ;  /* 0x000000ffff0c7224 */ /* 0x000fc400078e0011 */
[----:B------:R-:W-:Y:S02]  /*53da0*/  IMAD.MOV.U32 R61, RZ, RZ, R25 ;  /* 0x000000ffff3d7224 */ /* 0x000fe400078e0019 */
[----:B------:R-:W-:Y:S02]  /*53db0*/  IMAD.MOV.U32 R60, RZ, RZ, R24 ;  /* 0x000000ffff3c7224 */ /* 0x000fe400078e0018 */
[----:B------:R-:W-:Y:S02]  /*53dc0*/  IMAD.MOV.U32 R3, RZ, RZ, R49 ;  /* 0x000000ffff037224 */ /* 0x000fe400078e0031 */
[----:B------:R-:W-:Y:S01]  /*53dd0*/  IMAD.MOV.U32 R2, RZ, RZ, R48 ;  /* 0x000000ffff027224 */ /* 0x000fe200078e0030 */
[----:B--2---:R-:W-:Y:S04]  /*53de0*/  STL.64 [R1+0x2c30], R32 ;  /* 0x002c302001007387 */ /* 0x004fe80000100a00 */
[----:B----4-:R-:W-:Y:S04]  /*53df0*/  STL.64 [R1+0x2c28], R38 ;  /* 0x002c282601007387 */ /* 0x010fe80000100a00 */
[----:B------:R-:W-:Y:S04]  /*53e00*/  STL.64 [R1+0x2c20], R36 ;  /* 0x002c202401007387 */ /* 0x000fe80000100a00 */
[----:B------:R-:W-:Y:S04]  /*53e10*/  STL.64 [R1+0x5a0], R4 ;  /* 0x0005a00401007387 */ /* 0x000fe80000100a00 */
[----:B------:R0:W-:Y:S02]  /*53e20*/  STL.64 [R1+0x5a8], R6 ;  /* 0x0005a80601007387 */ /* 0x0001e40000100a00 */
[----:B0-----:R-:W-:Y:S02]  /*53e30*/  HMMA.16816.F32 R4, R40, R24, R20 ;  /* 0x000000182804723c */ /* 0x001fe40000001814 */
[----:B------:R-:W-:-:S15]  /*53e40*/  STL.64 [R1+0x2c40], R12 ;  /* 0x002c400c01007387 */ /* 0x000fde0000100a00 */
[----:B------:R-:W-:Y:S02]  /*53e50*/  NOP ;  /* 0x0000000000007918 */ /* 0x000fe40000000000 */
[----:B------:R-:W-:Y:S04]  /*53e60*/  STL.64 [R1+0x590], R4 ;  /* 0x0005900401007387 */ /* 0x000fe80000100a00 */
[----:B------:R0:W-:Y:S02]  /*53e70*/  STL.64 [R1+0x598], R6 ;  /* 0x0005980601007387 */ /* 0x0001e40000100a00 */
[----:B0-----:R-:W-:Y:S02]  /*53e80*/  HMMA.16816.F32 R4, R40, R48, R28 ;  /* 0x000000302804723c */ /* 0x001fe4000000181c */
[----:B------:R-:W-:Y:S04]  /*53e90*/  STL [R1+0x2b14], R61 ;  /* 0x002b143d01007387 */ /* 0x000fe80000100800 */
[----:B------:R-:W-:-:S13]  /*53ea0*/  STL [R1+0x2b10], R60 ;  /* 0x002b103c01007387 */ /* 0x000fda0000100800 */
[----:B------:R-:W-:Y:S04]  /*53eb0*/  STL.64 [R1+0x580], R4 ;  /* 0x0005800401007387 */ /* 0x000fe80000100a00 */
[----:B------:R0:W-:Y:S02]  /*53ec0*/  STL.64 [R1+0x588], R6 ;  /* 0x0005880601007387 */ /* 0x0001e40000100a00 */
[----:B0-----:R-:W-:Y:S02]  /*53ed0*/  HMMA.16816.F32 R4, R40, R56, R52 ;  /* 0x000000382804723c */ /* 0x001fe40000001834 */
[----:B------:R-:W-:Y:S04]  /*53ee0*/  STL [R1+0x2b1c], R3 ;  /* 0x002b1c0301007387 */ /* 0x000fe80000100800 */
[----:B------:R-:W-:-:S13]  /*53ef0*/  STL [R1+0x2b18], R2 ;  /* 0x002b180201007387 */ /* 0x000fda0000100800 */
[----:B------:R-:W-:Y:S04]  /*53f00*/  STL.64 [R1+0x570], R4 ;  /* 0x0005700401007387 */ /* 0x000fe80000100a00 */
[----:B------:R-:W-:Y:S04]  /*53f10*/  STL.64 [R1+0x578], R6 ;  /* 0x0005780601007387 */ /* 0x000fe80000100a00 */
[----:B------:R-:W2:Y:S04]  /*53f20*/  LDL.LU R24, [R1+0x500] ;  /* 0x0005000001187983 */ /* 0x000ea80000300800 */
[----:B------:R-:W2:Y:S04]  /*53f30*/  LDL.LU R25, [R1+0x504] ;  /* 0x0005040001197983 */ /* 0x000ea80000300800 */
[----:B------:R-:W3:Y:S04]  /*53f40*/  LDL.LU R26, [R1+0x508] ;  /* 0x00050800011a7983 */ /* 0x000ee80000300800 */
[----:B------:R-:W3:Y:S04]  /*53f50*/  LDL.LU R27, [R1+0x50c] ;  /* 0x00050c00011b7983 */ /* 0x000ee80000300800 */
[----:B---3--:R-:W-:Y:S04]  /*53f60*/  STL.64 [R1+0x2c80], R26 ;  /* 0x002c801a01007387 */ /* 0x008fe80000100a00 */
[----:B--2---:R0:W-:Y:S04]  /*53f70*/  STL.64 [R1+0x2c78], R24 ;  /* 0x002c781801007387 */ /* 0x0041e80000100a00 */
[----:B0-----:R-:W2:Y:S04]  /*53f80*/  LDL.LU R24, [R1+0x550] ;  /* 0x0005500001187983 */ /* 0x001ea80000300800 */
[----:B------:R-:W2:Y:S04]  /*53f90*/  LDL.LU R25, [R1+0x554] ;  /* 0x0005540001197983 */ /* 0x000ea80000300800 */
[----:B------:R-:W3:Y:S04]  /*53fa0*/  LDL.LU R26, [R1+0x558] ;  /* 0x00055800011a7983 */ /* 0x000ee80000300800 */
[----:B------:R-:W3:Y:S04]  /*53fb0*/  LDL.LU R27, [R1+0x55c] ;  /* 0x00055c00011b7983 */ /* 0x000ee80000300800 */
[----:B---3--:R-:W-:Y:S04]  /*53fc0*/  STL.64 [R1+0x2c90], R26 ;  /* 0x002c901a01007387 */ /* 0x008fe80000100a00 */
[----:B--2---:R0:W-:Y:S04]  /*53fd0*/  STL.64 [R1+0x2c88], R24 ;  /* 0x002c881801007387 */ /* 0x0041e80000100a00 */
[----:B0-----:R-:W2:Y:S04]  /*53fe0*/  LDL.LU.64 R24, [R1+0xd0] ;  /* 0x0000d00001187983 */ /* 0x001ea80000300a00 */
[----:B------:R-:W3:Y:S04]  /*53ff0*/  LDL.LU.64 R28, [R1+0xc0] ;  /* 0x0000c000011c7983 */ /* 0x000ee80000300a00 */
[----:B---3--:R0:W-:Y:S04]  /*54000*/  STL.64 [R1+0x2c98], R28 ;  /* 0x002c981c01007387 */ /* 0x0081e80000100a00 */
[----:B0-----:R-:W3:Y:S04]  /*54010*/  LDL.LU R28, [R1+0x560] ;  /* 0x00056000011c7983 */ /* 0x001ee80000300800 */
[----:B------:R-:W3:Y:S04]  /*54020*/  LDL.LU R29, [R1+0x564] ;  /* 0x00056400011d7983 */ /* 0x000ee80000300800 */
[----:B------:R-:W3:Y:S04]  /*54030*/  LDL.LU R30, [R1+0x568] ;  /* 0x00056800011e7983 */ /* 0x000ee80000300800 */
[----:B------:R-:W3:Y:S04]  /*54040*/  LDL.LU R31, [R1+0x56c] ;  /* 0x00056c00011f7983 */ /* 0x000ee80000300800 */
[----:B------:R-:W4:Y:S04]  /*54050*/  LDL.LU R12, [R1+0x540] ;  /* 0x00054000010c7983 */ /* 0x000f280000300800 */
[----:B------:R-:W4:Y:S04]  /*54060*/  LDL.LU R13, [R1+0x544] ;  /* 0x00054400010d7983 */ /* 0x000f280000300800 */
[----:B------:R-:W4:Y:S04]  /*54070*/  LDL.LU R14, [R1+0x548] ;  /* 0x00054800010e7983 */ /* 0x000f280000300800 */
[----:B------:R-:W4:Y:S04]  /*54080*/  LDL.LU R15, [R1+0x54c] ;  /* 0x00054c00010f7983 */ /* 0x000f280000300800 */
[----:B------:R-:W4:Y:S04]  /*54090*/  LDL.64 R36, [R1+0xb0] ;  /* 0x0000b00001247983 */ /* 0x000f280000100a00 */
        /* <DEDUP_REMOVED lines=14> */
[----:B------:R-:W4:Y:S04]  /*54180*/  LDL.64 R20, [R1+0x80] ;  /* 0x0000800001147983 */ /* 0x000f280000100a00 */
[----:B------:R-:W4:Y:S01]  /*54190*/  LDL.LU.64 R48, [R1+0x70] ;  /* 0x0000700001307983 */ /* 0x000f220000300a00 */
[----:B------:R-:W-:-:S03]  /*541a0*/  IMAD.MOV.U32 R60, RZ, RZ, R57 ;  /* 0x000000ffff3c7224 */ /* 0x000fc600078e0039 */
[----:B------:R-:W4:Y:S01]  /*541b0*/  LDL.LU R52, [R1+0x4f0] ;  /* 0x0004f00001347983 */ /* 0x000f220000300800 */
[----:B------:R-:W-:-:S03]  /*541c0*/  IMAD.MOV.U32 R61, RZ, RZ, R56 ;  /* 0x000000ffff3d7224 */ /* 0x000fc600078e0038 */
[----:B------:R-:W4:Y:S04]  /*541d0*/  LDL.LU R53, [R1+0x4f4] ;  /* 0x0004f40001357983 */ /* 0x000f280000300800 */
[----:B------:R-:W4:Y:S04]  /*541e0*/  LDL.LU R54, [R1+0x4f8] ;  /* 0x0004f80001367983 */ /* 0x000f280000300800 */
[----:B------:R-:W4:Y:S04]  /*541f0*/  LDL.LU R55, [R1+0x4fc] ;  /* 0x0004fc0001377983 */ /* 0x000f280000300800 */
[----:B------:R-:W4:Y:S04]  /*54200*/  LDL.LU.64 R56, [R1+0x60] ;  /* 0x0000600001387983 */ /* 0x000f280000300a00 */
[----:B------:R-:W-:Y:S04]  /*54210*/  STL [R1+0x2b24], R60 ;  /* 0x002b243c01007387 */ /* 0x000fe80000100800 */
[----:B------:R-:W-:Y:S01]  /*54220*/  STL [R1+0x2b20], R61 ;  /* 0x002b203d01007387 */ /* 0x000fe20000100800 */
[----:B--2---:R-:W-:Y:S01]  /*54230*/  MOV R3, R24 ;  /* 0x0000001800037202 */ /* 0x004fe20000000f00 */
[----:B------:R-:W-:Y:S01]  /*54240*/  IMAD.MOV.U32 R2, RZ, RZ, R25 ;  /* 0x000000ffff027224 */ /* 0x000fe200078e0019 */
[----:B---3--:R-:W-:-:S15]  /*54250*/  HMMA.16816.F32 R28, R40, R24, R28 ;  /* 0x00000018281c723c */ /* 0x008fde000000181c */
[----:B------:R-:W-:-:S04]  /*54260*/  NOP ;  /* 0x0000000000007918 */ /* 0x000fc80000000000 */
[----:B------:R0:W-:Y:S04]  /*54270*/  STL.64 [R1+0x560], R28 ;  /* 0x0005601c01007387 */ /* 0x0001e80000100a00 */
[----:B------:R-:W-:Y:S04]  /*54280*/  STL.64 [R1+0x568], R30 ;  /* 0x0005681e01007387 */ /* 0x000fe80000100a00 */
[----:B0-----:R-:W2:Y:S04]  /*54290*/  LDL.LU.64 R28, [R1+0x2c98] ;  /* 0x002c9800011c7983 */ /* 0x001ea80000300a00 */
[----:B------:R-:W2:Y:S04]  /*542a0*/  LDL.LU.64 R26, [R1+0x2c90] ;  /* 0x002c9000011a7983 */ /* 0x000ea80000300a00 */
[----:B------:R-:W2:Y:S04]  /*542b0*/  LDL.LU.64 R24, [R1+0x2c88] ;  /* 0x002c880001187983 */ /* 0x000ea80000300a00 */
[----:B------:R0:W-:Y:S04]  /*542c0*/  STL [R1+0x2b2c], R3 ;  /* 0x002b2c0301007387 */ /* 0x0001e80000100800 */
[----:B------:R-:W-:Y:S01]  /*542d0*/  STL [R1+0x2b28], R2 ;  /* 0x002b280201007387 */ /* 0x000fe20000100800 */
[----:B----4-:R-:W-:Y:S01]  /*542e0*/  HMMA.16816.F32 R12, R40, R36, R12 ;  /* 0x00000024280c723c */ /* 0x010fe2000000180c */
[----:B0-----:R-:W-:-:S07]  /*542f0*/  IMAD.MOV.U32 R3, RZ, RZ, R37 ;  /* 0x000000ffff037224 */ /* 0x001fce00078e0025 */
[----:B--2---:R-:W-:-:S15]  /*54300*/  HMMA.16816.F32 R24, R40, R28, R24 ;  /* 0x0000001c2818723c */ /* 0x004fde0000001818 */
[----:B------:R-:W-:-:S04]  /*54310*/  NOP ;  /* 0x0000000000007918 */ /* 0x000fc80000000000 */
[----:B------:R-:W-:Y:S04]  /*54320*/  STL.64 [R1+0x550], R24 ;  /* 0x0005501801007387 */ /* 0x000fe80000100a00 */
[----:B------:R0:W-:Y:S04]  /*54330*/  STL.64 [R1+0x558], R26 ;  /* 0x0005581a01007387 */ /* 0x0001e80000100a00 */
[----:B0-----:R-:W2:Y:S04]  /*54340*/  LDL.LU.64 R26, [R1+0x2c80] ;  /* 0x002c8000011a7983 */ /* 0x001ea80000300a00 */
[----:B------:R-:W2:Y:S01]  /*54350*/  LDL.LU.64 R24, [R1+0x2c78] ;  /* 0x002c780001187983 */ /* 0x000ea20000300a00 */
[----:B------:R-:W-:-:S02]  /*54360*/  IMAD.MOV.U32 R60, RZ, RZ, R28 ;  /* 0x000000ffff3c7224 */ /* 0x000fc400078e001c */
[----:B------:R-:W-:Y:S02]  /*54370*/  IMAD.MOV.U32 R61, RZ, RZ, R29 ;  /* 0x000000ffff3d7224 */ /* 0x000fe400078e001d */
[----:B------:R-:W3:Y:S04]  /*54380*/  LDL.LU.64 R28, [R1+0x2c70] ;  /* 0x002c7000011c7983 */ /* 0x000ee80000300a00 */
[----:B------:R0:W-:Y:S04]  /*54390*/  STL [R1+0x2b34], R61 ;  /* 0x002b343d01007387 */ /* 0x0001e80000100800 */
[----:B------:R1:W-:Y:S04]  /*543a0*/  STL [R1+0x2b30], R60 ;  /* 0x002b303c01007387 */ /* 0x0003e80000100800 */
[----:B------:R-:W-:Y:S04]  /*543b0*/  STL [R1+0x2b38], R3 ;  /* 0x002b380301007387 */ /* 0x000fe80000100800 */
[----:B------:R-:W-:Y:S04]  /*543c0*/  STL.64 [R1+0x540], R12 ;  /* 0x0005400c01007387 */ /* 0x000fe80000100a00 */
[----:B------:R4:W-:Y:S01]  /*543d0*/  STL.64 [R1+0x548], R14 ;  /* 0x0005480e01007387 */ /* 0x0009e20000100a00 */
[----:B0-----:R-:W-:-:S02]  /*543e0*/  IMAD.MOV.U32 R61, RZ, RZ, R4 ;  /* 0x000000ffff3d7224 */ /* 0x001fc400078e0004 */
[----:B-1----:R-:W-:Y:S01]  /*543f0*/  IMAD.MOV.U32 R60, RZ, RZ, R5 ;  /* 0x000000ffff3c7224 */ /* 0x002fe200078e0005 */
[C---:B----4-:R-:W-:Y:S08]  /*54400*/  HMMA.16816.F32 R12, R40.reuse, R4, R32 ;  /* 0x00000004280c723c */ /* 0x050ff00000001820 */
[----:B------:R-:W-:Y:S01]  /*54410*/  HMMA.16816.F32 R4, R40, R8, R44 ;  /* 0x000000082804723c */ /* 0x000fe2000000182c */
[----:B------:R-:W-:-:S10]  /*54420*/  MOV R30, R9 ;  /* 0x00000009001e7202 */ /* 0x000fd40000000f00 */
[----:B------:R-:W-:Y:S04]  /*54430*/  STL.64 [R1+0x530], R12 ;  /* 0x0005300c01007387 */ /* 0x000fe80000100a00 */
[----:B------:R-:W-:Y:S04]  /*54440*/  STL.64 [R1+0x538], R14 ;  /* 0x0005380e01007387 */ /* 0x000fe80000100a00 */
[----:B------:R-:W-:Y:S04]  /*54450*/  STL [R1+0x2b44], R60 ;  /* 0x002b443c01007387 */ /* 0x000fe80000100800 */
[----:B------:R-:W-:Y:S04]  /*54460*/  STL [R1+0x2b40], R61 ;  /* 0x002b403d01007387 */ /* 0x000fe80000100800 */
[----:B------:R-:W-:Y:S04]  /*54470*/  STL.64 [R1+0x520], R4 ;  /* 0x0005200401007387 */ /* 0x000fe80000100a00 */
[----:B------:R0:W-:Y:S02]  /*54480*/  STL.64 [R1+0x528], R6 ;  /* 0x0005280601007387 */ /* 0x0001e40000100a00 */
[----:B0-----:R-:W-:Y:S01]  /*54490*/  HMMA.16816.F32 R4, R40, R20, R16 ;  /* 0x000000142804723c */ /* 0x001fe20000001810 */
[----:B------:R-:W-:-:S02]  /*544a0*/  IMAD.MOV.U32 R31, RZ, RZ, R8 ;  /* 0x000000ffff1f7224 */ /* 0x000fc400078e0008 */
[----:B------:R-:W-:Y:S01]  /*544b0*/  IMAD.MOV.U32 R2, RZ, RZ, R20 ;  /* 0x000000ffff027224 */ /* 0x000fe200078e0014 */
[----:B------:R-:W-:Y:S04]  /*544c0*/  STL [R1+0x2b48], R30 ;  /* 0x002b481e01007387 */ /* 0x000fe80000100800 */
[----:B------:R0:W-:Y:S04]  /*544d0*/  STL [R1+0x2b3c], R31 ;  /* 0x002b3c1f01007387 */ /* 0x0001e80000100800 */
[----:B------:R-:W-:Y:S07]  /*544e0*/  STL [R1+0x2b4c], R2 ;  /* 0x002b4c0201007387 */ /* 0x000fee0000100800 */
[----:B------:R-:W-:Y:S04]  /*544f0*/  STL.64 [R1+0x510], R4 ;  /* 0x0005100401007387 */ /* 0x000fe80000100a00 */
[----:B------:R2:W-:Y:S01]  /*54500*/  STL.64 [R1+0x518], R6 ;  /* 0x0005180601007387 */ /* 0x0005e20000100a00 */
[----:B------:R-:W-:-:S02]  /*54510*/  IMAD.MOV.U32 R3, RZ, RZ, R49 ;  /* 0x000000ffff037224 */ /* 0x000fc400078e0031 */
[----:B0-----:R-:W-:Y:S01]  /*54520*/  IMAD.MOV.U32 R31, RZ, RZ, R48 ;  /* 0x000000ffff1f7224 */ /* 0x001fe200078e0030 */
[----:B--2---:R-:W-:-:S15]  /*54530*/  HMMA.16816.F32 R4, R40, R48, R24 ;  /* 0x000000302804723c */ /* 0x004fde0000001818 */
[----:B------:R-:W-:-:S04]  /*54540*/  NOP ;  /* 0x0000000000007918 */ /* 0x000fc80000000000 */
[----:B------:R-:W-:Y:S04]  /*54550*/  STL.64 [R1+0x500], R4 ;  /* 0x0005000401007387 */ /* 0x000fe80000100a00 */
[----:B------:R0:W-:Y:S02]  /*54560*/  STL.64 [R1+0x508], R6 ;  /* 0x0005080601007387 */ /* 0x0001e40000100a00 */
[----:B0-----:R-:W-:Y:S02]  /*54570*/  HMMA.16816.F32 R4, R40, R56, R52 ;  /* 0x000000382804723c */ /* 0x001fe40000001834 */
[----:B------:R-:W-:Y:S04]  /*54580*/  STL [R1+0x2b54], R3 ;  /* 0x002b540301007387 */ /* 0x000fe80000100800 */
[----:B------:R-:W-:Y:S04]  /*54590*/  STL [R1+0x2b50], R31 ;  /* 0x002b501f01007387 */ /* 0x000fe80000100800 */
[----:B---3--:R-:W-:Y:S09]  /*545a0*/  STL.64 [R1+0x2c58], R28 ;  /* 0x002c581c01007387 */ /* 0x008ff20000100a00 */
[----:B------:R0:W-:Y:S04]  /*545b0*/  STL.64 [R1+0x4f0], R4 ;  /* 0x0004f00401007387 */ /* 0x0001e80000100a00 */
[----:B------:R1:W-:Y:S04]  /*545c0*/  STL.64 [R1+0x4f8], R6 ;  /* 0x0004f80601007387 */ /* 0x0003e80000100a00 */
[----:B------:R-:W2:Y:S04]  /*545d0*/  LDL.LU R44, [R1+0x490] ;  /* 0x00049000012c7983 */ /* 0x000ea80000300800 */
[----:B------:R-:W2:Y:S04]  /*545e0*/  LDL.LU R45, [R1+0x494] ;  /* 0x00049400012d7983 */ /* 0x000ea80000300800 */
[----:B------:R-:W3:Y:S04]  /*545f0*/  LDL.LU R46, [R1+0x498] ;  /* 0x00049800012e7983 */ /* 0x000ee80000300800 */
[----:B------:R-:W3:Y:S04]  /*54600*/  LDL.LU R47, [R1+0x49c] ;  /* 0x00049c00012f7983 */ /* 0x000ee80000300800 */
[----:B---3--:R-:W-:Y:S04]  /*54610*/  STL.64 [R1+0x2c50], R46 ;  /* 0x002c502e01007387 */ /* 0x008fe80000100a00 */
[----:B--2---:R-:W-:Y:S04]  /*54620*/  STL.64 [R1+0x2c48], R44 ;  /* 0x002c482c01007387 */ /* 0x004fe80000100a00 */
[----:B0-----:R-:W2:Y:S04]  /*54630*/  LDL.LU R4, [R1+0x4b0] ;  /* 0x0004b00001047983 */ /* 0x001ea80000300800 */
[----:B------:R-:W2:Y:S04]  /*54640*/  LDL.LU R5, [R1+0x4b4] ;  /* 0x0004b40001057983 */ /* 0x000ea80000300800 */
[----:B-1----:R-:W3:Y:S04]  /*54650*/  LDL.LU R6, [R1+0x4b8] ;  /* 0x0004b80001067983 */ /* 0x002ee80000300800 */
[----:B------:R-:W3:Y:S04]  /*54660*/  LDL.LU R7, [R1+0x4bc] ;  /* 0x0004bc0001077983 */ /* 0x000ee80000300800 */
[----:B---3--:R-:W-:Y:S04]  /*54670*/  STL.64 [R1+0x2c68], R6 ;  /* 0x002c680601007387 */ /* 0x008fe80000100a00 */
[----:B--2---:R0:W-:Y:S04]  /*54680*/  STL.64 [R1+0x2c60], R4 ;  /* 0x002c600401007387 */ /* 0x0041e80000100a00 */
[----:B0-----:R-:W2:Y:S04]  /*54690*/  LDL.LU R4, [R1+0x4e0] ;  /* 0x0004e00001047983 */ /* 0x001ea80000300800 */
[----:B------:R-:W2:Y:S04]  /*546a0*/  LDL.LU R5, [R1+0x4e4] ;  /* 0x0004e40001057983 */ /* 0x000ea80000300800 */
[----:B------:R-:W2:Y:S04]  /*546b0*/  LDL.LU R6, [R1+0x4e8] ;  /* 0x0004e80001067983 */ /* 0x000ea80000300800 */
[----:B------:R-:W2:Y:S04]  /*546c0*/  LDL.LU R7, [R1+0x4ec] ;  /* 0x0004ec0001077983 */ /* 0x000ea80000300800 */
[----:B------:R-:W2:Y:S04]  /*546d0*/  LDL.LU.64 R28, [R1+0x50] ;  /* 0x00005000011c7983 */ /* 0x000ea80000300a00 */
        /* <DEDUP_REMOVED lines=13> */
[----:B------:R-:W4:Y:S01]  /*547b0*/  LDL.LU R54, [R1+0x4a8] ;  /* 0x0004a80001367983 */ /* 0x000f220000300800 */
[----:B------:R-:W-:-:S02]  /*547c0*/  IMAD.MOV.U32 R60, RZ, RZ, R56 ;  /* 0x000000ffff3c7224 */ /* 0x000fc400078e0038 */
[----:B------:R-:W-:Y:S01]  /*547d0*/  IMAD.MOV.U32 R61, RZ, RZ, R57 ;  /* 0x000000ffff3d7224 */ /* 0x000fe200078e0039 */
[----:B------:R-:W4:Y:S04]  /*547e0*/  LDL.LU R55, [R1+0x4ac] ;  /* 0x0004ac0001377983 */ /* 0x000f280000300800 */
[----:B------:R-:W4:Y:S04]  /*547f0*/  LDL.LU.64 R56, [R1+0x10] ;  /* 0x0000100001387983 */ /* 0x000f280000300a00 */
[----:B------:R-:W4:Y:S04]  /*54800*/  LDL.LU.64 R8, [R1] ;  /* 0x0000000001087983 */ /* 0x000f280000300a00 */
        /* <DEDUP_REMOVED lines=12> */
[----:B------:R-:W-:Y:S04]  /*548d0*/  STL [R1+0x2b5c], R61 ;  /* 0x002b5c3d01007387 */ /* 0x000fe80000100800 */
[----:B------:R-:W-:Y:S01]  /*548e0*/  STL [R1+0x2b58], R60 ;  /* 0x002b583c01007387 */ /* 0x000fe20000100800 */
[----:B--2---:R-:W-:-:S15]  /*548f0*/  HMMA.16816.F32 R4, R40, R28, R4 ;  /* 0x0000001c2804723c */ /* 0x004fde0000001804 */
[----:B------:R-:W-:-:S04]  /*54900*/  NOP ;  /* 0x0000000000007918 */ /* 0x000fc80000000000 */
[----:B------:R-:W-:Y:S04]  /*54910*/  STL.64 [R1+0x4e0], R4 ;  /* 0x0004e00401007387 */ /* 0x000fe80000100a00 */
[----:B------:R0:W-:Y:S04]  /*54920*/  STL.64 [R1+0x4e8], R6 ;  /* 0x0004e80601007387 */ /* 0x0001e80000100a00 */
[----:B0-----:R-:W2:Y:S04]  /*54930*/  LDL.LU.64 R6, [R1+0x2c68] ;  /* 0x002c680001067983 */ /* 0x001ea80000300a00 */
[----:B------:R-:W2:Y:S01]  /*54940*/  LDL.LU.64 R4, [R1+0x2c60] ;  /* 0x002c600001047983 */ /* 0x000ea20000300a00 */
[C---:B---3--:R-:W-:Y:S08]  /*54950*/  HMMA.16816.F32 R44, R40.reuse, R12, R44 ;  /* 0x0000000c282c723c */ /* 0x048ff0000000182c */
[----:B----4-:R-:W-:Y:S01]  /*54960*/  HMMA.16816.F32 R32, R40, R36, R32 ;  /* 0x000000242820723c */ /* 0x010fe20000001820 */
[----:B------:R-:W-:-:S02]  /*54970*/  IMAD.MOV.U32 R30, RZ, RZ, R29 ;  /* 0x000000ffff1e7224 */ /* 0x000fc400078e001d */
[----:B------:R-:W-:Y:S02]  /*54980*/  IMAD.MOV.U32 R2, RZ, RZ, R28 ;  /* 0x000000ffff027224 */ /* 0x000fe400078e001c */
[----:B------:R-:W3:Y:S04]  /*54990*/  LDL.LU.64 R28, [R1+0x2c58] ;  /* 0x002c5800011c7983 */ /* 0x000ee80000300a00 */
[----:B------:R-:W-:Y:S04]  /*549a0*/  STL [R1+0x2b64], R30 ;  /* 0x002b641e01007387 */ /* 0x000fe80000100800 */
[----:B------:R-:W-:Y:S01]  /*549b0*/  STL [R1+0x2b60], R2 ;  /* 0x002b600201007387 */ /* 0x000fe20000100800 */
[----:B------:R-:W-:Y:S01]  /*549c0*/  IMAD.MOV.U32 R31, RZ, RZ, R13 ;  /* 0x000000ffff1f7224 */ /* 0x000fe200078e000d */
[----:B------:R-:W-:Y:S01]  /*549d0*/  HMMA.16816.F32 R52, R40, R56, R52 ;  /* 0x000000382834723c */ /* 0x000fe20000001834 */
[----:B------:R-:W-:Y:S01]  /*549e0*/  MOV R3, R12 ;  /* 0x0000000c00037202 */ /* 0x000fe20000000f00 */
[----:B------:R-:W-:Y:S04]  /*549f0*/  STL.64 [R1+0x4d0], R44 ;  /* 0x0004d02c01007387 */ /* 0x000fe80000100a00 */
[----:B------:R0:W-:Y:S01]  /*54a00*/  STL.64 [R1+0x4d8], R46 ;  /* 0x0004d82e01007387 */ /* 0x0001e20000100a00 */
[----:B------:R-:W-:-:S02]  /*54a10*/  IMAD.MOV.U32 R61, RZ, RZ, R36 ;  /* 0x000000ffff3d7224 */ /* 0x000fc400078e0024 */
[----:B------:R-:W-:Y:S01]  /*54a20*/  IMAD.MOV.U32 R60, RZ, RZ, R37 ;  /* 0x000000ffff3c7224 */ /* 0x000fe200078e0025 */
[----:B0-----:R-:W4:Y:S04]  /*54a30*/  LDL.LU.64 R46, [R1+0x2c50] ;  /* 0x002c5000012e7983 */ /* 0x001f280000300a00 */
[----:B------:R-:W4:Y:S04]  /*54a40*/  LDL.LU.64 R44, [R1+0x2c48] ;  /* 0x002c4800012c7983 */ /* 0x000f280000300a00 */
[----:B------:R-:W3:Y:S04]  /*54a50*/  LDL.LU.64 R12, [R1+0x2c40] ;  /* 0x002c4000010c7983 */ /* 0x000ee80000300a00 */
[----:B------:R-:W-:Y:S04]  /*54a60*/  STL [R1+0x2b6c], R31 ;  /* 0x002b6c1f01007387 */ /* 0x000fe80000100800 */
[----:B------:R-:W-:Y:S04]  /*54a70*/  STL [R1+0x2b68], R3 ;  /* 0x002b680301007387 */ /* 0x000fe80000100800 */
[----:B------:R-:W-:Y:S04]  /*54a80*/  STL.64 [R1+0x4c0], R32 ;  /* 0x0004c02001007387 */ /* 0x000fe80000100a00 */
[----:B------:R0:W-:Y:S01]  /*54a90*/  STL.64 [R1+0x4c8], R34 ;  /* 0x0004c82201007387 */ /* 0x0001e20000100a00 */
[----:B------:R-:W-:-:S02]  /*54aa0*/  IMAD.MOV.U32 R30, RZ, RZ, R48 ;  /* 0x000000ffff1e7224 */ /* 0x000fc400078e0030 */
[----:B------:R-:W-:Y:S01]  /*54ab0*/  IMAD.MOV.U32 R2, RZ, RZ, R49 ;  /* 0x000000ffff027224 */ /* 0x000fe200078e0031 */
[----:B0-----:R-:W3:Y:S04]  /*54ac0*/  LDL.LU R34, [R1+0x2c38] ;  /* 0x002c380001227983 */ /* 0x001ee80000300800 */
[----:B------:R-:W3:Y:S04]  /*54ad0*/  LDL.LU.64 R32, [R1+0x2c30] ;  /* 0x002c300001207983 */ /* 0x000ee80000300a00 */
[----:B------:R-:W3:Y:S04]  /*54ae0*/  LDL.LU.64 R38, [R1+0x2c28] ;  /* 0x002c280001267983 */ /* 0x000ee80000300a00 */
[----:B------:R-:W3:Y:S01]  /*54af0*/  LDL.LU.64 R36, [R1+0x2c20] ;  /* 0x002c200001247983 */ /* 0x000ee20000300a00 */
[----:B------:R-:W-:-:S02]  /*54b00*/  IMAD.MOV.U32 R31, RZ, RZ, R56 ;  /* 0x000000ffff1f7224 */ /* 0x000fc400078e0038 */
[----:B------:R-:W-:Y:S01]  /*54b10*/  IMAD.MOV.U32 R3, RZ, RZ, R57 ;  /* 0x000000ffff037224 */ /* 0x000fe200078e0039 */
[----:B--2---:R-:W-:-:S15]  /*54b20*/  HMMA.16816.F32 R4, R40, R48, R4 ;  /* 0x000000302804723c */ /* 0x004fde0000001804 */
[----:B------:R-:W-:-:S04]  /*54b30*/  NOP ;  /* 0x0000000000007918 */ /* 0x000fc80000000000 */
        /* <DEDUP_REMOVED lines=11> */
[----:B------:R-:W2:Y:S01]  /*54bf0*/  LDL.LU.64 R56, [R1+0x2be0] ;  /* 0x002be00001387983 */ /* 0x000ea20000300a00 */
[----:B----4-:R-:W-:Y:S01]  /*54c00*/  HMMA.16816.F32 R44, R40, R8, R44 ;  /* 0x00000008282c723c */ /* 0x010fe2000000182c */
[----:B------:R-:W-:Y:S01]  /*54c10*/  MOV R0, R8 ;  /* 0x0000000800007202 */ /* 0x000fe20000000f00 */
[----:B------:R-:W-:-:S15]  /*54c20*/  IMAD.MOV.U32 R35, RZ, RZ, R9 ;  /* 0x000000ffff237224 */ /* 0x000fde00078e0009 */
[----:B------:R-:W-:Y:S02]  /*54c30*/  NOP ;  /* 0x0000000000007918 */ /* 0x000fe40000000000 */
[----:B------:R-:W-:Y:S04]  /*54c40*/  STL.64 [R1+0x490], R44 ;  /* 0x0004902c01007387 */ /* 0x000fe80000100a00 */
[----:B------:R-:W-:Y:S01]  /*54c50*/  STL.64 [R1+0x498], R46 ;  /* 0x0004982e01007387 */ /* 0x000fe20000100a00 */
[C---:B--2---:R-:W-:Y:S03]  /*54c60*/  HMMA.16816.F32 R8, R40.reuse, R56, R16 ;  /* 0x000000382808723c */ /* 0x044fe60000001810 */
[----:B------:R-:W-:Y:S04]  /*54c70*/  STL.64 [R1+0x29d0], R58 ;  /* 0x0029d03a01007387 */ /* 0x000fe80000100a00 */
[----:B------:R-:W-:Y:S01]  /*54c80*/  STL.64 [R1+0x29c8], R56 ;  /* 0x0029c83801007387 */ /* 0x000fe20000100a00 */
[C---:B------:R-:W-:Y:S11]  /*54c90*/  HMMA.16816.F32 R16, R40.reuse, R48, R24 ;  /* 0x000000302810723c */ /* 0x040ff60000001818 */
[----:B------:R-:W-:Y:S04]  /*54ca0*/  STL.64 [R1+0x480], R8 ;  /* 0x0004800801007387 */ /* 0x000fe80000100a00 */
[----:B------:R0:W-:Y:S02]  /*54cb0*/  STL.64 [R1+0x488], R10 ;  /* 0x0004880a01007387 */ /* 0x0001e40000100a00 */
[----:B0-----:R-:W-:Y:S02]  /*54cc0*/  HMMA.16816.F32 R8, R40, R52, R20 ;  /* 0x000000342808723c */ /* 0x001fe40000001814 */
[----:B------:R-:W-:Y:S04]  /*54cd0*/  STL.64 [R1+0x29c0], R54 ;  /* 0x0029c03601007387 */ /* 0x000fe80000100a00 */
[----:B------:R-:W-:-:S13]  /*54ce0*/  STL.64 [R1+0x29b8], R52 ;  /* 0x0029b83401007387 */ /* 0x000fda0000100a00 */
[----:B------:R0:W-:Y:S04]  /*54cf0*/  STL.64 [R1+0x470], R8 ;  /* 0x0004700801007387 */ /* 0x0001e80000100a00 */
[----:B------:R1:W-:Y:S04]  /*54d00*/  STL.64 [R1+0x478], R10 ;  /* 0x0004780a01007387 */ /* 0x0003e80000100a00 */
[----:B0-----:R-:W2:Y:S04]  /*54d10*/  LDL.LU R8, [R1+0x450] ;  /* 0x0004500001087983 */ /* 0x001ea80000300800 */
[----:B------:R0:W-:Y:S04]  /*54d20*/  STL.64 [R1+0x460], R16 ;  /* 0x0004601001007387 */ /* 0x0001e80000100a00 */
[----:B------:R4:W-:Y:S04]  /*54d30*/  STL.64 [R1+0x468], R18 ;  /* 0x0004681201007387 */ /* 0x0009e80000100a00 */
[----:B------:R-:W2:Y:S04]  /*54d40*/  LDL.LU R9, [R1+0x454] ;  /* 0x0004540001097983 */ /* 0x000ea80000300800 */
[----:B-1----:R-:W2:Y:S04]  /*54d50*/  LDL.LU R10, [R1+0x458] ;  /* 0x00045800010a7983 */ /* 0x002ea80000300800 */
        /* <DEDUP_REMOVED lines=15> */
[----:B----4-:R-:W4:Y:S04]  /*54e50*/  LDL.LU R18, [R1+0x418] ;  /* 0x0004180001127983 */ /* 0x010f280000300800 */
[----:B------:R-:W4:Y:S04]  /*54e60*/  LDL.LU R19, [R1+0x41c] ;  /* 0x00041c0001137983 */ /* 0x000f280000300800 */
[----:B------:R-:W4:Y:S04]  /*54e70*/  LDL.LU R52, [R1+0x310] ;  /* 0x0003100001347983 */ /* 0x000f280000300800 */
[----:B------:R-:W4:Y:S04]  /*54e80*/  LDL.LU R53, [R1+0x314] ;  /* 0x0003140001357983 */ /* 0x000f280000300800 */
[----:B------:R-:W4:Y:S01]  /*54e90*/  LDL.LU R54, [R1+0x318] ;  /* 0x0003180001367983 */ /* 0x000f220000300800 */
[----:B---3--:R-:W-:-:S03]  /*54ea0*/  IMAD.MOV.U32 R57, RZ, RZ, R12 ;  /* 0x000000ffff397224 */ /* 0x008fc600078e000c */
[----:B------:R-:W3:Y:S01]  /*54eb0*/  LDL.LU R55, [R1+0x31c] ;  /* 0x00031c0001377983 */ /* 0x000ee20000300800 */
[----:B------:R-:W-:-:S03]  /*54ec0*/  IMAD.MOV.U32 R56, RZ, RZ, R13 ;  /* 0x000000ffff387224 */ /* 0x000fc600078e000d */
[----:B------:R-:W3:Y:S04]  /*54ed0*/  LDL.LU R12, [R1+0x400] ;  /* 0x00040000010c7983 */ /* 0x000ee80000300800 */
[----:B------:R-:W3:Y:S04]  /*54ee0*/  LDL.LU R13, [R1+0x404] ;  /* 0x00040400010d7983 */ /* 0x000ee80000300800 */
[----:B------:R-:W3:Y:S04]  /*54ef0*/  LDL.LU R14, [R1+0x408] ;  /* 0x00040800010e7983 */ /* 0x000ee80000300800 */
[----:B------:R-:W3:Y:S04]  /*54f00*/  LDL.LU R15, [R1+0x40c] ;  /* 0x00040c00010f7983 */ /* 0x000ee80000300800 */
[----:B------:R-:W-:Y:S04]  /*54f10*/  STL.64 [R1+0x29b0], R50 ;  /* 0x0029b03201007387 */ /* 0x000fe80000100a00 */
[----:B------:R0:W-:Y:S02]  /*54f20*/  STL.64 [R1+0x29a8], R48 ;  /* 0x0029a83001007387 */ /* 0x0001e40000100a00 */
[----:B0-----:R-:W-:-:S02]  /*54f30*/  IMAD.MOV.U32 R48, RZ, RZ, R38 ;  /* 0x000000ffff307224 */ /* 0x001fc400078e0026 */
[----:B------:R-:W3:Y:S01]  /*54f40*/  LDL.LU R38, [R1+0x2bdc] ;  /* 0x002bdc0001267983 */ /* 0x000ee20000300800 */
[----:B------:R-:W-:-:S03]  /*54f50*/  IMAD.MOV.U32 R49, RZ, RZ, R34 ;  /* 0x000000ffff317224 */ /* 0x000fc600078e0022 */
[----:B------:R-:W4:Y:S01]  /*54f60*/  LDL.LU R34, [R1+0x2bd8] ;  /* 0x002bd80001227983 */ /* 0x000f220000300800 */
[C---:B--2---:R-:W-:Y:S08]  /*54f70*/  HMMA.16816.F32 R8, R40.reuse, R36, R8 ;  /* 0x000000242808723c */ /* 0x044ff00000001808 */
[C---:B------:R-:W-:Y:S08]  /*54f80*/  HMMA.16816.F32 R44, R40.reuse, R32, R44 ;  /* 0x00000020282c723c */ /* 0x040ff0000000182c */
[C---:B------:R-:W-:Y:S03]  /*54f90*/  HMMA.16816.F32 R24, R40.reuse, R28, R24 ;  /* 0x0000001c2818723c */ /* 0x040fe60000001818 */
[----:B------:R0:W-:Y:S04]  /*54fa0*/  STL.64 [R1+0x450], R8 ;  /* 0x0004500801007387 */ /* 0x0001e80000100a00 */
[----:B------:R1:W-:Y:S04]  /*54fb0*/  STL.64 [R1+0x458], R10 ;  /* 0x0004580a01007387 */ /* 0x0003e80000100a00 */
[----:B0-----:R-:W2:Y:S04]  /*54fc0*/  LDL.LU R8, [R1+0x3f0] ;  /* 0x0003f00001087983 */ /* 0x001ea80000300800 */
[----:B------:R-:W2:Y:S04]  /*54fd0*/  LDL.LU R9, [R1+0x3f4] ;  /* 0x0003f40001097983 */ /* 0x000ea80000300800 */
[----:B-1----:R-:W2:Y:S04]  /*54fe0*/  LDL.LU R10, [R1+0x3f8] ;  /* 0x0003f800010a7983 */ /* 0x002ea80000300800 */
[----:B------:R-:W2:Y:S04]  /*54ff0*/  LDL.LU R11, [R1+0x3fc] ;  /* 0x0003fc00010b7983 */ /* 0x000ea80000300800 */
[----:B---3--:R-:W-:Y:S04]  /*55000*/  STL.64 [R1+0x29e0], R38 ;  /* 0x0029e02601007387 */ /* 0x008fe80000100a00 */
[----:B------:R0:W-:Y:S04]  /*55010*/  STL.64 [R1+0x29d8], R36 ;  /* 0x0029d82401007387 */ /* 0x0001e80000100a00 */
[----:B0-----:R-:W3:Y:S04]  /*55020*/  LDL.LU R36, [R1+0x320] ;  /* 0x0003200001247983 */ /* 0x001ee80000300800 */
[----:B------:R-:W3:Y:S04]  /*55030*/  LDL.LU R37, [R1+0x324] ;  /* 0x0003240001257983 */ /* 0x000ee80000300800 */
[----:B------:R-:W3:Y:S04]  /*55040*/  LDL.LU R38, [R1+0x328] ;  /* 0x0003280001267983 */ /* 0x000ee80000300800 */
[----:B------:R-:W3:Y:S04]  /*55050*/  LDL.LU R39, [R1+0x32c] ;  /* 0x00032c0001277983 */ /* 0x000ee80000300800 */
[----:B------:R-:W-:Y:S04]  /*55060*/  STL.64 [R1+0x440], R44 ;  /* 0x0004402c01007387 */ /* 0x000fe80000100a00 */
[----:B------:R0:W-:Y:S04]  /*55070*/  STL.64 [R1+0x448], R46 ;  /* 0x0004482e01007387 */ /* 0x0001e80000100a00 */
[----:B0-----:R-:W2:Y:S04]  /*55080*/  LDL.LU.64 R46, [R1+0x2bd0] ;  /* 0x002bd000012e7983 */ /* 0x001ea80000300a00 */
[----:B------:R-:W2:Y:S04]  /*55090*/  LDL.LU.64 R44, [R1+0x2bc8] ;  /* 0x002bc800012c7983 */ /* 0x000ea80000300a00 */
[----:B----4-:R-:W-:Y:S04]  /*550a0*/  STL [R1+0x2990], R34 ;  /* 0x0029902201007387 */ /* 0x010fe80000100800 */
[----:B------:R-:W-:Y:S04]  /*550b0*/  STL.64 [R1+0x2988], R32 ;  /* 0x0029882001007387 */ /* 0x000fe80000100a00 */
[----:B------:R-:W-:Y:S04]  /*550c0*/  STL.64 [R1+0x430], R24 ;  /* 0x0004301801007387 */ /* 0x000fe80000100a00 */
[----:B------:R0:W-:Y:S04]  /*550d0*/  STL.64 [R1+0x438], R26 ;  /* 0x0004381a01007387 */ /* 0x0001e80000100a00 */
[----:B0-----:R-:W4:Y:S04]  /*550e0*/  LDL.LU.64 R26, [R1+0x2bc0] ;  /* 0x002bc000011a7983 */ /* 0x001f280000300a00 */
[----:B------:R-:W2:Y:S04]  /*550f0*/  LDL.LU.64 R24, [R1+0x2bb8] ;  /* 0x002bb80001187983 */ /* 0x000ea80000300a00 */
[----:B------:R-:W-:Y:S01]  /*55100*/  STL.64 [R1+0x2970], R28 ;  /* 0x0029701c01007387 */ /* 0x000fe20000100a00 */
[----:B--2---:R-:W-:-:S15]  /*55110*/  HMMA.16816.F32 R20, R40, R24, R20 ;  /* 0x000000182814723c */ /* 0x004fde0000001814 */
[----:B------:R-:W-:-:S04]  /*55120*/  NOP ;  /* 0x0000000000007918 */ /* 0x000fc80000000000 */
[----:B------:R-:W-:Y:S04]  /*55130*/  STL.64 [R1+0x420], R20 ;  /* 0x0004201401007387 */ /* 0x000fe80000100a00 */
[----:B------:R0:W-:Y:S04]  /*55140*/  STL.64 [R1+0x428], R22 ;  /* 0x0004281601007387 */ /* 0x0001e80000100a00 */
[----:B0-----:R-:W2:Y:S04]  /*55150*/  LDL.LU.64 R22, [R1+0x2bb0] ;  /* 0x002bb00001167983 */ /* 0x001ea80000300a00 */
[----:B------:R-:W2:Y:S04]  /*55160*/  LDL.LU.64 R20, [R1+0x2ba8] ;  /* 0x002ba80001147983 */ /* 0x000ea80000300a00 */
[----:B----4-:R-:W-:Y:S04]  /*55170*/  STL.64 [R1+0x2968], R26 ;  /* 0x0029681a01007387 */ /* 0x010fe80000100a00 */
[----:B------:R0:W-:Y:S02]  /*55180*/  STL.64 [R1+0x2960], R24 ;  /* 0x0029601801007387 */ /* 0x0001e40000100a00 */
[----:B0-----:R-:W-:-:S02]  /*55190*/  IMAD.MOV.U32 R24, RZ, RZ, R6 ;  /* 0x000000ffff187224 */ /* 0x001fc400078e0006 */
[----:B------:R-:W-:Y:S01]  /*551a0*/  IMAD.MOV.U32 R25, RZ, RZ, R7 ;  /* 0x000000ffff197224 */ /* 0x000fe200078e0007 */
[----:B------:R-:W4:Y:S04]  /*551b0*/  LDL.LU R6, [R1+0x2ba4] ;  /* 0x002ba40001067983 */ /* 0x000f280000300800 */
[----:B------:R-:W4:Y:S01]  /*551c0*/  LDL.LU R7, [R1+0x2ba0] ;  /* 0x002ba00001077983 */ /* 0x000f220000300800 */
        /* <DEDUP_REMOVED lines=32> */
[----:B0-----:R-:W4:Y:S04]  /*553d0*/  LDL.LU R12, [R1+0x3e0] ;  /* 0x0003e000010c7983 */ /* 0x001f280000300800 */
[----:B------:R-:W4:Y:S04]  /*553e0*/  LDL.LU R13, [R1+0x3e4] ;  /* 0x0003e400010d7983 */ /* 0x000f280000300800 */
[----:B------:R-:W4:Y:S04]  /*553f0*/  LDL.LU R14, [R1+0x3e8] ;  /* 0x0003e800010e7983 */ /* 0x000f280000300800 */
[----:B------:R-:W4:Y:S01]  /*55400*/  LDL.LU R15, [R1+0x3ec] ;  /* 0x0003ec00010f7983 */ /* 0x000f220000300800 */
[----:B------:R-:W-:Y:S01]  /*55410*/  MOV R32, R31 ;  /* 0x0000001f00207202 */ /* 0x000fe20000000f00 */
[----:B------:R-:W-:-:S02]  /*55420*/  IMAD.MOV.U32 R33, RZ, RZ, R3 ;  /* 0x000000ffff217224 */ /* 0x000fc400078e0003 */
[----:B--2---:R-:W-:Y:S04]  /*55430*/  STL.64 [R1+0x2a10], R10 ;  /* 0x002a100a01007387 */ /* 0x004fe80000100a00 */
[----:B---3--:R0:W-:Y:S01]  /*55440*/  STL.64 [R1+0x2a08], R8 ;  /* 0x002a080801007387 */ /* 0x0081e20000100a00 */
[C---:B----4-:R-:W-:Y:S08]  /*55450*/  HMMA.16816.F32 R12, R40.reuse, R8, R12 ;  /* 0x00000008280c723c */ /* 0x050ff0000000180c */
[----:B0-----:R-:W-:Y:S11]  /*55460*/  HMMA.16816.F32 R8, R40, R4, R16 ;  /* 0x000000042808723c */ /* 0x001ff60000001810 */
[----:B------:R-:W-:Y:S04]  /*55470*/  STL.64 [R1+0x3e0], R12 ;  /* 0x0003e00c01007387 */ /* 0x000fe80000100a00 */
[----:B------:R0:W-:Y:S04]  /*55480*/  STL.64 [R1+0x3e8], R14 ;  /* 0x0003e80e01007387 */ /* 0x0001e80000100a00 */
[----:B------:R-:W-:Y:S04]  /*55490*/  STL.64 [R1+0x2a20], R6 ;  /* 0x002a200601007387 */ /* 0x000fe80000100a00 */
[----:B------:R-:W-:Y:S04]  /*554a0*/  STL.64 [R1+0x2a18], R4 ;  /* 0x002a180401007387 */ /* 0x000fe80000100a00 */
[----:B------:R-:W-:Y:S04]  /*554b0*/  STL.64 [R1+0x340], R8 ;  /* 0x0003400801007387 */ /* 0x000fe80000100a00 */
[----:B------:R1:W-:Y:S01]  /*554c0*/  STL.64 [R1+0x348], R10 ;  /* 0x0003480a01007387 */ /* 0x0003e20000100a00 */
[C---:B0-----:R-:W-:Y:S08]  /*554d0*/  HMMA.16816.F32 R12, R44.reuse, R24, R20 ;  /* 0x000000182c0c723c */ /* 0x041ff00000001814 */
[C---:B-1----:R-:W-:Y:S08]  /*554e0*/  HMMA.16816.F32 R8, R44.reuse, R48, R36 ;  /* 0x000000302c08723c */ /* 0x042ff00000001824 */
[----:B------:R-:W-:Y:S01]  /*554f0*/  HMMA.16816.F32 R4, R44, R56, R52 ;  /* 0x000000382c04723c */ /* 0x000fe20000001834 */
[----:B------:R-:W-:-:S02]  /*55500*/  IMAD.MOV.U32 R24, RZ, RZ, R30 ;  /* 0x000000ffff187224 */ /* 0x000fc400078e001e */
[----:B------:R-:W-:Y:S01]  /*55510*/  IMAD.MOV.U32 R25, RZ, RZ, R2 ;  /* 0x000000ffff197224 */ /* 0x000fe200078e0002 */
[----:B------:R0:W-:Y:S04]  /*55520*/  STL.64 [R1+0x330], R12 ;  /* 0x0003300c01007387 */ /* 0x0001e80000100a00 */
[----:B------:R1:W-:Y:S04]  /*55530*/  STL.64 [R1+0x338], R14 ;  /* 0x0003380e01007387 */ /* 0x0003e80000100a00 */
[----:B------:R2:W-:Y:S04]  /*55540*/  STL.64 [R1+0x320], R8 ;  /* 0x0003200801007387 */ /* 0x0005e80000100a00 */
[----:B------:R-:W-:Y:S04]  /*55550*/  STL.64 [R1+0x328], R10 ;  /* 0x0003280a01007387 */ /* 0x000fe80000100a00 */
[----:B------:R-:W3:Y:S04]  /*55560*/  LDL.LU R31, [R1+0x2b6c] ;  /* 0x002b6c00011f7983 */ /* 0x000ee80000300800 */
[----:B------:R4:W-:Y:S04]  /*55570*/  STL.64 [R1+0x310], R4 ;  /* 0x0003100401007387 */ /* 0x0009e80000100a00 */
[----:B------:R0:W-:Y:S04]  /*55580*/  STL.64 [R1+0x318], R6 ;  /* 0x0003180601007387 */ /* 0x0001e80000100a00 */
[----:B------:R-:W2:Y:S04]  /*55590*/  LDL.LU R3, [R1+0x2b68] ;  /* 0x002b680001037983 */ /* 0x000ea80000300800 */
        /* <DEDUP_REMOVED lines=9> */
[----:B------:R-:W-:Y:S01]  /*55630*/  IMAD.MOV.U32 R21, RZ, RZ, R60 ;  /* 0x000000ffff157224 */ /* 0x000fe200078e003c */
[----:B--2---:R-:W-:Y:S04]  /*55640*/  STL.64 [R1+0x2a40], R18 ;  /* 0x002a401201007387 */ /* 0x004fe80000100a00 */
[----:B------:R2:W-:Y:S04]  /*55650*/  STL.64 [R1+0x2a38], R16 ;  /* 0x002a381001007387 */ /* 0x0005e80000100a00 */
[----:B------:R-:W2:Y:S04]  /*55660*/  LDL.LU R61, [R1+0x2b5c] ;  /* 0x002b5c00013d7983 */ /* 0x000ea80000300800 */
[----:B------:R-:W2:Y:S04]  /*55670*/  LDL.LU R60, [R1+0x2b58] ;  /* 0x002b5800013c7983 */ /* 0x000ea80000300800 */
[----:B------:R1:W-:Y:S04]  /*55680*/  STL.64 [R1+0x2a48], R20 ;  /* 0x002a481401007387 */ /* 0x0003e80000100a00 */
[----:B0-----:R-:W2:Y:S04]  /*55690*/  LDL.LU R12, [R1+0x230] ;  /* 0x00023000010c7983 */ /* 0x001ea80000300800 */
[----:B------:R-:W2:Y:S04]  /*556a0*/  LDL.LU R13, [R1+0x234] ;  /* 0x00023400010d7983 */ /* 0x000ea80000300800 */
[----:B-1----:R-:W2:Y:S04]  /*556b0*/  LDL.LU R14, [R1+0x238] ;  /* 0x00023800010e7983 */ /* 0x002ea80000300800 */
[----:B------:R-:W2:Y:S01]  /*556c0*/  LDL.LU R15, [R1+0x23c] ;  /* 0x00023c00010f7983 */ /* 0x000ea20000300800 */
[----:B------:R-:W-:-:S02]  /*556d0*/  IMAD.MOV.U32 R8, RZ, RZ, R3 ;  /* 0x000000ffff087224 */ /* 0x000fc400078e0003 */
[----:B---3--:R-:W-:Y:S01]  /*556e0*/  IMAD.MOV.U32 R9, RZ, RZ, R31 ;  /* 0x000000ffff097224 */ /* 0x008fe200078e001f */
[----:B--2---:R-:W-:Y:S04]  /*556f0*/  STL.64 [R1+0x2a58], R14 ;  /* 0x002a580e01007387 */ /* 0x004fe80000100a00 */
[----:B------:R0:W-:Y:S04]  /*55700*/  STL.64 [R1+0x2a50], R12 ;  /* 0x002a500c01007387 */ /* 0x0001e80000100a00 */
[----:B------:R-:W2:Y:S04]  /*55710*/  LDL.LU R3, [R1+0x2b54] ;  /* 0x002b540001037983 */ /* 0x000ea80000300800 */
[----:B------:R-:W0:Y:S04]  /*55720*/  LDL.LU R31, [R1+0x2b50] ;  /* 0x002b5000011f7983 */ /* 0x000e280000300800 */
[----:B------:R-:W-:Y:S04]  /*55730*/  STL.64 [R1+0x2a60], R8 ;  /* 0x002a600801007387 */ /* 0x000fe80000100a00 */
[----:B----4-:R-:W3:Y:S04]  /*55740*/  LDL.LU R4, [R1+0x240] ;  /* 0x0002400001047983 */ /* 0x010ee80000300800 */
[----:B------:R-:W3:Y:S04]  /*55750*/  LDL.LU R5, [R1+0x244] ;  /* 0x0002440001057983 */ /* 0x000ee80000300800 */
[----:B------:R-:W4:Y:S04]  /*55760*/  LDL.LU R6, [R1+0x248] ;  /* 0x0002480001067983 */ /* 0x000f280000300800 */
[----:B------:R-:W4:Y:S01]  /*55770*/  LDL.LU R7, [R1+0x24c] ;  /* 0x00024c0001077983 */ /* 0x000f220000300800 */
[----:B------:R-:W-:Y:S01]  /*55780*/  MOV R32, R2 ;  /* 0x0000000200207202 */ /* 0x000fe20000000f00 */
[----:B------:R-:W-:-:S02]  /*55790*/  IMAD.MOV.U32 R33, RZ, RZ, R30 ;  /* 0x000000ffff217224 */ /* 0x000fc400078e001e */
[----:B------:R-:W-:Y:S02]  /*557a0*/  IMAD.MOV.U32 R16, RZ, RZ, R60 ;  /* 0x000000ffff107224 */ /* 0x000fe400078e003c */
[----:B------:R-:W-:Y:S01]  /*557b0*/  IMAD.MOV.U32 R17, RZ, RZ, R61 ;  /* 0x000000ffff117224 */ /* 0x000fe200078e003d */
[----:B----4-:R-:W-:Y:S04]  /*557c0*/  STL.64 [R1+0x2a70], R6 ;  /* 0x002a700601007387 */ /* 0x010fe80000100a00 */
[----:B---3--:R-:W-:Y:S04]  /*557d0*/  STL.64 [R1+0x2a68], R4 ;  /* 0x002a680401007387 */ /* 0x008fe80000100a00 */
[----:B------:R-:W3:Y:S04]  /*557e0*/  LDL.LU R2, [R1+0x2b4c] ;  /* 0x002b4c0001027983 */ /* 0x000ee80000300800 */
[----:B------:R-:W4:Y:S04]  /*557f0*/  LDL.LU R30, [R1+0x2b48] ;  /* 0x002b4800011e7983 */ /* 0x000f280000300800 */
[----:B------:R-:W-:Y:S04]  /*55800*/  STL.64 [R1+0x2a78], R32 ;  /* 0x002a782001007387 */ /* 0x000fe80000100a00 */
[----:B------:R-:W3:Y:S04]  /*55810*/  LDL.LU R60, [R1+0x2b44] ;  /* 0x002b4400013c7983 */ /* 0x000ee80000300800 */
[----:B------:R-:W4:Y:S04]  /*55820*/  LDL.LU R61, [R1+0x2b40] ;  /* 0x002b4000013d7983 */ /* 0x000f280000300800 */
[----:B------:R-:W-:Y:S04]  /*55830*/  STL.64 [R1+0x2a80], R16 ;  /* 0x002a801001007387 */ /* 0x000fe80000100a00 */
[----:B------:R-:W4:Y:S04]  /*55840*/  LDL.LU R20, [R1+0x260] ;  /* 0x0002600001147983 */ /* 0x000f280000300800 */
[----:B------:R-:W4:Y:S04]  /*55850*/  LDL.LU R21, [R1+0x264] ;  /* 0x0002640001157983 */ /* 0x000f280000300800 */
[----:B------:R-:W4:Y:S04]  /*55860*/  LDL.LU R22, [R1+0x268] ;  /* 0x0002680001167983 */ /* 0x000f280000300800 */
[----:B------:R-:W4:Y:S01]  /*55870*/  LDL.LU R23, [R1+0x26c] ;  /* 0x00026c0001177983 */ /* 0x000f220000300800 */
[----:B0-----:R-:W-:-:S02]  /*55880*/  IMAD.MOV.U32 R12, RZ, RZ, R31 ;  /* 0x000000ffff0c7224 */ /* 0x001fc400078e001f */
[----:B--2---:R-:W-:Y:S02]  /*55890*/  IMAD.MOV.U32 R13, RZ, RZ, R3 ;  /* 0x000000ffff0d7224 */ /* 0x004fe400078e0003 */
[----:B---3--:R-:W-:Y:S02]  /*558a0*/  IMAD.MOV.U32 R57, RZ, RZ, R60 ;  /* 0x000000ffff397224 */ /* 0x008fe400078e003c */
[----:B----4-:R-:W-:Y:S01]  /*558b0*/  IMAD.MOV.U32 R56, RZ, RZ, R61 ;  /* 0x000000ffff387224 */ /* 0x010fe200078e003d */
[----:B------:R-:W-:Y:S04]  /*558c0*/  STL.64 [R1+0x2a98], R22 ;  /* 0x002a981601007387 */ /* 0x000fe80000100a00 */
[----:B------:R0:W-:Y:S04]  /*558d0*/  STL.64 [R1+0x2a90], R20 ;  /* 0x002a901401007387 */ /* 0x0001e80000100a00 */
[----:B------:R-:W2:Y:S04]  /*558e0*/  LDL.LU R31, [R1+0x2b3c] ;  /* 0x002b3c00011f7983 */ /* 0x000ea80000300800 */
[----:B------:R-:W3:Y:S04]  /*558f0*/  LDL.LU R3, [R1+0x2b38] ;  /* 0x002b380001037983 */ /* 0x000ee80000300800 */
[----:B------:R-:W-:Y:S04]  /*55900*/  STL.64 [R1+0x2aa0], R12 ;  /* 0x002aa00c01007387 */ /* 0x000fe80000100a00 */
[----:B------:R-:W4:Y:S04]  /*55910*/  LDL.LU R61, [R1+0x2b34] ;  /* 0x002b3400013d7983 */ /* 0x000f280000300800 */
[----:B------:R-:W2:Y:S04]  /*55920*/  LDL.LU R60, [R1+0x2b30] ;  /* 0x002b3000013c7983 */ /* 0x000ea80000300800 */
[----:B------:R-:W2:Y:S04]  /*55930*/  LDL.LU R52, [R1+0x2a0] ;  /* 0x0002a00001347983 */ /* 0x000ea80000300800 */
[----:B------:R-:W2:Y:S04]  /*55940*/  LDL.LU R53, [R1+0x2a4] ;  /* 0x0002a40001357983 */ /* 0x000ea80000300800 */
[----:B------:R-:W2:Y:S04]  /*55950*/  LDL.LU R54, [R1+0x2a8] ;  /* 0x0002a80001367983 */ /* 0x000ea80000300800 */
[----:B------:R-:W2:Y:S04]  /*55960*/  LDL.LU R55, [R1+0x2ac] ;  /* 0x0002ac0001377983 */ /* 0x000ea80000300800 */
[----:B--2---:R-:W-:Y:S04]  /*55970*/  STL.64 [R1+0x2ab0], R54 ;  /* 0x002ab03601007387 */ /* 0x004fe80000100a00 */
[----:B------:R1:W-:Y:S04]  /*55980*/  STL.64 [R1+0x2aa8], R52 ;  /* 0x002aa83401007387 */ /* 0x0003e80000100a00 */
[----:B------:R-:W2:Y:S01]  /*55990*/  LDL.LU R36, [R1+0xb0] ;  /* 0x0000b00001247983 */ /* 0x000ea20000300800 */
[----:B---3--:R-:W-:-:S03]  /*559a0*/  MOV R37, R3 ;  /* 0x0000000300257202 */ /* 0x008fc60000000f00 */
[----:B------:R-:W1:Y:S04]  /*559b0*/  LDL.LU R3, [R1+0x2b2c] ;  /* 0x002b2c0001037983 */ /* 0x000e680000300800 */
[----:B--2---:R2:W-:Y:S04]  /*559c0*/  STL.64 [R1+0x2ab8], R36 ;  /* 0x002ab82401007387 */ /* 0x0045e80000100a00 */
[----:B0-----:R-:W3:Y:S04]  /*559d0*/  LDL.LU R20, [R1+0x2b0] ;  /* 0x0002b00001147983 */ /* 0x001ee80000300800 */
[----:B------:R-:W3:Y:S04]  /*559e0*/  LDL.LU R21, [R1+0x2b4] ;  /* 0x0002b40001157983 */ /* 0x000ee80000300800 */
[----:B------:R-:W2:Y:S04]  /*559f0*/  LDL.LU R22, [R1+0x2b8] ;  /* 0x0002b80001167983 */ /* 0x000ea80000300800 */
[----:B------:R-:W2:Y:S01]  /*55a00*/  LDL.LU R23, [R1+0x2bc] ;  /* 0x0002bc0001177983 */ /* 0x000ea20000300800 */
[----:B------:R-:W-:-:S03]  /*55a10*/  IMAD.MOV.U32 R48, RZ, RZ, R2 ;  /* 0x000000ffff307224 */ /* 0x000fc600078e0002 */
[----:B--2---:R-:W-:Y:S04]  /*55a20*/  STL.64 [R1+0x2ac8], R22 ;  /* 0x002ac81601007387 */ /* 0x004fe80000100a00 */
[----:B---3--:R0:W-:Y:S04]  /*55a30*/  STL.64 [R1+0x2ac0], R20 ;  /* 0x002ac01401007387 */ /* 0x0081e80000100a00 */
[----:B------:R-:W2:Y:S04]  /*55a40*/  LDL.LU R2, [R1+0x2b28] ;  /* 0x002b280001027983 */ /* 0x000ea80000300800 */
[----:B------:R-:W3:Y:S01]  /*55a50*/  LDL.LU R49, [R1+0x84] ;  /* 0x0000840001317983 */ /* 0x000ee20000300800 */
[----:B------:R-:W-:-:S02]  /*55a60*/  IMAD.MOV.U32 R40, RZ, RZ, R60 ;  /* 0x000000ffff287224 */ /* 0x000fc400078e003c */
[----:B----4-:R-:W-:Y:S02]  /*55a70*/  IMAD.MOV.U32 R41, RZ, RZ, R61 ;  /* 0x000000ffff297224 */ /* 0x010fe400078e003d */
[----:B-1----:R-:W-:Y:S02]  /*55a80*/  IMAD.MOV.U32 R52, RZ, RZ, R3 ;  /* 0x000000ffff347224 */ /* 0x002fe400078e0003 */
[----:B--2---:R-:W-:Y:S01]  /*55a90*/  IMAD.MOV.U32 R53, RZ, RZ, R2 ;  /* 0x000000ffff357224 */ /* 0x004fe200078e0002 */
[----:B---3--:R-:W-:Y:S04]  /*55aa0*/  STL.64 [R1+0x2ad0], R48 ;  /* 0x002ad03001007387 */ /* 0x008fe80000100a00 */
[----:B------:R-:W0:Y:S04]  /*55ab0*/  LDL.LU R60, [R1+0x2b24] ;  /* 0x002b2400013c7983 */ /* 0x000e280000300800 */
[----:B------:R-:W2:Y:S04]  /*55ac0*/  LDL.LU R61, [R1+0x2b20] ;  /* 0x002b2000013d7983 */ /* 0x000ea80000300800 */
[----:B------:R1:W-:Y:S04]  /*55ad0*/  STL.64 [R1+0x2ad8], R40 ;  /* 0x002ad82801007387 */ /* 0x0003e80000100a00 */
[----:B------:R-:W3:Y:S04]  /*55ae0*/  LDL.LU R3, [R1+0x2b1c] ;  /* 0x002b1c0001037983 */ /* 0x000ee80000300800 */
[----:B------:R-:W1:Y:S04]  /*55af0*/  LDL.LU R2, [R1+0x2b18] ;  /* 0x002b180001027983 */ /* 0x000e680000300800 */
[----:B------:R4:W-:Y:S04]  /*55b00*/  STL.64 [R1+0x2ae0], R52 ;  /* 0x002ae03401007387 */ /* 0x0009e80000100a00 */
[----:B------:R-:W3:Y:S04]  /*55b10*/  LDL.LU R36, [R1+0x2d0] ;  /* 0x0002d00001247983 */ /* 0x000ee80000300800 */
[----:B------:R-:W3:Y:S04]  /*55b20*/  LDL.LU R37, [R1+0x2d4] ;  /* 0x0002d40001257983 */ /* 0x000ee80000300800 */
[----:B------:R-:W3:Y:S04]  /*55b30*/  LDL.LU R38, [R1+0x2d8] ;  /* 0x0002d80001267983 */ /* 0x000ee80000300800 */
[----:B------:R-:W3:Y:S01]  /*55b40*/  LDL.LU R39, [R1+0x2dc] ;  /* 0x0002dc0001277983 */ /* 0x000ee20000300800 */
[----:B0-----:R-:W-:-:S02]  /*55b50*/  IMAD.MOV.U32 R21, RZ, RZ, R60 ;  /* 0x000000ffff157224 */ /* 0x001fc400078e003c */
[----:B--2---:R-:W-:Y:S01]  /*55b60*/  IMAD.MOV.U32 R20, RZ, RZ, R61 ;  /* 0x000000ffff147224 */ /* 0x004fe200078e003d */
[----:B---3--:R-:W-:Y:S04]  /*55b70*/  STL.64 [R1+0x2af0], R38 ;  /* 0x002af02601007387 */ /* 0x008fe80000100a00 */
[----:B------:R0:W-:Y:S04]  /*55b80*/  STL.64 [R1+0x2ae8], R36 ;  /* 0x002ae82401007387 */ /* 0x0001e80000100a00 */
[----:B------:R-:W0:Y:S04]  /*55b90*/  LDL.LU R61, [R1+0x2b14] ;  /* 0x002b1400013d7983 */ /* 0x000e280000300800 */
[----:B------:R-:W2:Y:S04]  /*55ba0*/  LDL.LU R60, [R1+0x2b10] ;  /* 0x002b1000013c7983 */ /* 0x000ea80000300800 */
[----:B------:R3:W-:Y:S01]  /*55bb0*/  STL.64 [R1+0x2af8], R20 ;  /* 0x002af81401007387 */ /* 0x0007e20000100a00 */
[----:B-1----:R-:W-:-:S03]  /*55bc0*/  MOV R40, R2 ;  /* 0x0000000200287202 */ /* 0x002fc60000000f00 */
[----:B------:R-:W3:Y:S01]  /*55bd0*/  LDL.LU R2, [R1+0x2b0c] ;  /* 0x002b0c0001027983 */ /* 0x000ee20000300800 */
[----:B------:R-:W-:-:S03]  /*55be0*/  IMAD.MOV.U32 R41, RZ, RZ, R3 ;  /* 0x000000ffff297224 */ /* 0x000fc600078e0003 */
[----:B------:R-:W3:Y:S04]  /*55bf0*/  LDL.LU R3, [R1+0x2b08] ;  /* 0x002b080001037983 */ /* 0x000ee80000300800 */
[----:B----4-:R-:W4:Y:S04]  /*55c00*/  LDL.LU R52, [R1+0x2f0] ;  /* 0x0002f00001347983 */ /* 0x010f280000300800 */
[----:B------:R-:W4:Y:S04]  /*55c10*/  LDL.LU R53, [R1+0x2f4] ;  /* 0x0002f40001357983 */ /* 0x000f280000300800 */
[----:B------:R-:W4:Y:S04]  /*55c20*/  LDL.LU R54, [R1+0x2f8] ;  /* 0x0002f80001367983 */ /* 0x000f280000300800 */
[----:B------:R-:W4:Y:S01]  /*55c30*/  LDL.LU R55, [R1+0x2fc] ;  /* 0x0002fc0001377983 */ /* 0x000f220000300800 */
[----:B0-----:R-:W-:-:S02]  /*55c40*/  IMAD.MOV.U32 R37, RZ, RZ, R61 ;  /* 0x000000ffff257224 */ /* 0x001fc400078e003d */
[----:B--2---:R-:W-:Y:S02]  /*55c50*/  IMAD.MOV.U32 R36, RZ, RZ, R60 ;  /* 0x000000ffff247224 */ /* 0x004fe400078e003c */
[----:B------:R-:W2:Y:S04]  /*55c60*/  LDL.LU R60, [R1+0x2b04] ;  /* 0x002b0400013c7983 */ /* 0x000ea80000300800 */
[----:B------:R-:W2:Y:S04]  /*55c70*/  LDL.LU R61, [R1+0x2b00] ;  /* 0x002b0000013d7983 */ /* 0x000ea80000300800 */
[----:B---3--:R-:W3:Y:S04]  /*55c80*/  LDL.LU R20, [R1+0x300] ;  /* 0x0003000001147983 */ /* 0x008ee80000300800 */
[----:B------:R-:W3:Y:S04]  /*55c90*/  LDL.LU R21, [R1+0x304] ;  /* 0x0003040001157983 */ /* 0x000ee80000300800 */
[----:B------:R-:W3:Y:S04]  /*55ca0*/  LDL.LU R22, [R1+0x308] ;  /* 0x0003080001167983 */ /* 0x000ee80000300800 */
[----:B------:R-:W3:Y:S04]  /*55cb0*/  LDL.LU R23, [R1+0x30c] ;  /* 0x00030c0001177983 */ /* 0x000ee80000300800 */
        /* <DEDUP_REMOVED lines=27> */
[----:B------:R-:W-:-:S03]  /*55e70*/  IMAD.MOV.U32 R32, RZ, RZ, R31 ;  /* 0x000000ffff207224 */ /* 0x000fc600078e001f */
[----:B------:R-:W2:Y:S04]  /*55e80*/  LDL.LU R30, [R1+0x218] ;  /* 0x00021800011e7983 */ /* 0x000ea80000300800 */
[----:B------:R-:W2:Y:S01]  /*55e90*/  LDL.LU R31, [R1+0x21c] ;  /* 0x00021c00011f7983 */ /* 0x000ea20000300800 */
[C---:B----4-:R-:W-:Y:S08]  /*55ea0*/  HMMA.16816.F32 R40, R44.reuse, R40, R52 ;  /* 0x000000282c28723c */ /* 0x050ff00000001834 */
[----:B---3--:R-:W-:Y:S01]  /*55eb0*/  HMMA.16816.F32 R36, R44, R36, R20 ;  /* 0x000000242c24723c */ /* 0x008fe20000001814 */
[----:B------:R-:W2:-:S15]  /*55ec0*/  LDL.LU.64 R20, [R1+0x2af8] ;  /* 0x002af80001147983 */ /* 0x000e9e0000300a00 */
[----:B------:R-:W-:-:S03]  /*55ed0*/  NOP ;  /* 0x0000000000007918 */ /* 0x000fc60000000000 */
[----:B------:R-:W-:Y:S04]  /*55ee0*/  STL.64 [R1+0x300], R36 ;  /* 0x0003002401007387 */ /* 0x000fe80000100a00 */
[----:B------:R0:W-:Y:S04]  /*55ef0*/  STL.64 [R1+0x308], R38 ;  /* 0x0003082601007387 */ /* 0x0001e80000100a00 */
[----:B0-----:R-:W3:Y:S04]  /*55f00*/  LDL.LU.64 R38, [R1+0x2af0] ;  /* 0x002af00001267983 */ /* 0x001ee80000300a00 */
[----:B------:R-:W3:Y:S04]  /*55f10*/  LDL.LU.64 R36, [R1+0x2ae8] ;  /* 0x002ae80001247983 */ /* 0x000ee80000300a00 */
[----:B------:R-:W3:Y:S04]  /*55f20*/  LDL.LU.64 R52, [R1+0x2ae0] ;  /* 0x002ae00001347983 */ /* 0x000ee80000300a00 */
[----:B------:R0:W-:Y:S04]  /*55f30*/  STL.64 [R1+0x2f0], R40 ;  /* 0x0002f02801007387 */ /* 0x0001e80000100a00 */
[----:B------:R-:W-:Y:S04]  /*55f40*/  STL.64 [R1+0x2f8], R42 ;  /* 0x0002f82a01007387 */ /* 0x000fe80000100a00 */
[----:B0-----:R-:W4:Y:S01]  /*55f50*/  LDL.LU.64 R40, [R1+0x2ad8] ;  /* 0x002ad80001287983 */ /* 0x001f220000300a00 */
[----:B--2---:R-:W-:Y:S03]  /*55f60*/  HMMA.16816.F32 R20, R44, R20, R48 ;  /* 0x000000142c14723c */ /* 0x004fe60000001830 */
[----:B------:R-:W2:-:S15]  /*55f70*/  LDL.LU.64 R48, [R1+0x2ad0] ;  /* 0x002ad00001307983 */ /* 0x000e9e0000300a00 */
[----:B------:R-:W-:Y:S01]  /*55f80*/  NOP ;  /* 0x0000000000007918 */ /* 0x000fe20000000000 */
[----:B------:R-:W-:Y:S04]  /*55f90*/  STL.64 [R1+0x2e0], R20 ;  /* 0x0002e01401007387 */ /* 0x000fe80000100a00 */
[----:B------:R0:W-:Y:S04]  /*55fa0*/  STL.64 [R1+0x2e8], R22 ;  /* 0x0002e81601007387 */ /* 0x0001e80000100a00 */
[----:B0-----:R-:W2:Y:S04]  /*55fb0*/  LDL.LU.64 R22, [R1+0x2ac8] ;  /* 0x002ac80001167983 */ /* 0x001ea80000300a00 */
[----:B------:R-:W2:Y:S01]  /*55fc0*/  LDL.LU.64 R20, [R1+0x2ac0] ;  /* 0x002ac00001147983 */ /* 0x000ea20000300a00 */
[----:B---3--:R-:W-:Y:S03]  /*55fd0*/  HMMA.16816.F32 R52, R44, R52, R36 ;  /* 0x000000342c34723c */ /* 0x008fe60000001824 */
[----:B------:R-:W2:-:S15]  /*55fe0*/  LDL.LU.64 R36, [R1+0x2ab8] ;  /* 0x002ab80001247983 */ /* 0x000e9e0000300a00 */
[----:B------:R-:W-:Y:S01]  /*55ff0*/  NOP ;  /* 0x0000000000007918 */ /* 0x000fe20000000000 */
[----:B------:R-:W-:Y:S04]  /*56000*/  STL.64 [R1+0x2d0], R52 ;  /* 0x0002d03401007387 */ /* 0x000fe80000100a00 */
[----:B------:R0:W-:Y:S04]  /*56010*/  STL.64 [R1+0x2d8], R54 ;  /* 0x0002d83601007387 */ /* 0x0001e80000100a00 */
[----:B0-----:R-:W3:Y:S04]  /*56020*/  LDL.LU.64 R54, [R1+0x2ab0] ;  /* 0x002ab00001367983 */ /* 0x001ee80000300a00 */
[----:B------:R-:W3:Y:S01]  /*56030*/  LDL.LU.64 R52, [R1+0x2aa8] ;  /* 0x002aa80001347983 */ /* 0x000ee20000300a00 */
[----:B------:R-:W0:Y:S01]  /*56040*/  S2R R59, SR_TID.X ;  /* 0x00000000003b7919 */ /* 0x000e220000002100 */
[----:B----4-:R-:W-:Y:S02]  /*56050*/  HMMA.16816.F32 R40, R44, R40, R12 ;  /* 0x000000282c28723c */ /* 0x010fe4000000180c */
[----:B------:R-:W4:-:S15]  /*56060*/  LDL.LU.64 R12, [R1+0x2aa0] ;  /* 0x002aa000010c7983 */ /* 0x000f1e0000300a00 */
[----:B------:R-:W-:Y:S02]  /*56070*/  NOP ;  /* 0x0000000000007918 */ /* 0x000fe40000000000 */
[----:B------:R-:W-:Y:S04]  /*56080*/  STL.64 [R1+0x2c0], R40 ;  /* 0x0002c02801007387 */ /* 0x000fe80000100a00 */
[----:B------:R-:W-:Y:S01]  /*56090*/  STL.64 [R1+0x2c8], R42 ;  /* 0x0002c82a01007387 */ /* 0x000fe20000100a00 */
[C---:B0-----:R-:W-:Y:S02]  /*560a0*/  IMAD.SHL.U32 R34, R59.reuse, 0x2, RZ ;  /* 0x000000023b227824 */ /* 0x041fe400078e00ff */
[C---:B------:R-:W-:Y:S01]  /*560b0*/  IMAD.SHL.U32 R58, R59.reuse, 0x40, RZ ;  /* 0x000000403b3a7824 */ /* 0x040fe200078e00ff */
[----:B------:R-:W-:-:S05]  /*560c0*/  LOP3.LUT R59, R59, 0x7, RZ, 0xc0, !PT ;  /* 0x000000073b3b7812 */ /* 0x000fca00078ec0ff */
[----:B------:R-:W-:-:S05]  /*560d0*/  IMAD R59, R59, 0x90, RZ ;  /* 0x000000903b3b7824 */ /* 0x000fca00078e02ff */
[----:B------:R-:W-:Y:S01]  /*560e0*/  LOP3.LUT R59, R59, 0x10, R34, 0x78, !PT ;  /* 0x000000103b3b7812 */ /* 0x000fe200078e7822 */
[----:B--2---:R-:W-:Y:S01]  /*560f0*/  HMMA.16816.F32 R36, R44, R36, R20 ;  /* 0x000000242c24723c */ /* 0x004fe20000001814 */
[----:B------:R-:W2:Y:S04]  /*56100*/  LDL.LU.64 R22, [R1+0x2a98] ;  /* 0x002a980001167983 */ /* 0x000ea80000300a00 */
[----:B------:R-:W2:-:S14]  /*56110*/  LDL.LU.64 R20, [R1+0x2a90] ;  /* 0x002a900001147983 */ /* 0x000e9c0000300a00 */
[----:B------:R-:W-:Y:S04]  /*56120*/  STL.64 [R1+0x2b0], R36 ;  /* 0x0002b02401007387 */ /* 0x000fe80000100a00 */
[----:B------:R3:W-:Y:S02]  /*56130*/  STL.64 [R1+0x2b8], R38 ;  /* 0x0002b82601007387 */ /* 0x0007e40000100a00 */
[----:B---3--:R-:W-:Y:S01]  /*56140*/  HMMA.16816.F32 R36, R44, R56, R52 ;  /* 0x000000382c24723c */ /* 0x008fe20000001834 */
[----:B------:R-:W-:-:S07]  /*56150*/  IMAD.MOV.U32 R57, RZ, RZ, R35 ;  /* 0x000000ffff397224 */ /* 0x000fce00078e0023 */
[C---:B------:R-:W-:Y:S01]  /*56160*/  HMMA.16816.F32 R32, R44.reuse, R32, R16 ;  /* 0x000000202c20723c */ /* 0x040fe20000001810 */
[----:B------:R-:W-:Y:S02]  /*56170*/  MOV R56, R0 ;  /* 0x0000000000387202 */ /* 0x000fe40000000f00 */
[----:B------:R-:W3:Y:S08]  /*56180*/  LDL.LU R0, [R1+0x2a88] ;  /* 0x002a880001007983 */ /* 0x000ef00000300800 */
[----:B------:R0:W-:Y:S04]  /*56190*/  STL.64 [R1+0x2a0], R36 ;  /* 0x0002a02401007387 */ /* 0x0001e80000100a00 */
[----:B------:R1:W-:Y:S04]  /*561a0*/  STL.64 [R1+0x2a8], R38 ;  /* 0x0002a82601007387 */ /* 0x0003e80000100a00 */
        /* <DEDUP_REMOVED lines=9> */
[----:B------:R0:W-:Y:S04]  /*56240*/  STL.64 [R1+0x290], R32 ;  /* 0x0002902001007387 */ /* 0x0001e80000100a00 */
[----:B------:R-:W-:Y:S04]  /*56250*/  STL.64 [R1+0x298], R34 ;  /* 0x0002982201007387 */ /* 0x000fe80000100a00 */
[----:B0-----:R-:W3:Y:S01]  /*56260*/  LDL.LU.64 R32, [R1+0x2a78] ;  /* 0x002a780001207983 */ /* 0x001ee20000300a00 */
[C---:B------:R-:W-:Y:S08]  /*56270*/  HMMA.16816.F32 R48, R44.reuse, R48, R4 ;  /* 0x000000302c30723c */ /* 0x040ff00000001804 */
[C---:B----4-:R-:W-:Y:S01]  /*56280*/  HMMA.16816.F32 R12, R44.reuse, R12, R8 ;  /* 0x0000000c2c0c723c */ /* 0x050fe20000001808 */
[----:B------:R-:W4:Y:S04]  /*56290*/  LDL.LU.64 R6, [R1+0x2a70] ;  /* 0x002a700001067983 */ /* 0x000f280000300a00 */
[----:B------:R-:W4:Y:S06]  /*562a0*/  LDL.LU.64 R4, [R1+0x2a68] ;  /* 0x002a680001047983 */ /* 0x000f2c0000300a00 */
[----:B------:R0:W-:Y:S04]  /*562b0*/  STL.64 [R1+0x280], R48 ;  /* 0x0002803001007387 */ /* 0x0001e80000100a00 */
[----:B------:R1:W-:Y:S04]  /*562c0*/  STL.64 [R1+0x288], R50 ;  /* 0x0002883201007387 */ /* 0x0003e80000100a00 */
[----:B0-----:R-:W4:Y:S04]  /*562d0*/  LDL.LU R48, [R1+0x1e0] ;  /* 0x0001e00001307983 */ /* 0x001f280000300800 */
[----:B------:R-:W4:Y:S04]  /*562e0*/  LDL.LU R49, [R1+0x1e4] ;  /* 0x0001e40001317983 */ /* 0x000f280000300800 */
[----:B-1----:R-:W4:Y:S04]  /*562f0*/  LDL.LU R50, [R1+0x1e8] ;  /* 0x0001e80001327983 */ /* 0x002f280000300800 */
[----:B------:R-:W4:Y:S04]  /*56300*/  LDL.LU R51, [R1+0x1ec] ;  /* 0x0001ec0001337983 */ /* 0x000f280000300800 */
[----:B------:R-:W4:Y:S04]  /*56310*/  LDL.LU.64 R8, [R1+0x2a60] ;  /* 0x002a600001087983 */ /* 0x000f280000300a00 */
[----:B------:R-:W-:Y:S04]  /*56320*/  STL.64 [R1+0x270], R12 ;  /* 0x0002700c01007387 */ /* 0x000fe80000100a00 */
[----:B------:R0:W-:Y:S04]  /*56330*/  STL.64 [R1+0x278], R14 ;  /* 0x0002780e01007387 */ /* 0x0001e80000100a00 */
[----:B0-----:R-:W4:Y:S04]  /*56340*/  LDL.LU.64 R14, [R1+0x2a58] ;  /* 0x002a5800010e7983 */ /* 0x001f280000300a00 */
[----:B------:R-:W4:Y:S01]  /*56350*/  LDL.LU.64 R12, [R1+0x2a50] ;  /* 0x002a5000010c7983 */ /* 0x000f220000300a00 */
[C---:B--2---:R-:W-:Y:S03]  /*56360*/  HMMA.16816.F32 R16, R44.reuse, R16, R20 ;  /* 0x000000102c10723c */ /* 0x044fe60000001814 */
[----:B------:R-:W2:Y:S05]  /*56370*/  LDL.LU.64 R20, [R1+0x2a48] ;  /* 0x002a480001147983 */ /* 0x000eaa0000300a00 */
[C---:B---3--:R-:W-:Y:S11]  /*56380*/  HMMA.16816.F32 R32, R44.reuse, R32, R24 ;  /* 0x000000202c20723c */ /* 0x048ff60000001818 */
[----:B------:R-:W-:Y:S04]  /*56390*/  STL.64 [R1+0x260], R16 ;  /* 0x0002601001007387 */ /* 0x000fe80000100a00 */
[----:B------:R0:W-:Y:S04]  /*563a0*/  STL.64 [R1+0x268], R18 ;  /* 0x0002681201007387 */ /* 0x0001e80000100a00 */
[----:B0-----:R-:W3:Y:S04]  /*563b0*/  LDL.LU.64 R18, [R1+0x2a40] ;  /* 0x002a400001127983 */ /* 0x001ee80000300a00 */
[----:B------:R-:W3:Y:S04]  /*563c0*/  LDL.LU.64 R16, [R1+0x2a38] ;  /* 0x002a380001107983 */ /* 0x000ee80000300a00 */
[----:B------:R-:W3:Y:S04]  /*563d0*/  LDL.LU.64 R24, [R1+0x2a30] ;  /* 0x002a300001187983 */ /* 0x000ee80000300a00 */
[----:B------:R0:W-:Y:S04]  /*563e0*/  STL.64 [R1+0x250], R32 ;  /* 0x0002502001007387 */ /* 0x0001e80000100a00 */
[----:B------:R-:W-:Y:S04]  /*563f0*/  STL.64 [R1+0x258], R34 ;  /* 0x0002582201007387 */ /* 0x000fe80000100a00 */
[----:B0-----:R-:W3:Y:S01]  /*56400*/  LDL.LU.64 R32, [R1+0x2a28] ;  /* 0x002a280001207983 */ /* 0x001ee20000300a00 */
[----:B----4-:R-:W-:Y:S03]  /*56410*/  HMMA.16816.F32 R8, R44, R8, R4 ;  /* 0x000000082c08723c */ /* 0x010fe60000001804 */
[----:B------:R-:W4:Y:S04]  /*56420*/  LDL.LU.64 R6, [R1+0x2a20] ;  /* 0x002a200001067983 */ /* 0x000f280000300a00 */
[----:B------:R-:W4:Y:S01]  /*56430*/  LDL.LU.64 R4, [R1+0x2a18] ;  /* 0x002a180001047983 */ /* 0x000f220000300a00 */
[----:B------:R-:W-:-:S05]  /*56440*/  LOP3.LUT R59, R59, 0x400, R58, 0xf8, !PT ;  /* 0x000004003b3b7812 */ /* 0x000fca00078ef83a */
[----:B------:R0:W-:Y:S06]  /*56450*/  LDSM.16.MT88.4 R40, [R59+UR5+0x9800] ;  /* 0x009800053b28783b */ /* 0x0001ec0008004200 */
[----:B------:R-:W-:Y:S04]  /*56460*/  STL.64 [R1+0x240], R8 ;  /* 0x0002400801007387 */ /* 0x000fe80000100a00 */
[----:B------:R1:W-:Y:S01]  /*56470*/  STL.64 [R1+0x248], R10 ;  /* 0x0002480a01007387 */ /* 0x0003e20000100a00 */
[C---:B0-----:R-:W-:Y:S03]  /*56480*/  HMMA.16816.F32 R56, R44.reuse, R56, R36 ;  /* 0x000000382c38723c */ /* 0x041fe60000001824 */
[----:B-1----:R-:W4:Y:S04]  /*56490*/  LDL.LU.64 R10, [R1+0x2a10] ;  /* 0x002a1000010a7983 */ /* 0x002f280000300a00 */
[----:B------:R-:W4:Y:S01]  /*564a0*/  LDL.LU.64 R8, [R1+0x2a08] ;  /* 0x002a080001087983 */ /* 0x000f220000300a00 */
[----:B--2---:R-:W-:Y:S03]  /*564b0*/  HMMA.16816.F32 R20, R44, R20, R12 ;  /* 0x000000142c14723c */ /* 0x004fe6000000180c */
[----:B------:R-:W2:Y:S04]  /*564c0*/  LDL.LU.64 R14, [R1+0x2a00] ;  /* 0x002a0000010e7983 */ /* 0x000ea80000300a00 */
[----:B------:R-:W2:-:S12]  /*564d0*/  LDL.LU.64 R12, [R1+0x29f8] ;  /* 0x0029f800010c7983 */ /* 0x000e980000300a00 */
[----:B------:R-:W-:Y:S01]  /*564e0*/  STL.64 [R1+0x230], R20 ;  /* 0x0002301401007387 */ /* 0x000fe20000100a00 */
[C---:B---3--:R-:W-:Y:S08]  /*564f0*/  HMMA.16816.F32 R24, R44.reuse, R24, R16 ;  /* 0x000000182c18723c */ /* 0x048ff00000001810 */
[C---:B------:R-:W-:Y:S01]  /*56500*/  HMMA.16816.F32 R16, R44.reuse, R32, R28 ;  /* 0x000000202c10723c */ /* 0x040fe2000000181c */
[----:B------:R0:W-:Y:S04]  /*56510*/  STL.64 [R1+0x238], R22 ;  /* 0x0002381601007387 */ /* 0x0001e80000100a00 */
[----:B0-----:R-:W3:Y:S04]  /*56520*/  LDL.LU.64 R22, [R1+0x29f0] ;  /* 0x0029f00001167983 */ /* 0x001ee80000300a00 */
[----:B------:R-:W2:Y:S04]  /*56530*/  LDL.LU.64 R20, [R1+0x29e8] ;  /* 0x0029e80001147983 */ /* 0x000ea80000300a00 */
[----:B------:R-:W2:Y:S04]  /*56540*/  LDL.LU R32, [R1+0x1c0] ;  /* 0x0001c00001207983 */ /* 0x000ea80000300800 */
[----:B------:R0:W-:Y:S04]  /*56550*/  STL.64 [R1+0x220], R24 ;  /* 0x0002201801007387 */ /* 0x0001e80000100a00 */
[----:B------:R1:W-:Y:S04]  /*56560*/  STL.64 [R1+0x228], R26 ;  /* 0x0002281a01007387 */ /* 0x0003e80000100a00 */
        /* <DEDUP_REMOVED lines=38> */
[----:B0-----:R-:W2:Y:S04]  /*567d0*/  LDL.LU.64 R50, [R1+0x29b0] ;  /* 0x0029b00001327983 */ /* 0x001ea80000300a00 */
[----:B------:R-:W3:Y:S01]  /*567e0*/  LDL.LU.64 R48, [R1+0x29a8] ;  /* 0x0029a80001307983 */ /* 0x000ee20000300a00 */
[C---:B------:R-:W-:Y:S03]  /*567f0*/  HMMA.16816.F32 R32, R44.reuse, R36, R32 ;  /* 0x000000242c20723c */ /* 0x040fe60000001820 */
[----:B------:R0:W-:Y:S04]  /*56800*/  STL.64 [R1+0x2840], R54 ;  /* 0x0028403601007387 */ /* 0x0001e80000100a00 */
[----:B------:R-:W4:Y:S04]  /*56810*/  LDL.LU R52, [R1+0x150] ;  /* 0x0001500001347983 */ /* 0x000f280000300800 */
[----:B------:R-:W4:Y:S04]  /*56820*/  LDL.LU R53, [R1+0x154] ;  /* 0x0001540001357983 */ /* 0x000f280000300800 */
[----:B0-----:R-:W4:Y:S04]  /*56830*/  LDL.LU R54, [R1+0x158] ;  /* 0x0001580001367983 */ /* 0x001f280000300800 */
[----:B------:R-:W4:Y:S01]  /*56840*/  LDL.LU R55, [R1+0x15c] ;  /* 0x00015c0001377983 */ /* 0x000f220000300800 */
[----:B---3--:R-:W-:-:S15]  /*56850*/  HMMA.16816.F32 R56, R44, R48, R56 ;  /* 0x000000302c38723c */ /* 0x008fde0000001838 */
[----:B------:R-:W-:-:S04]  /*56860*/  NOP ;  /* 0x0000000000007918 */ /* 0x000fc80000000000 */
[----:B------:R0:W-:Y:S04]  /*56870*/  STL.64 [R1+0x1d0], R56 ;  /* 0x0001d03801007387 */ /* 0x0001e80000100a00 */
[----:B------:R1:W-:Y:S01]  /*56880*/  STL.64 [R1+0x1d8], R58 ;  /* 0x0001d83a01007387 */ /* 0x0003e20000100a00 */
[----:B0-----:R-:W-:Y:S02]  /*56890*/  IMAD.MOV.U32 R56, RZ, RZ, R61 ;  /* 0x000000ffff387224 */ /* 0x001fe400078e003d */
[----:B------:R-:W-:Y:S01]  /*568a0*/  IMAD.MOV.U32 R57, RZ, RZ, R60 ;  /* 0x000000ffff397224 */ /* 0x000fe200078e003c */
[----:B------:R-:W3:Y:S04]  /*568b0*/  LDL.LU R61, [R1+0x29a4] ;  /* 0x0029a400013d7983 */ /* 0x000ee80000300800 */
[----:B------:R-:W3:Y:S01]  /*568c0*/  LDL.LU R60, [R1+0x29a0] ;  /* 0x0029a000013c7983 */ /* 0x000ee20000300800 */
[----:B-1----:R-:W-:-:S02]  /*568d0*/  IMAD.MOV.U32 R58, RZ, RZ, R3 ;  /* 0x000000ffff3a7224 */ /* 0x002fc400078e0003 */
[----:B------:R-:W-:Y:S01]  /*568e0*/  IMAD.MOV.U32 R59, RZ, RZ, R2 ;  /* 0x000000ffff3b7224 */ /* 0x000fe200078e0002 */
[----:B------:R-:W4:Y:S04]  /*568f0*/  LDL.LU R3, [R1+0x299c] ;  /* 0x00299c0001037983 */ /* 0x000f280000300800 */
[----:B------:R-:W4:Y:S04]  /*56900*/  LDL.LU R2, [R1+0x2998] ;  /* 0x0029980001027983 */ /* 0x000f280000300800 */
[----:B--2---:R0:W-:Y:S04]  /*56910*/  STL.64 [R1+0x2868], R50 ;  /* 0x0028683201007387 */ /* 0x0041e80000100a00 */
[----:B------:R-:W2:Y:S04]  /*56920*/  LDL.LU R48, [R1+0x160] ;  /* 0x0001600001307983 */ /* 0x000ea80000300800 */
[----:B------:R-:W2:Y:S04]  /*56930*/  LDL.LU R49, [R1+0x164] ;  /* 0x0001640001317983 */ /* 0x000ea80000300800 */
[----:B0-----:R-:W2:Y:S01]  /*56940*/  LDL.LU R50, [R1+0x168] ;  /* 0x0001680001327983 */ /* 0x001ea20000300800 */
[----:B------:R-:W-:-:S03]  /*56950*/  IMAD.MOV.U32 R51, RZ, RZ, R0 ;  /* 0x000000ffff337224 */ /* 0x000fc600078e0000 */
[----:B------:R-:W2:Y:S04]  /*56960*/  LDL.LU R0, [R1+0x2994] ;  /* 0x0029940001007983 */ /* 0x000ea80000300800 */
[----:B------:R-:W-:Y:S04]  /*56970*/  STL.64 [R1+0x1c0], R32 ;  /* 0x0001c02001007387 */ /* 0x000fe80000100a00 */
[----:B------:R0:W-:Y:S04]  /*56980*/  STL.64 [R1+0x1c8], R34 ;  /* 0x0001c82201007387 */ /* 0x0001e80000100a00 */
[----:B0-----:R-:W2:Y:S04]  /*56990*/  LDL.LU R34, [R1+0x2990] ;  /* 0x0029900001227983 */ /* 0x001ea80000300800 */
[----:B------:R-:W2:Y:S04]  /*569a0*/  LDL.LU.64 R32, [R1+0x2988] ;  /* 0x0029880001207983 */ /* 0x000ea80000300a00 */
[----:B------:R3:W-:Y:S02]  /*569b0*/  STL.64 [R1+0x2888], R38 ;  /* 0x0028882601007387 */ /* 0x0007e40000100a00 */
[----:B---3--:R-:W-:Y:S01]  /*569c0*/  IMAD.MOV.U32 R38, RZ, RZ, R60 ;  /* 0x000000ffff267224 */ /* 0x008fe200078e003c */
[----:B----4-:R-:W-:Y:S01]  /*569d0*/  MOV R37, R3 ;  /* 0x0000000300257202 */ /* 0x010fe20000000f00 */
[----:B------:R-:W-:-:S02]  /*569e0*/  IMAD.MOV.U32 R36, RZ, RZ, R2 ;  /* 0x000000ffff247224 */ /* 0x000fc400078e0002 */
[----:B------:R-:W3:Y:S04]  /*569f0*/  LDL.LU R2, [R1+0x2980] ;  /* 0x0029800001027983 */ /* 0x000ee80000300800 */
[----:B------:R-:W4:Y:S04]  /*56a00*/  LDL.LU R3, [R1+0x297c] ;  /* 0x00297c0001037983 */ /* 0x000f280000300800 */
[----:B------:R-:W3:Y:S01]  /*56a10*/  LDL.LU R60, [R1+0x2978] ;  /* 0x00297800013c7983 */ /* 0x000ee20000300800 */
[----:B--2---:R-:W-:-:S15]  /*56a20*/  HMMA.16816.F32 R28, R44, R32, R28 ;  /* 0x000000202c1c723c */ /* 0x004fde000000181c */
[----:B------:R-:W-:-:S04]  /*56a30*/  NOP ;  /* 0x0000000000007918 */ /* 0x000fc80000000000 */
[----:B------:R0:W-:Y:S04]  /*56a40*/  STL.64 [R1+0x1b0], R28 ;  /* 0x0001b01c01007387 */ /* 0x0001e80000100a00 */
[----:B------:R1:W-:Y:S04]  /*56a50*/  STL.64 [R1+0x1b8], R30 ;  /* 0x0001b81e01007387 */ /* 0x0003e80000100a00 */
[----:B0-----:R-:W1:Y:S02]  /*56a60*/  LDL.LU.64 R28, [R1+0x2970] ;  /* 0x00297000011c7983 */ /* 0x001e640000300a00 */
[C---:B-1----:R-:W-:Y:S02]  /*56a70*/  HMMA.16816.F32 R28, R44.reuse, R28, R24 ;  /* 0x0000001c2c1c723c */ /* 0x042fe40000001818 */
[----:B------:R-:W2:Y:S04]  /*56a80*/  LDL.LU.64 R26, [R1+0x2968] ;  /* 0x00296800011a7983 */ /* 0x000ea80000300a00 */
[----:B------:R-:W2:Y:S02]  /*56a90*/  LDL.LU.64 R24, [R1+0x2960] ;  /* 0x0029600001187983 */ /* 0x000ea40000300a00 */
[----:B------:R-:W-:Y:S11]  /*56aa0*/  HMMA.16816.F32 R16, R44, R20, R16 ;  /* 0x000000142c10723c */ /* 0x000ff60000001810 */
[----:B------:R3:W-:Y:S04]  /*56ab0*/  STL.64 [R1+0x1a0], R28 ;  /* 0x0001a01c01007387 */ /* 0x0007e80000100a00 */
[----:B------:R0:W-:Y:S01]  /*56ac0*/  STL.64 [R1+0x1a8], R30 ;  /* 0x0001a81e01007387 */ /* 0x0001e20000100a00 */
[----:B---3--:R-:W-:-:S02]  /*56ad0*/  IMAD.MOV.U32 R28, RZ, RZ, R60 ;  /* 0x000000ffff1c7224 */ /* 0x008fc400078e003c */
[----:B----4-:R-:W-:Y:S02]  /*56ae0*/  IMAD.MOV.U32 R29, RZ, RZ, R3 ;  /* 0x000000ffff1d7224 */ /* 0x010fe400078e0003 */
[----:B0-----:R-:W-:Y:S02]  /*56af0*/  IMAD.MOV.U32 R30, RZ, RZ, R2 ;  /* 0x000000ffff1e7224 */ /* 0x001fe400078e0002 */
[----:B------:R-:W-:-:S07]  /*56b00*/  IMAD.MOV.U32 R31, RZ, RZ, R0 ;  /* 0x000000ffff1f7224 */ /* 0x000fce00078e0000 */
[----:B--2---:R-:W-:-:S15]  /*56b10*/  HMMA.16816.F32 R28, R44, R24, R28 ;  /* 0x000000182c1c723c */ /* 0x004fde000000181c */
[----:B------:R-:W-:-:S04]  /*56b20*/  NOP ;  /* 0x0000000000007918 */ /* 0x000fc80000000000 */
[----:B------:R-:W-:Y:S04]  /*56b30*/  STL.64 [R1+0x190], R28 ;  /* 0x0001901c01007387 */ /* 0x000fe80000100a00 */
[----:B------:R0:W-:Y:S04]  /*56b40*/  STL.64 [R1+0x198], R30 ;  /* 0x0001981e01007387 */ /* 0x0001e80000100a00 */
[----:B0-----:R-:W2:Y:S04]  /*56b50*/  LDL R31, [R1+0x223c] ;  /* 0x00223c00011f7983 */ /* 0x001ea80000100800 */
[----:B------:R-:W-:Y:S04]  /*56b60*/  STL [R1+0x2908], R26 ;  /* 0x0029081a01007387 */ /* 0x000fe80000100800 */
[----:B------:R-:W-:Y:S04]  /*56b70*/  STL.64 [R1+0x180], R16 ;  /* 0x0001801001007387 */ /* 0x000fe80000100a00 */
[----:B------:R0:W-:Y:S04]  /*56b80*/  STL.64 [R1+0x188], R18 ;  /* 0x0001881201007387 */ /* 0x0001e80000100a00 */
[----:B0-----:R-:W3:Y:S04]  /*56b90*/  LDL.LU.64 R18, [R1+0x2958] ;  /* 0x0029580001127983 */ /* 0x001ee80000300a00 */
[----:B------:R-:W4:Y:S01]  /*56ba0*/  LDL.LU.64 R16, [R1+0x2950] ;  /* 0x0029500001107983 */ /* 0x000f220000300a00 */
[----:B------:R-:W-:-:S03]  /*56bb0*/  IMAD.MOV.U32 R39, RZ, RZ, R61 ;  /* 0x000000ffff277224 */ /* 0x000fc600078e003d */
[----:B------:R0:W-:Y:S02]  /*56bc0*/  STL.64 [R1+0x2890], R22 ;  /* 0x0028901601007387 */ /* 0x0001e40000100a00 */
[----:B0-----:R-:W-:-:S15]  /*56bd0*/  HMMA.16816.F32 R20, R44, R12, R48 ;  /* 0x0000000c2c14723c */ /* 0x001fde0000001830 */
[----:B------:R-:W-:-:S04]  /*56be0*/  NOP ;  /* 0x0000000000007918 */ /* 0x000fc80000000000 */
[----:B------:R-:W-:Y:S02]  /*56bf0*/  IMAD.MOV.U32 R0, RZ, RZ, R23 ;  /* 0x000000ffff007224 */ /* 0x000fe400078e0017 */
[----:B------:R-:W-:Y:S02]  /*56c00*/  IMAD.MOV.U32 R3, RZ, RZ, R22 ;  /* 0x000000ffff037224 */ /* 0x000fe400078e0016 */
[----:B------:R-:W-:Y:S01]  /*56c10*/  IMAD.MOV.U32 R2, RZ, RZ, R21 ;  /* 0x000000ffff027224 */ /* 0x000fe200078e0015 */
[----:B----4-:R-:W-:-:S15]  /*56c20*/  HMMA.16816.F32 R36, R44, R16, R36 ;  /* 0x000000102c24723c */ /* 0x010fde0000001824 */
[----:B------:R-:W-:-:S04]  /*56c30*/  NOP ;  /* 0x0000000000007918 */ /* 0x000fc80000000000 */
[----:B------:R-:W-:Y:S01]  /*56c40*/  MOV R60, R39 ;  /* 0x00000027003c7202 */ /* 0x000fe20000000f00 */
[----:B------:R-:W-:Y:S01]  /*56c50*/  IMAD.MOV.U32 R61, RZ, RZ, R38 ;  /* 0x000000ffff3d7224 */ /* 0x000fe200078e0026 */
[----:B------:R-:W-:Y:S04]  /*56c60*/  STL.64 [R1+0x170], R36 ;  /* 0x0001702401007387 */ /* 0x000fe80000100a00 */
[----:B---3--:R0:W-:Y:S04]  /*56c70*/  STL.64 [R1+0x2898], R18 ;  /* 0x0028981201007387 */ /* 0x0081e80000100a00 */
[----:B------:R-:W-:Y:S04]  /*56c80*/  STL [R1+0x2334], R60 ;  /* 0x0023343c01007387 */ /* 0x000fe80000100800 */
[----:B------:R-:W-:Y:S04]  /*56c90*/  STL [R1+0x2330], R61 ;  /* 0x0023303d01007387 */ /* 0x000fe80000100800 */
[----:B------:R-:W-:Y:S04]  /*56ca0*/  STL [R1+0x160], R20 ;  /* 0x0001601401007387 */ /* 0x000fe80000100800 */
[----:B------:R1:W-:Y:S01]  /*56cb0*/  STL.64 [R1+0x28a0], R14 ;  /* 0x0028a00e01007387 */ /* 0x0003e20000100a00 */
[C---:B0-----:R-:W-:Y:S08]  /*56cc0*/  HMMA.16816.F32 R16, R44.reuse, R8, R52 ;  /* 0x000000082c10723c */ /* 0x041ff00000001834 */
[----:B-1----:R-:W-:Y:S01]  /*56cd0*/  HMMA.16816.F32 R12, R44, R4, R56 ;  /* 0x000000042c0c723c */ /* 0x002fe20000001838 */
[----:B------:R-:W-:Y:S04]  /*56ce0*/  STL [R1+0x22e0], R0 ;  /* 0x0022e00001007387 */ /* 0x000fe80000100800 */
[----:B------:R-:W-:Y:S04]  /*56cf0*/  STL [R1+0x22dc], R3 ;  /* 0x0022dc0301007387 */ /* 0x000fe80000100800 */
[----:B------:R0:W-:Y:S01]  /*56d00*/  STL [R1+0x22d8], R2 ;  /* 0x0022d80201007387 */ /* 0x0001e20000100800 */
[----:B------:R-:W-:-:S02]  /*56d10*/  IMAD.MOV.U32 R55, RZ, RZ, R27 ;  /* 0x000000ffff377224 */ /* 0x000fc400078e001b */
[----:B------:R-:W-:Y:S01]  /*56d20*/  IMAD.MOV.U32 R39, RZ, RZ, R34 ;  /* 0x000000ffff277224 */ /* 0x000fe200078e0022 */
[----:B--2---:R-:W1:Y:S01]  /*56d30*/  LDSM.16.MT88.4 R44, [R31+UR5+0x9800] ;  /* 0x009800051f2c783b */ /* 0x004e620008004200 */
[----:B------:R-:W-:Y:S02]  /*56d40*/  IMAD.MOV.U32 R61, RZ, RZ, R19 ;  /* 0x000000ffff3d7224 */ /* 0x000fe400078e0013 */
[----:B------:R-:W-:Y:S01]  /*56d50*/  IMAD.MOV.U32 R60, RZ, RZ, R18 ;  /* 0x000000ffff3c7224 */ /* 0x000fe200078e0012 */
[----:B------:R-:W-:Y:S04]  /*56d60*/  STL.64 [R1+0x150], R16 ;  /* 0x0001501001007387 */ /* 0x000fe80000100a00 */
[----:B------:R-:W-:Y:S01]  /*56d70*/  STL.64 [R1+0x28f8], R10 ;  /* 0x0028f80a01007387 */ /* 0x000fe20000100a00 */
[----:B0-----:R-:W-:-:S03]  /*56d80*/  MOV R2, R15 ;  /* 0x0000000f00027202 */ /* 0x001fc60000000f00 */
[----:B------:R-:W-:Y:S01]  /*56d90*/  STL [R1+0x249c], R61 ;  /* 0x00249c3d01007387 */ /* 0x000fe20000100800 */
[----:B------:R-:W-:-:S03]  /*56da0*/  IMAD.MOV.U32 R3, RZ, RZ, R14 ;  /* 0x000000ffff037224 */ /* 0x000fc600078e000e */
[----:B------:R-:W-:Y:S01]  /*56db0*/  STL [R1+0x2498], R60 ;  /* 0x0024983c01007387 */ /* 0x000fe20000100800 */
[----:B------:R-:W-:-:S03]  /*56dc0*/  IMAD.MOV.U32 R0, RZ, RZ, R13 ;  /* 0x000000ffff007224 */ /* 0x000fc600078e000d */
[----:B------:R-:W-:Y:S04]  /*56dd0*/  STL [R1+0x140], R12 ;  /* 0x0001400c01007387 */ /* 0x000fe80000100800 */
[----:B------:R-:W-:Y:S04]  /*56de0*/  STL.64 [R1+0x28d0], R6 ;  /* 0x0028d00601007387 */ /* 0x000fe80000100a00 */
[----:B------:R-:W-:Y:S04]  /*56df0*/  STL [R1+0x24a8], R2 ;  /* 0x0024a80201007387 */ /* 0x000fe80000100800 */
[----:B------:R-:W-:Y:S04]  /*56e00*/  STL [R1+0x24a4], R3 ;  /* 0x0024a40301007387 */ /* 0x000fe80000100800 */
[----:B------:R-:W-:Y:S04]  /*56e10*/  STL [R1+0x24a0], R0 ;  /* 0x0024a00001007387 */ /* 0x000fe80000100800 */
[----:B------:R-:W2:Y:S04]  /*56e20*/  LDL.LU R52, [R1+0x8a0] ;  /* 0x0008a00001347983 */ /* 0x000ea80000300800 */
[----:B------:R-:W2:Y:S04]  /*56e30*/  LDL.LU R53, [R1+0x8a4] ;  /* 0x0008a40001357983 */ /* 0x000ea80000300800 */
[----:B------:R-:W3:Y:S04]  /*56e40*/  LDL.LU R54, [R1+0x8a8] ;  /* 0x0008a80001367983 */ /* 0x000ee80000300800 */
[----:B------:R-:W4:Y:S04]  /*56e50*/  LDL.LU R27, [R1+0x294c] ;  /* 0x00294c00011b7983 */ /* 0x000f280000300800 */
[----:B---3--:R-:W-:Y:S04]  /*56e60*/  STL.64 [R1+0x2918], R54 ;  /* 0x0029183601007387 */ /* 0x008fe80000100a00 */
[----:B--2---:R-:W-:Y:S04]  /*56e70*/  STL.64 [R1+0x2910], R52 ;  /* 0x0029103401007387 */ /* 0x004fe80000100a00 */
[----:B------:R-:W2:Y:S04]  /*56e80*/  LDL.LU R36, [R1+0x8b0] ;  /* 0x0008b00001247983 */ /* 0x000ea80000300800 */
[----:B------:R-:W2:Y:S04]  /*56e90*/  LDL.LU R37, [R1+0x8b4] ;  /* 0x0008b40001257983 */ /* 0x000ea80000300800 */
[----:B------:R-:W3:Y:S04]  /*56ea0*/  LDL.LU R38, [R1+0x8b8] ;  /* 0x0008b80001267983 */ /* 0x000ee80000300800 */
[----:B---3--:R-:W-:Y:S04]  /*56eb0*/  STL.64 [R1+0x2928], R38 ;  /* 0x0029282601007387 */ /* 0x008fe80000100a00 */
[----:B--2---:R-:W-:Y:S04]  /*56ec0*/  STL.64 [R1+0x2920], R36 ;  /* 0x0029202401007387 */ /* 0x004fe80000100a00 */
[----:B------:R-:W2:Y:S04]  /*56ed0*/  LDL R34, [R1+0xc8] ;  /* 0x0000c80001227983 */ /* 0x000ea80000100800 */
[----:B------:R-:W2:Y:S01]  /*56ee0*/  LDL R35, [R1+0xcc] ;  /* 0x0000cc0001237983 */ /* 0x000ea20000100800 */
[----:B----4-:R-:W-:-:S03]  /*56ef0*/  IMAD.MOV.U32 R23, RZ, RZ, R27 ;  /* 0x000000ffff177224 */ /* 0x010fc600078e001b */
[----:B--2---:R0:W-:Y:S04]  /*56f00*/  STL.64 [R1+0x2930], R34 ;  /* 0x0029302201007387 */ /* 0x0041e80000100a00 */
[----:B------:R-:W2:Y:S04]  /*56f10*/  LDL.LU R20, [R1+0x8c0] ;  /* 0x0008c00001147983 */ /* 0x000ea80000300800 */
[----:B------:R-:W2:Y:S04]  /*56f20*/  LDL.LU R21, [R1+0x8c4] ;  /* 0x0008c40001157983 */ /* 0x000ea80000300800 */
[----:B------:R-:W3:Y:S04]  /*56f30*/  LDL.LU R22, [R1+0x8c8] ;  /* 0x0008c80001167983 */ /* 0x000ee80000300800 */
[----:B------:R-:W4:Y:S04]  /*56f40*/  LDL.LU R27, [R1+0x2948] ;  /* 0x00294800011b7983 */ /* 0x000f280000300800 */
[----:B---3--:R3:W-:Y:S04]  /*56f50*/  STL.64 [R1+0x2940], R22 ;  /* 0x0029401601007387 */ /* 0x0087e80000100a00 */
[----:B--2---:R-:W-:Y:S04]  /*56f60*/  STL.64 [R1+0x2938], R20 ;  /* 0x0029381401007387 */ /* 0x004fe80000100a00 */
[----:B0-----:R-:W2:Y:S04]  /*56f70*/  LDL.64 R34, [R1+0x128] ;  /* 0x0001280001227983 */ /* 0x001ea80000100a00 */
[----:B------:R-:W2:Y:S04]  /*56f80*/  LDL R18, [R1+0xd8] ;  /* 0x0000d80001127983 */ /* 0x000ea80000100800 */
[----:B------:R-:W2:Y:S04]  /*56f90*/  LDL R19, [R1+0xdc] ;  /* 0x0000dc0001137983 */ /* 0x000ea80000100800 */
[----:B---3--:R-:W3:Y:S04]  /*56fa0*/  LDL.64 R22, [R1+0x138] ;  /* 0x0001380001167983 */ /* 0x008ee80000100a00 */
[----:B------:R-:W2:Y:S04]  /*56fb0*/  LDL.LU R28, [R1+0x910] ;  /* 0x00091000011c7983 */ /* 0x000ea80000300800 */
[----:B------:R-:W2:Y:S04]  /*56fc0*/  LDL.LU R29, [R1+0x914] ;  /* 0x00091400011d7983 */ /* 0x000ea80000300800 */
[----:B------:R-:W2:Y:S04]  /*56fd0*/  LDL.LU R30, [R1+0x918] ;  /* 0x00091800011e7983 */ /* 0x000ea80000300800 */
[----:B------:R-:W2:Y:S04]  /*56fe0*/  LDL.LU R31, [R1+0x91c] ;  /* 0x00091c00011f7983 */ /* 0x000ea80000300800 */
[----:B------:R-:W2:Y:S04]  /*56ff0*/  LDL.64 R38, [R1+0x118] ;  /* 0x0001180001267983 */ /* 0x000ea80000100a00 */
[----:B------:R-:W2:Y:S04]  /*57000*/  LDL.64 R54, [R1+0x108] ;  /* 0x0001080001367983 */ /* 0x000ea80000100a00 */
[----:B------:R-:W4:Y:S04]  /*57010*/  LDL.LU R24, [R1+0x8f0] ;  /* 0x0008f00001187983 */ /* 0x000f280000300800 */
[----:B------:R-:W4:Y:S04]  /*57020*/  LDL.LU R25, [R1+0x8f4] ;  /* 0x0008f40001197983 */ /* 0x000f280000300800 */
[----:B------:R-:W4:Y:S04]  /*57030*/  LDL.LU R26, [R1+0x8f8] ;  /* 0x0008f800011a7983 */ /* 0x000f280000300800 */
[----:B------:R-:W2:Y:S04]  /*57040*/  LDL.LU R4, [R1+0x8e0] ;  /* 0x0008e00001047983 */ /* 0x000ea80000300800 */
[----:B------:R-:W2:Y:S04]  /*57050*/  LDL.LU R5, [R1+0x8e4] ;  /* 0x0008e40001057983 */ /* 0x000ea80000300800 */
[----:B------:R-:W2:Y:S04]  /*57060*/  LDL.LU R6, [R1+0x8e8] ;  /* 0x0008e80001067983 */ /* 0x000ea80000300800 */
[----:B------:R-:W2:Y:S04]  /*57070*/  LDL.LU R7, [R1+0x8ec] ;  /* 0x0008ec0001077983 */ /* 0x000ea80000300800 */
[----:B------:R-:W2:Y:S04]  /*57080*/  LDL.64 R10, [R1+0xe8] ;  /* 0x0000e800010a7983 */ /* 0x000ea80000100a00 */
[----:B------:R-:W2:Y:S04]  /*57090*/  LDL.LU R12, [R1+0x8d0] ;  /* 0x0008d000010c7983 */ /* 0x000ea80000300800 */
[----:B------:R-:W2:Y:S04]  /*570a0*/  LDL.LU R13, [R1+0x8d4] ;  /* 0x0008d400010d7983 */ /* 0x000ea80000300800 */
[----:B------:R-:W2:Y:S04]  /*570b0*/  LDL.LU R14, [R1+0x8d8] ;  /* 0x0008d800010e7983 */ /* 0x000ea80000300800 */
[----:B------:R-:W2:Y:S04]  /*570c0*/  LDL.LU R15, [R1+0x8dc] ;  /* 0x0008dc00010f7983 */ /* 0x000ea80000300800 */
[----:B------:R-:W2:Y:S04]  /*570d0*/  LDL.64 R50, [R1+0xb8] ;  /* 0x0000b80001327983 */ /* 0x000ea80000100a00 */
[----:B------:R-:W2:Y:S04]  /*570e0*/  LDL.64 R58, [R1+0xa8] ;  /* 0x0000a800013a7983 */ /* 0x000ea80000100a00 */
[----:B-1----:R-:W-:Y:S04]  /*570f0*/  STL.64 [R1+0x2790], R46 ;  /* 0x0027902e01007387 */ /* 0x002fe80000100a00 */
[----:B------:R0:W-:Y:S04]  /*57100*/  STL.64 [R1+0x2788], R44 ;  /* 0x0027882c01007387 */ /* 0x0001e80000100a00 */
[----:B0-----:R-:W3:Y:S04]  /*57110*/  LDL.LU R44, [R1+0x930] ;  /* 0x00093000012c7983 */ /* 0x001ee80000300800 */
[----:B------:R-:W3:Y:S04]  /*57120*/  LDL.LU R45, [R1+0x934] ;  /* 0x00093400012d7983 */ /* 0x000ee80000300800 */
[----:B------:R-:W3:Y:S04]  /*57130*/  LDL.LU R46, [R1+0x938] ;  /* 0x00093800012e7983 */ /* 0x000ee80000300800 */
[----:B------:R-:W3:Y:S02]  /*57140*/  LDL.LU R47, [R1+0x93c] ;  /* 0x00093c00012f7983 */ /* 0x000ee40000300800 */
[----:B---3--:R-:W-:-:S15]  /*57150*/  HMMA.16816.F32 R44, R40, R22, R44 ;  /* 0x00000016282c723c */ /* 0x008fde000000182c */
[----:B------:R-:W-:-:S04]  /*57160*/  NOP ;  /* 0x0000000000007918 */ /* 0x000fc80000000000 */
[----:B------:R0:W-:Y:S04]  /*57170*/  STL.64 [R1+0x930], R44 ;  /* 0x0009302c01007387 */ /* 0x0001e80000100a00 */
[----:B------:R-:W-:Y:S01]  /*57180*/  STL.64 [R1+0x938], R46 ;  /* 0x0009382e01007387 */ /* 0x000fe20000100a00 */
[----:B0-----:R-:W-:Y:S02]  /*57190*/  IMAD.MOV.U32 R44, RZ, RZ, R23 ;  /* 0x000000ffff2c7224 */ /* 0x001fe400078e0017 */
[----:B------:R-:W-:Y:S02]  /*571a0*/  IMAD.MOV.U32 R45, RZ, RZ, R22 ;  /* 0x000000ffff2d7224 */ /* 0x000fe400078e0016 */
[----:B------:R-:W3:Y:S04]  /*571b0*/  LDL.LU.64 R22, [R1+0x2940] ;  /* 0x0029400001167983 */ /* 0x000ee80000300a00 */
[----:B------:R-:W3:Y:S04]  /*571c0*/  LDL.LU.64 R20, [R1+0x2938] ;  /* 0x0029380001147983 */ /* 0x000ee80000300a00 */
[----:B------:R0:W-:Y:S04]  /*571d0*/  STL [R1+0x2804], R44 ;  /* 0x0028042c01007387 */ /* 0x0001e80000100800 */
[----:B------:R1:W-:Y:S04]  /*571e0*/  STL [R1+0x2800], R45 ;  /* 0x0028002d01007387 */ /* 0x0003e80000100800 */
[----:B0-----:R-:W3:Y:S04]  /*571f0*/  LDL.LU R44, [R1+0x920] ;  /* 0x00092000012c7983 */ /* 0x001ee80000300800 */
[----:B-1----:R-:W3:Y:S04]  /*57200*/  LDL.LU R45, [R1+0x924] ;  /* 0x00092400012d7983 */ /* 0x002ee80000300800 */
[----:B------:R-:W3:Y:S04]  /*57210*/  LDL.LU R46, [R1+0x928] ;  /* 0x00092800012e7983 */ /* 0x000ee80000300800 */
[----:B------:R-:W3:Y:S01]  /*57220*/  LDL.LU R47, [R1+0x92c] ;  /* 0x00092c00012f7983 */ /* 0x000ee20000300800 */
[C---:B--2---:R-:W-:Y:S08]  /*57230*/  HMMA.16816.F32 R28, R40.reuse, R38, R28 ;  /* 0x00000026281c723c */ /* 0x044ff0000000181c */
[----:B---3--:R-:W-:-:S15]  /*57240*/  HMMA.16816.F32 R44, R40, R34, R44 ;  /* 0x00000022282c723c */ /* 0x008fde000000182c */
[----:B------:R-:W-:-:S04]  /*57250*/  NOP ;  /* 0x0000000000007918 */ /* 0x000fc80000000000 */
[----:B------:R-:W-:Y:S04]  /*57260*/  STL.64 [R1+0x920], R44 ;  /* 0x0009202c01007387 */ /* 0x000fe80000100a00 */
[----:B------:R0:W-:Y:S02]  /*57270*/  STL.64 [R1+0x928], R46 ;  /* 0x0009282e01007387 */ /* 0x0001e40000100a00 */
[----:B0-----:R-:W-:Y:S02]  /*57280*/  IMAD.MOV.U32 R46, RZ, RZ, R35 ;  /* 0x000000ffff2e7224 */ /* 0x001fe400078e0023 */
[----:B------:R-:W-:Y:S02]  /*57290*/  IMAD.MOV.U32 R47, RZ, RZ, R34 ;  /* 0x000000ffff2f7224 */ /* 0x000fe400078e0022 */
[----:B------:R-:W2:Y:S04]  /*572a0*/  LDL.LU.64 R34, [R1+0x2930] ;  /* 0x0029300001227983 */ /* 0x000ea80000300a00 */
[----:B------:R0:W-:Y:S04]  /*572b0*/  STL [R1+0x280c], R46 ;  /* 0x00280c2e01007387 */ /* 0x0001e80000100800 */
[----:B------:R1:W-:Y:S04]  /*572c0*/  STL [R1+0x2808], R47 ;  /* 0x0028082f01007387 */ /* 0x0003e80000100800 */
[----:B------:R-:W3:Y:S04]  /*572d0*/  LDL.LU R44, [R1+0x900] ;  /* 0x00090000012c7983 */ /* 0x000ee80000300800 */
[----:B------:R-:W3:Y:S04]  /*572e0*/  LDL.LU R45, [R1+0x904] ;  /* 0x00090400012d7983 */ /* 0x000ee80000300800 */
[----:B0-----:R-:W3:Y:S04]  /*572f0*/  LDL.LU R46, [R1+0x908] ;  /* 0x00090800012e7983 */ /* 0x001ee80000300800 */
[----:B-1----:R-:W3:Y:S04]  /*57300*/  LDL.LU R47, [R1+0x90c] ;  /* 0x00090c00012f7983 */ /* 0x002ee80000300800 */
[----:B------:R-:W-:Y:S04]  /*57310*/  STL.64 [R1+0x910], R28 ;  /* 0x0009101c01007387 */ /* 0x000fe80000100a00 */
[----:B------:R0:W-:Y:S02]  /*57320*/  STL.64 [R1+0x918], R30 ;  /* 0x0009181e01007387 */ /* 0x0001e40000100a00 */
[----:B0-----:R-:W-:Y:S01]  /*57330*/  IMAD.MOV.U32 R30, RZ, RZ, R39 ;  /* 0x000000ffff1e7224 */ /* 0x001fe200078e0027 */
[----:B------:R-:W-:-:S02]  /*57340*/  MOV R31, R38 ;  /* 0x00000026001f7202 */ /* 0x000fc40000000f00 */
[----:B------:R-:W2:Y:S04]  /*57350*/  LDL.LU.64 R38, [R1+0x2928] ;  /* 0x0029280001267983 */ /* 0x000ea80000300a00 */
[----:B------:R-:W2:Y:S04]  /*57360*/  LDL.LU.64 R36, [R1+0x2920] ;  /* 0x0029200001247983 */ /* 0x000ea80000300a00 */
[----:B------:R-:W-:Y:S04]  /*57370*/  STL [R1+0x2814], R30 ;  /* 0x0028141e01007387 */ /* 0x000fe80000100800 */
[----:B------:R0:W-:Y:S04]  /*57380*/  STL [R1+0x2810], R31 ;  /* 0x0028101f01007387 */ /* 0x0001e80000100800 */
[----:B0-----:R-:W4:Y:S01]  /*57390*/  LDL.64 R30, [R1+0xf8] ;  /* 0x0000f800011e7983 */ /* 0x001f220000100a00 */
[----:B---3--:R-:W-:-:S15]  /*573a0*/  HMMA.16816.F32 R44, R40, R54, R44 ;  /* 0x00000036282c723c */ /* 0x008fde000000182c */
[----:B------:R-:W-:-:S04]  /*573b0*/  NOP ;  /* 0x0000000000007918 */ /* 0x000fc80000000000 */
[----:B------:R0:W-:Y:S04]  /*573c0*/  STL.64 [R1+0x900], R44 ;  /* 0x0009002c01007387 */ /* 0x0001e80000100a00 */
[----:B------:R-:W-:Y:S01]  /*573d0*/  STL.64 [R1+0x908], R46 ;  /* 0x0009082e01007387 */ /* 0x000fe20000100a00 */
[C---:B----4-:R-:W-:Y:S01]  /*573e0*/  HMMA.16816.F32 R24, R40.reuse, R30, R24 ;  /* 0x0000001e2818723c */ /* 0x050fe20000001818 */
[----:B0-----:R-:W-:Y:S02]  /*573f0*/  IMAD.MOV.U32 R44, RZ, RZ, R54 ;  /* 0x000000ffff2c7224 */ /* 0x001fe400078e0036 */
[----:B------:R-:W-:Y:S02]  /*57400*/  IMAD.MOV.U32 R45, RZ, RZ, R55 ;  /* 0x000000ffff2d7224 */ /* 0x000fe400078e0037 */
[----:B------:R-:W3:Y:S04]  /*57410*/  LDL.LU.64 R54, [R1+0x2918] ;  /* 0x0029180001367983 */ /* 0x000ee80000300a00 */
[----:B------:R-:W3:Y:S04]  /*57420*/  LDL.LU.64 R52, [R1+0x2910] ;  /* 0x0029100001347983 */ /* 0x000ee80000300a00 */
[----:B------:R-:W-:Y:S06]  /*57430*/  STL [R1+0x282c], R44 ;  /* 0x00282c2c01007387 */ /* 0x000fec0000100800 */
[----:B------:R-:W-:Y:S04]  /*57440*/  STL.64 [R1+0x8f0], R24 ;  /* 0x0008f01801007387 */ /* 0x000fe80000100a00 */
[----:B------:R0:W-:Y:S04]  /*57450*/  STL.64 [R1+0x8f8], R26 ;  /* 0x0008f81a01007387 */ /* 0x0001e80000100a00 */
[----:B0-----:R-:W4:Y:S01]  /*57460*/  LDL.LU R26, [R1+0x2908] ;  /* 0x00290800011a7983 */ /* 0x001f220000300800 */
[----:B------:R-:W-:Y:S01]  /*57470*/  HMMA.16816.F32 R4, R40, R10, R4 ;  /* 0x0000000a2804723c */ /* 0x000fe20000001804 */
[----:B------:R-:W-:-:S02]  /*57480*/  IMAD.MOV.U32 R46, RZ, RZ, R30 ;  /* 0x000000ffff2e7224 */ /* 0x000fc400078e001e */
[----:B------:R-:W-:-:S05]  /*57490*/  IMAD.MOV.U32 R47, RZ, RZ, R31 ;  /* 0x000000ffff2f7224 */ /* 0x000fca00078e001f */
[----:B------:R-:W-:Y:S01]  /*574a0*/  HMMA.16816.F32 R12, R40, R18, R12 ;  /* 0x00000012280c723c */ /* 0x000fe2000000180c */
[----:B------:R-:W-:Y:S02]  /*574b0*/  IMAD.MOV.U32 R30, RZ, RZ, R10 ;  /* 0x000000ffff1e7224 */ /* 0x000fe400078e000a */
[----:B------:R-:W-:-:S05]  /*574c0*/  IMAD.MOV.U32 R31, RZ, RZ, R11 ;  /* 0x000000ffff1f7224 */ /* 0x000fca00078e000b */
[C---:B--2---:R-:W-:Y:S03]  /*574d0*/  HMMA.16816.F32 R8, R40.reuse, R34, R20 ;  /* 0x000000222808723c */ /* 0x044fe60000001814 */
[----:B------:R-:W-:Y:S04]  /*574e0*/  STL.64 [R1+0x8e0], R4 ;  /* 0x0008e00401007387 */ /* 0x000fe80000100a00 */
[----:B------:R0:W-:Y:S02]  /*574f0*/  STL.64 [R1+0x8e8], R6 ;  /* 0x0008e80601007387 */ /* 0x0001e40000100a00 */
[----:B0-----:R-:W-:Y:S02]  /*57500*/  HMMA.16816.F32 R4, R40, R50, R36 ;  /* 0x000000322804723c */ /* 0x001fe40000001824 */
[----:B------:R-:W-:Y:S04]  /*57510*/  STL.64 [R1+0x28a8], R30 ;  /* 0x0028a81e01007387 */ /* 0x000fe80000100a00 */
[----:B------:R-:W-:Y:S04]  /*57520*/  STL.64 [R1+0x8d0], R12 ;  /* 0x0008d00c01007387 */ /* 0x000fe80000100a00 */
[----:B------:R-:W-:Y:S04]  /*57530*/  STL.64 [R1+0x8d8], R14 ;  /* 0x0008d80e01007387 */ /* 0x000fe80000100a00 */
[----:B------:R-:W-:Y:S04]  /*57540*/  STL.64 [R1+0x8c0], R8 ;  /* 0x0008c00801007387 */ /* 0x000fe80000100a00 */
[----:B------:R-:W-:Y:S04]  /*57550*/  STL.64 [R1+0x8c8], R10 ;  /* 0x0008c80a01007387 */ /* 0x000fe80000100a00 */
[----:B------:R-:W-:Y:S04]  /*57560*/  STL.64 [R1+0x8b0], R4 ;  /* 0x0008b00401007387 */ /* 0x000fe80000100a00 */
[----:B------:R3:W-:Y:S01]  /*57570*/  STL.64 [R1+0x8b8], R6 ;  /* 0x0008b80601007387 */ /* 0x0007e20000100a00 */
[----:B------:R-:W-:Y:S01]  /*57580*/  MOV R27, R50 ;  /* 0x00000032001b7202 */ /* 0x000fe20000000f00 */
[----:B------:R-:W-:-:S02]  /*57590*/  IMAD.MOV.U32 R34, RZ, RZ, R51 ;  /* 0x000000ffff227224 */ /* 0x000fc400078e0033 */
[----:B------:R-:W-:Y:S02]  /*575a0*/  IMAD.MOV.U32 R35, RZ, RZ, R59 ;  /* 0x000000ffff237224 */ /* 0x000fe400078e003b */
[----:B------:R-:W-:Y:S01]  /*575b0*/  IMAD.MOV.U32 R44, RZ, RZ, R58 ;  /* 0x000000ffff2c7224 */ /* 0x000fe200078e003a */
[----:B---3--:R-:W-:Y:S01]  /*575c0*/  HMMA.16816.F32 R4, R40, R58, R52 ;  /* 0x0000003a2804723c */ /* 0x008fe20000001834 */
[----:B----4-:R-:W-:-:S15]  /*575d0*/  STL.64 [R1+0x28b0], R26 ;  /* 0x0028b01a01007387 */ /* 0x010fde0000100a00 */
[----:B------:R-:W-:-:S03]  /*575e0*/  NOP ;  /* 0x0000000000007918 */ /* 0x000fc60000000000 */
[----:B------:R-:W-:Y:S04]  /*575f0*/  STL.64 [R1+0x8a0], R4 ;  /* 0x0008a00401007387 */ /* 0x000fe80000100a00 */
[----:B------:R-:W-:Y:S04]  /*57600*/  STL.64 [R1+0x8a8], R6 ;  /* 0x0008a80601007387 */ /* 0x000fe80000100a00 */
[----:B------:R-:W-:Y:S04]  /*57610*/  STL.64 [R1+0x28c8], R34 ;  /* 0x0028c82201007387 */ /* 0x000fe80000100a00 */
[----:B------:R-:W-:Y:S04]  /*57620*/  STL.64 [R1+0x28c0], R46 ;  /* 0x0028c02e01007387 */ /* 0x000fe80000100a00 */
[----:B------:R-:W-:Y:S04]  /*57630*/  STL.64 [R1+0x28b8], R44 ;  /* 0x0028b82c01007387 */ /* 0x000fe80000100a00 */
[----:B------:R-:W2:Y:S04]  /*57640*/  LDL.LU R12, [R1+0x840] ;  /* 0x00084000010c7983 */ /* 0x000ea80000300800 */
[----:B------:R-:W2:Y:S04]  /*57650*/  LDL.LU R13, [R1+0x844] ;  /* 0x00084400010d7983 */ /* 0x000ea80000300800 */
[----:B------:R-:W3:Y:S04]  /*57660*/  LDL.LU R14, [R1+0x848] ;  /* 0x00084800010e7983 */ /* 0x000ee80000300800 */
[----:B------:R-:W3:Y:S04]  /*57670*/  LDL.LU R15, [R1+0x84c] ;  /* 0x00084c00010f7983 */ /* 0x000ee80000300800 */
[----:B------:R-:W4:Y:S04]  /*57680*/  LDL.64 R10, [R1+0x98] ;  /* 0x00009800010a7983 */ /* 0x000f280000100a00 */
[----:B---3--:R0:W-:Y:S04]  /*57690*/  STL.64 [R1+0x28e0], R14 ;  /* 0x0028e00e01007387 */ /* 0x0081e80000100a00 */
[----:B--2---:R1:W-:Y:S04]  /*576a0*/  STL.64 [R1+0x28d8], R12 ;  /* 0x0028d80c01007387 */ /* 0x0043e80000100a00 */
[----:B0-----:R-:W2:Y:S04]  /*576b0*/  LDL.64 R14, [R1+0x88] ;  /* 0x00008800010e7983 */ /* 0x001ea80000100a00 */
[----:B--2---:R0:W-:Y:S04]  /*576c0*/  STL.64 [R1+0x2900], R14 ;  /* 0x0029000e01007387 */ /* 0x0041e80000100a00 */
[----:B-1----:R-:W4:Y:S04]  /*576d0*/  LDL.LU R12, [R1+0x890] ;  /* 0x00089000010c7983 */ /* 0x002f280000300800 */
[----:B------:R-:W4:Y:S04]  /*576e0*/  LDL.LU R13, [R1+0x894] ;  /* 0x00089400010d7983 */ /* 0x000f280000300800 */
[----:B0-----:R-:W4:Y:S04]  /*576f0*/  LDL.LU R14, [R1+0x898] ;  /* 0x00089800010e7983 */ /* 0x001f280000300800 */
[----:B------:R-:W4:Y:S04]  /*57700*/  LDL.LU R15, [R1+0x89c] ;  /* 0x00089c00010f7983 */ /* 0x000f280000300800 */
[----:B------:R-:W2:Y:S04]  /*57710*/  LDL.LU R4, [R1+0x870] ;  /* 0x0008700001047983 */ /* 0x000ea80000300800 */
[----:B------:R-:W2:Y:S04]  /*57720*/  LDL.LU R5, [R1+0x874] ;  /* 0x0008740001057983 */ /* 0x000ea80000300800 */
[----:B------:R-:W3:Y:S04]  /*57730*/  LDL.LU R6, [R1+0x878] ;  /* 0x0008780001067983 */ /* 0x000ee80000300800 */
[----:B------:R-:W3:Y:S04]  /*57740*/  LDL.LU R7, [R1+0x87c] ;  /* 0x00087c0001077983 */ /* 0x000ee80000300800 */
[----:B---3--:R-:W-:Y:S04]  /*57750*/  STL.64 [R1+0x28f0], R6 ;  /* 0x0028f00601007387 */ /* 0x008fe80000100a00 */
[----:B--2---:R0:W-:Y:S01]  /*57760*/  STL.64 [R1+0x28e8], R4 ;  /* 0x0028e80401007387 */ /* 0x0041e20000100a00 */
[----:B----4-:R-:W-:Y:S03]  /*57770*/  HMMA.16816.F32 R12, R40, R10, R12 ;  /* 0x0000000a280c723c */ /* 0x010fe6000000180c */
[----:B0-----:R-:W2:Y:S04]  /*57780*/  LDL.LU R4, [R1+0x880] ;  /* 0x0008800001047983 */ /* 0x001ea80000300800 */
[----:B------:R-:W2:Y:S04]  /*57790*/  LDL.LU R5, [R1+0x884] ;  /* 0x0008840001057983 */ /* 0x000ea80000300800 */
[----:B------:R-:W2:Y:S04]  /*577a0*/  LDL.LU R6, [R1+0x888] ;  /* 0x0008880001067983 */ /* 0x000ea80000300800 */
[----:B------:R-:W2:Y:S04]  /*577b0*/  LDL.LU R7, [R1+0x88c] ;  /* 0x00088c0001077983 */ /* 0x000ea80000300800 */
[----:B------:R-:W3:Y:S04]  /*577c0*/  LDL.64 R34, [R1+0x78] ;  /* 0x0000780001227983 */ /* 0x000ee80000100a00 */
[----:B------:R-:W4:Y:S04]  /*577d0*/  LDL.LU R44, [R1+0x860] ;  /* 0x00086000012c7983 */ /* 0x000f280000300800 */
[----:B------:R-:W4:Y:S04]  /*577e0*/  LDL.LU R45, [R1+0x864] ;  /* 0x00086400012d7983 */ /* 0x000f280000300800 */
[----:B------:R-:W4:Y:S04]  /*577f0*/  LDL.LU R46, [R1+0x868] ;  /* 0x00086800012e7983 */ /* 0x000f280000300800 */
[----:B------:R-:W4:Y:S04]  /*57800*/  LDL.LU R47, [R1+0x86c] ;  /* 0x00086c00012f7983 */ /* 0x000f280000300800 */
[----:B------:R-:W4:Y:S04]  /*57810*/  LDL.64 R26, [R1+0x68] ;  /* 0x00006800011a7983 */ /* 0x000f280000100a00 */
[----:B------:R-:W2:Y:S04]  /*57820*/  LDL.LU R28, [R1+0x850] ;  /* 0x00085000011c7983 */ /* 0x000ea80000300800 */
[----:B------:R-:W2:Y:S04]  /*57830*/  LDL.LU R29, [R1+0x854] ;  /* 0x00085400011d7983 */ /* 0x000ea80000300800 */
[----:B------:R-:W2:Y:S04]  /*57840*/  LDL.LU R30, [R1+0x858] ;  /* 0x00085800011e7983 */ /* 0x000ea80000300800 */
[----:B------:R-:W2:Y:S04]  /*57850*/  LDL.LU R31, [R1+0x85c] ;  /* 0x00085c00011f7983 */ /* 0x000ea80000300800 */
[----:B------:R-:W2:Y:S04]  /*57860*/  LDL.64 R50, [R1+0x58] ;  /* 0x0000580001327983 */ /* 0x000ea80000100a00 */
[----:B------:R-:W2:Y:S04]  /*57870*/  LDL.64 R18, [R1+0x48] ;  /* 0x0000480001127983 */ /* 0x000ea80000100a00 */
        /* <DEDUP_REMOVED lines=10> */
[----:B------:R-:W-:Y:S04]  /*57920*/  STL.64 [R1+0x890], R12 ;  /* 0x0008900c01007387 */ /* 0x000fe80000100a00 */
[----:B------:R0:W-:Y:S04]  /*57930*/  STL.64 [R1+0x898], R14 ;  /* 0x0008980e01007387 */ /* 0x0001e80000100a00 */
[----:B0-----:R-:W2:Y:S01]  /*57940*/  LDL.LU.64 R14, [R1+0x2900] ;  /* 0x00290000010e7983 */ /* 0x001ea20000300a00 */
[----:B------:R-:W-:-:S02]  /*57950*/  IMAD.MOV.U32 R9, RZ, RZ, R11 ;  /* 0x000000ffff097224 */ /* 0x000fc400078e000b */
[----:B------:R-:W-:Y:S02]  /*57960*/  IMAD.MOV.U32 R60, RZ, RZ, R10 ;  /* 0x000000ffff3c7224 */ /* 0x000fe400078e000a */
[----:B------:R-:W3:Y:S04]  /*57970*/  LDL.LU.64 R10, [R1+0x28f8] ;  /* 0x0028f800010a7983 */ /* 0x000ee80000300a00 */
[----:B------:R-:W-:Y:S04]  /*57980*/  STL [R1+0x26e8], R9 ;  /* 0x0026e80901007387 */ /* 0x000fe80000100800 */
[----:B------:R-:W-:Y:S01]  /*57990*/  STL [R1+0x26e4], R60 ;  /* 0x0026e43c01007387 */ /* 0x000fe20000100800 */
[----:B--2---:R-:W-:Y:S01]  /*579a0*/  HMMA.16816.F32 R4, R40, R14, R4 ;  /* 0x0000000e2804723c */ /* 0x004fe20000001804 */
[----:B------:R-:W-:-:S15]  /*579b0*/  IMAD.MOV.U32 R2, RZ, RZ, R14 ;  /* 0x000000ffff027224 */ /* 0x000fde00078e000e */
[----:B------:R-:W-:-:S03]  /*579c0*/  NOP ;  /* 0x0000000000007918 */ /* 0x000fc60000000000 */
[----:B------:R-:W-:Y:S04]  /*579d0*/  STL.64 [R1+0x880], R4 ;  /* 0x0008800401007387 */ /* 0x000fe80000100a00 */
[----:B------:R0:W-:Y:S04]  /*579e0*/  STL.64 [R1+0x888], R6 ;  /* 0x0008880601007387 */ /* 0x0001e80000100a00 */
[----:B0-----:R-:W2:Y:S04]  /*579f0*/  LDL.LU.64 R6, [R1+0x28f0] ;  /* 0x0028f00001067983 */ /* 0x001ea80000300a00 */
[----:B------:R-:W2:Y:S01]  /*57a00*/  LDL.LU.64 R4, [R1+0x28e8] ;  /* 0x0028e80001047983 */ /* 0x000ea20000300a00 */
[----:B------:R-:W-:-:S03]  /*57a10*/  IMAD.MOV.U32 R0, RZ, RZ, R15 ;  /* 0x000000ffff007224 */ /* 0x000fc600078e000f */
[----:B------:R-:W2:Y:S04]  /*57a20*/  LDL.LU.64 R14, [R1+0x28e0] ;  /* 0x0028e000010e7983 */ /* 0x000ea80000300a00 */
[----:B------:R-:W2:Y:S01]  /*57a30*/  LDL.LU.64 R12, [R1+0x28d8] ;  /* 0x0028d800010c7983 */ /* 0x000ea20000300a00 */
[C---:B----4-:R-:W-:Y:S08]  /*57a40*/  HMMA.16816.F32 R44, R40.reuse, R26, R44 ;  /* 0x0000001a282c723c */ /* 0x050ff0000000182c */
[----:B------:R-:W-:Y:S01]  /*57a50*/  HMMA.16816.F32 R28, R40, R50, R28 ;  /* 0x00000032281c723c */ /* 0x000fe2000000181c */
[----:B------:R-:W-:Y:S04]  /*57a60*/  STL [R1+0x26ec], R0 ;  /* 0x0026ec0001007387 */ /* 0x000fe80000100800 */
[----:B------:R0:W-:Y:S01]  /*57a70*/  STL [R1+0x26e0], R2 ;  /* 0x0026e00201007387 */ /* 0x0001e20000100800 */
[----:B---3--:R-:W-:-:S02]  /*57a80*/  IMAD.MOV.U32 R3, RZ, RZ, R35 ;  /* 0x000000ffff037224 */ /* 0x008fc400078e0023 */
[----:B------:R-:W-:Y:S02]  /*57a90*/  IMAD.MOV.U32 R8, RZ, RZ, R26 ;  /* 0x000000ffff087224 */ /* 0x000fe400078e001a */
[----:B------:R-:W-:Y:S02]  /*57aa0*/  IMAD.MOV.U32 R61, RZ, RZ, R51 ;  /* 0x000000ffff3d7224 */ /* 0x000fe400078e0033 */
[----:B0-----:R-:W-:Y:S01]  /*57ab0*/  IMAD.MOV.U32 R2, RZ, RZ, R50 ;  /* 0x000000ffff027224 */ /* 0x001fe200078e0032 */
[C---:B--2---:R-:W-:Y:S08]  /*57ac0*/  HMMA.16816.F32 R4, R40.reuse, R34, R4 ;  /* 0x000000222804723c */ /* 0x044ff00000001804 */
[----:B------:R-:W-:Y:S11]  /*57ad0*/  HMMA.16816.F32 R12, R40, R18, R12 ;  /* 0x00000012280c723c */ /* 0x000ff6000000180c */
[----:B------:R0:W-:Y:S04]  /*57ae0*/  STL.64 [R1+0x870], R4 ;  /* 0x0008700401007387 */ /* 0x0001e80000100a00 */
[----:B------:R1:W-:Y:S01]  /*57af0*/  STL.64 [R1+0x878], R6 ;  /* 0x0008780601007387 */ /* 0x0003e20000100a00 */
[----:B0-----:R-:W-:-:S03]  /*57b00*/  MOV R4, R34 ;  /* 0x0000002200047202 */ /* 0x001fc60000000f00 */
[----:B-1----:R-:W2:Y:S04]  /*57b10*/  LDL.LU.64 R6, [R1+0x28d0] ;  /* 0x0028d00001067983 */ /* 0x002ea80000300a00 */
[----:B------:R-:W3:Y:S04]  /*57b20*/  LDL.LU.64 R34, [R1+0x28c8] ;  /* 0x0028c80001227983 */ /* 0x000ee80000300a00 */
[----:B------:R-:W-:Y:S04]  /*57b30*/  STL [R1+0x26f4], R3 ;  /* 0x0026f40301007387 */ /* 0x000fe80000100800 */
[----:B------:R-:W-:Y:S04]  /*57b40*/  STL [R1+0x26f0], R4 ;  /* 0x0026f00401007387 */ /* 0x000fe80000100800 */
[----:B------:R-:W-:Y:S04]  /*57b50*/  STL.64 [R1+0x860], R44 ;  /* 0x0008602c01007387 */ /* 0x000fe80000100a00 */
[----:B------:R0:W-:Y:S01]  /*57b60*/  STL.64 [R1+0x868], R46 ;  /* 0x0008682e01007387 */ /* 0x0001e20000100a00 */
[----:B------:R-:W-:-:S03]  /*57b70*/  IMAD.MOV.U32 R5, RZ, RZ, R27 ;  /* 0x000000ffff057224 */ /* 0x000fc600078e001b */
[----:B0-----:R-:W4:Y:S04]  /*57b80*/  LDL.LU.64 R46, [R1+0x28c0] ;  /* 0x0028c000012e7983 */ /* 0x001f280000300a00 */
[----:B------:R-:W3:Y:S04]  /*57b90*/  LDL.LU.64 R44, [R1+0x28b8] ;  /* 0x0028b800012c7983 */ /* 0x000ee80000300a00 */
[----:B------:R-:W3:Y:S04]  /*57ba0*/  LDL.LU.64 R26, [R1+0x28b0] ;  /* 0x0028b000011a7983 */ /* 0x000ee80000300a00 */
[----:B------:R-:W-:Y:S04]  /*57bb0*/  STL [R1+0x26f8], R8 ;  /* 0x0026f80801007387 */ /* 0x000fe80000100800 */
[----:B------:R-:W-:Y:S04]  /*57bc0*/  STL.64 [R1+0x850], R28 ;  /* 0x0008501c01007387 */ /* 0x000fe80000100a00 */
[----:B------:R0:W-:Y:S04]  /*57bd0*/  STL.64 [R1+0x858], R30 ;  /* 0x0008581e01007387 */ /* 0x0001e80000100a00 */
[----:B0-----:R-:W3:Y:S04]  /*57be0*/  LDL.LU.64 R30, [R1+0x28a8] ;  /* 0x0028a800011e7983 */ /* 0x001ee80000300a00 */
[----:B------:R-:W3:Y:S04]  /*57bf0*/  LDL.64 R50, [R1+0x18] ;  /* 0x0000180001327983 */ /* 0x000ee80000100a00 */
[----:B------:R-:W-:Y:S04]  /*57c00*/  STL.64 [R1+0x840], R12 ;  /* 0x0008400c01007387 */ /* 0x000fe80000100a00 */
[----:B------:R0:W-:Y:S04]  /*57c10*/  STL.64 [R1+0x848], R14 ;  /* 0x0008480e01007387 */ /* 0x0001e80000100a00 */
[----:B0-----:R-:W3:Y:S01]  /*57c20*/  LDL.LU.64 R14, [R1+0x28a0] ;  /* 0x0028a000010e7983 */ /* 0x001ee20000300a00 */
[C---:B------:R-:W-:Y:S08]  /*57c30*/  HMMA.16816.F32 R20, R40.reuse, R38, R20 ;  /* 0x000000262814723c */ /* 0x040ff00000001814 */
[----:B------:R-:W-:Y:S01]  /*57c40*/  HMMA.16816.F32 R52, R40, R58, R52 ;  /* 0x0000003a2834723c */ /* 0x000fe20000001834 */
[----:B------:R-:W-:-:S02]  /*57c50*/  IMAD.MOV.U32 R9, RZ, RZ, R18 ;  /* 0x000000ffff097224 */ /* 0x000fc400078e0012 */
[----:B------:R-:W-:Y:S01]  /*57c60*/  IMAD.MOV.U32 R60, RZ, RZ, R19 ;  /* 0x000000ffff3c7224 */ /* 0x000fe200078e0013 */
[----:B------:R-:W-:Y:S01]  /*57c70*/  MOV R4, R38 ;  /* 0x0000002600047202 */ /* 0x000fe20000000f00 */
[----:B------:R-:W4:Y:S01]  /*57c80*/  LDL.LU.64 R18, [R1+0x2898] ;  /* 0x0028980001127983 */ /* 0x000f220000300a00 */
[----:B------:R-:W-:-:S05]  /*57c90*/  IMAD.MOV.U32 R0, RZ, RZ, R39 ;  /* 0x000000ffff007224 */ /* 0x000fca00078e0027 */
[----:B------:R-:W-:Y:S04]  /*57ca0*/  STL.64 [R1+0x830], R20 ;  /* 0x0008301401007387 */ /* 0x000fe80000100a00 */
[----:B------:R0:W-:Y:S04]  /*57cb0*/  STL.64 [R1+0x838], R22 ;  /* 0x0008381601007387 */ /* 0x0001e80000100a00 */
[----:B0-----:R-:W4:Y:S04]  /*57cc0*/  LDL.LU.64 R22, [R1+0x2890] ;  /* 0x0028900001167983 */ /* 0x001f280000300a00 */
[----:B------:R-:W4:Y:S04]  /*57cd0*/  LDL.LU.64 R38, [R1+0x2888] ;  /* 0x0028880001267983 */ /* 0x000f280000300a00 */
[----:B--2---:R0:W-:Y:S04]  /*57ce0*/  STL.64 [R1+0x27a0], R6 ;  /* 0x0027a00601007387 */ /* 0x0041e80000100a00 */
[----:B------:R1:W-:Y:S04]  /*57cf0*/  STL.64 [R1+0x2798], R4 ;  /* 0x0027980401007387 */ /* 0x0003e80000100a00 */
[----:B------:R-:W-:Y:S04]  /*57d00*/  STL.64 [R1+0x820], R52 ;  /* 0x0008203401007387 */ /* 0x000fe80000100a00 */
[----:B------:R2:W-:Y:S01]  /*57d10*/  STL.64 [R1+0x828], R54 ;  /* 0x0008283601007387 */ /* 0x0005e20000100a00 */
[----:B0-----:R-:W-:-:S02]  /*57d20*/  IMAD.MOV.U32 R6, RZ, RZ, R11 ;  /* 0x000000ffff067224 */ /* 0x001fc400078e000b */
[----:B-1----:R-:W-:Y:S01]  /*57d30*/  IMAD.MOV.U32 R5, RZ, RZ, R10 ;  /* 0x000000ffff057224 */ /* 0x002fe200078e000a */
[----:B---3--:R-:W-:Y:S02]  /*57d40*/  MOV R4, R15 ;  /* 0x0000000f00047202 */ /* 0x008fe40000000f00 */
[----:B------:R-:W3:Y:S04]  /*57d50*/  LDL.LU R15, [R1+0x2884] ;  /* 0x00288400010f7983 */ /* 0x000ee80000300800 */
[----:B------:R-:W3:Y:S04]  /*57d60*/  LDL.LU R10, [R1+0x2880] ;  /* 0x00288000010a7983 */ /* 0x000ee80000300800 */
[----:B------:R-:W3:Y:S01]  /*57d70*/  LDL.LU R11, [R1+0x287c] ;  /* 0x00287c00010b7983 */ /* 0x000ee20000300800 */
[----:B------:R-:W-:-:S03]  /*57d80*/  IMAD.MOV.U32 R7, RZ, RZ, R14 ;  /* 0x000000ffff077224 */ /* 0x000fc600078e000e */
[----:B------:R-:W4:Y:S04]  /*57d90*/  LDL.LU R14, [R1+0x2878] ;  /* 0x00287800010e7983 */ /* 0x000f280000300800 */
[----:B------:R-:W4:Y:S01]  /*57da0*/  LDL.LU R56, [R1+0x800] ;  /* 0x0008000001387983 */ /* 0x000f220000300800 */
[----:B------:R-:W-:-:S03]  /*57db0*/  IMAD.MOV.U32 R8, RZ, RZ, R58 ;  /* 0x000000ffff087224 */ /* 0x000fc600078e003a */
[----:B------:R-:W4:Y:S01]  /*57dc0*/  LDL.LU R57, [R1+0x804] ;  /* 0x0008040001397983 */ /* 0x000f220000300800 */
[----:B------:R-:W-:-:S03]  /*57dd0*/  IMAD.MOV.U32 R3, RZ, RZ, R59 ;  /* 0x000000ffff037224 */ /* 0x000fc600078e003b */
[----:B------:R-:W4:Y:S01]  /*57de0*/  LDL.LU R58, [R1+0x808] ;  /* 0x00080800013a7983 */ /* 0x000f220000300800 */
[----:B------:R-:W-:Y:S02]  /*57df0*/  IMAD.MOV.U32 R17, RZ, RZ, R55 ;  /* 0x000000ffff117224 */ /* 0x000fe400078e0037 */
[----:B------:R-:W-:Y:S01]  /*57e00*/  IMAD.MOV.U32 R13, RZ, RZ, R54 ;  /* 0x000000ffff0d7224 */ /* 0x000fe200078e0036 */
[----:B------:R-:W4:Y:S04]  /*57e10*/  LDL.LU R59, [R1+0x80c] ;  /* 0x00080c00013b7983 */ /* 0x000f280000300800 */
[----:B--2---:R-:W2:Y:S04]  /*57e20*/  LDL.64 R54, [R1+0x8] ;  /* 0x0000080001367983 */ /* 0x004ea80000100a00 */
[----:B---3--:R-:W-:Y:S04]  /*57e30*/  STL.64 [R1+0x27b0], R10 ;  /* 0x0027b00a01007387 */ /* 0x008fe80000100a00 */
[----:B------:R0:W-:Y:S04]  /*57e40*/  STL.64 [R1+0x27a8], R8 ;  /* 0x0027a80801007387 */ /* 0x0001e80000100a00 */
[----:B0-----:R-:W3:Y:S04]  /*57e50*/  LDL.LU R8, [R1+0x810] ;  /* 0x0008100001087983 */ /* 0x001ee80000300800 */
[----:B------:R-:W3:Y:S01]  /*57e60*/  LDL.LU R9, [R1+0x814] ;  /* 0x0008140001097983 */ /* 0x000ee20000300800 */
[----:B----4-:R-:W-:-:S02]  /*57e70*/  IMAD.MOV.U32 R10, RZ, RZ, R14 ;  /* 0x000000ffff0a7224 */ /* 0x010fc400078e000e */
[----:B------:R-:W-:Y:S02]  /*57e80*/  IMAD.MOV.U32 R11, RZ, RZ, R15 ;  /* 0x000000ffff0b7224 */ /* 0x000fe400078e000f */
[----:B------:R-:W-:Y:S02]  /*57e90*/  IMAD.MOV.U32 R12, RZ, RZ, R52 ;  /* 0x000000ffff0c7224 */ /* 0x000fe400078e0034 */
[----:B------:R-:W-:Y:S01]  /*57ea0*/  IMAD.MOV.U32 R16, RZ, RZ, R53 ;  /* 0x000000ffff107224 */ /* 0x000fe200078e0035 */
[----:B------:R-:W4:Y:S04]  /*57eb0*/  LDL.LU R14, [R1+0x2874] ;  /* 0x00287400010e7983 */ /* 0x000f280000300800 */
[----:B------:R-:W4:Y:S04]  /*57ec0*/  LDL.LU R15, [R1+0x2870] ;  /* 0x00287000010f7983 */ /* 0x000f280000300800 */
[----:B------:R0:W-:Y:S04]  /*57ed0*/  STL [R1+0x2250], R12 ;  /* 0x0022500c01007387 */ /* 0x0001e80000100800 */
[----:B------:R1:W-:Y:S04]  /*57ee0*/  STL [R1+0x224c], R13 ;  /* 0x00224c0d01007387 */ /* 0x0003e80000100800 */
[----:B------:R-:W-:Y:S04]  /*57ef0*/  STL [R1+0x2248], R16 ;  /* 0x0022481001007387 */ /* 0x000fe80000100800 */
[----:B------:R-:W-:Y:S01]  /*57f00*/  STL [R1+0x2244], R17 ;  /* 0x0022441101007387 */ /* 0x000fe20000100800 */
[----:B0-----:R-:W-:-:S02]  /*57f10*/  IMAD.MOV.U32 R12, RZ, RZ, R51 ;  /* 0x000000ffff0c7224 */ /* 0x001fc400078e0033 */
[----:B-1----:R-:W-:Y:S01]  /*57f20*/  IMAD.MOV.U32 R13, RZ, RZ, R50 ;  /* 0x000000ffff0d7224 */ /* 0x002fe200078e0032 */
[----:B---3--:R-:W-:Y:S01]  /*57f30*/  HMMA.16816.F32 R8, R40, R50, R8 ;  /* 0x000000322808723c */ /* 0x008fe20000001808 */
[----:B------:R-:W3:-:S15]  /*57f40*/  LDL.LU.64 R50, [R1+0x2868] ;  /* 0x0028680001327983 */ /* 0x000ede0000300a00 */
[----:B------:R-:W-:-:S03]  /*57f50*/  NOP ;  /* 0x0000000000007918 */ /* 0x000fc60000000000 */
[----:B------:R0:W-:Y:S01]  /*57f60*/  STL.64 [R1+0x810], R8 ;  /* 0x0008100801007387 */ /* 0x0001e20000100a00 */
[----:B------:R-:W-:Y:S02]  /*57f70*/  IMAD.MOV.U32 R20, RZ, RZ, R8 ;  /* 0x000000ffff147224 */ /* 0x000fe400078e0008 */
[----:B------:R-:W-:Y:S01]  /*57f80*/  IMAD.MOV.U32 R24, RZ, RZ, R9 ;  /* 0x000000ffff187224 */ /* 0x000fe200078e0009 */
[----:B------:R1:W-:Y:S01]  /*57f90*/  STL.64 [R1+0x818], R10 ;  /* 0x0008180a01007387 */ /* 0x0003e20000100a00 */
[----:B------:R-:W-:Y:S01]  /*57fa0*/  IMAD.MOV.U32 R21, RZ, RZ, R10 ;  /* 0x000000ffff157224 */ /* 0x000fe200078e000a */
[----:B------:R-:W-:Y:S01]  /*57fb0*/  MOV R25, R11 ;  /* 0x0000000b00197202 */ /* 0x000fe20000000f00 */
[----:B0-----:R-:W-:Y:S02]  /*57fc0*/  IMAD.MOV.U32 R8, RZ, RZ, R19 ;  /* 0x000000ffff087224 */ /* 0x001fe400078e0013 */
[----:B------:R-:W-:Y:S01]  /*57fd0*/  IMAD.MOV.U32 R9, RZ, RZ, R18 ;  /* 0x000000ffff097224 */ /* 0x000fe200078e0012 */
[----:B------:R-:W3:Y:S04]  /*57fe0*/  LDL.LU R19, [R1+0x2864] ;  /* 0x0028640001137983 */ /* 0x000ee80000300800 */
[----:B------:R-:W3:Y:S01]  /*57ff0*/  LDL.LU R18, [R1+0x2860] ;  /* 0x0028600001127983 */ /* 0x000ee20000300800 */
[----:B-1----:R-:W-:-:S02]  /*58000*/  IMAD.MOV.U32 R10, RZ, RZ, R22 ;  /* 0x000000ffff0a7224 */ /* 0x002fc400078e0016 */
[----:B------:R-:W-:Y:S01]  /*58010*/  IMAD.MOV.U32 R11, RZ, RZ, R23 ;  /* 0x000000ffff0b7224 */ /* 0x000fe200078e0017 */
[----:B------:R-:W3:Y:S04]  /*58020*/  LDL.LU R22, [R1+0x285c] ;  /* 0x00285c0001167983 */ /* 0x000ee80000300800 */
[----:B------:R-:W3:Y:S01]  /*58030*/  LDL.LU R23, [R1+0x2858] ;  /* 0x0028580001177983 */ /* 0x000ee20000300800 */
[----:B--2---:R-:W-:Y:S03]  /*58040*/  HMMA.16816.F32 R56, R40, R54, R56 ;  /* 0x000000362838723c */ /* 0x004fe60000001838 */
[----:B----4-:R-:W-:Y:S04]  /*58050*/  STL.64 [R1+0x27c0], R14 ;  /* 0x0027c00e01007387 */ /* 0x010fe80000100a00 */
[----:B------:R0:W-:Y:S04]  /*58060*/  STL.64 [R1+0x27b8], R12 ;  /* 0x0027b80c01007387 */ /* 0x0001e80000100a00 */
[----:B0-----:R-:W2:Y:S04]  /*58070*/  LDL.LU R12, [R1+0x7e0] ;  /* 0x0007e000010c7983 */ /* 0x001ea80000300800 */
[----:B------:R-:W2:Y:S04]  /*58080*/  LDL.LU R13, [R1+0x7e4] ;  /* 0x0007e400010d7983 */ /* 0x000ea80000300800 */
[----:B------:R-:W2:Y:S04]  /*58090*/  LDL.LU R14, [R1+0x7e8] ;  /* 0x0007e800010e7983 */ /* 0x000ea80000300800 */
[----:B------:R-:W2:Y:S04]  /*580a0*/  LDL.LU R15, [R1+0x7ec] ;  /* 0x0007ec00010f7983 */ /* 0x000ea80000300800 */
[----:B------:R-:W-:Y:S04]  /*580b0*/  STL [R1+0x24ec], R24 ;  /* 0x0024ec1801007387 */ /* 0x000fe80000100800 */
[----:B------:R-:W-:Y:S04]  /*580c0*/  STL [R1+0x24b0], R20 ;  /* 0x0024b01401007387 */ /* 0x000fe80000100800 */
[----:B------:R3:W-:Y:S01]  /*580d0*/  STL [R1+0x24ac], R21 ;  /* 0x0024ac1501007387 */ /* 0x0007e20000100800 */
[----:B------:R-:W-:-:S02]  /*580e0*/  IMAD.MOV.U32 R17, RZ, RZ, R54 ;  /* 0x000000ffff117224 */ /* 0x000fc400078e0036 */
[----:B------:R-:W-:Y:S02]  /*580f0*/  IMAD.MOV.U32 R16, RZ, RZ, R55 ;  /* 0x000000ffff107224 */ /* 0x000fe400078e0037 */
[----:B------:R-:W-:Y:S01]  /*58100*/  IMAD.MOV.U32 R33, RZ, RZ, R59 ;  /* 0x000000ffff217224 */ /* 0x000fe200078e003b */
[----:B------:R-:W-:Y:S01]  /*58110*/  MOV R29, R58 ;  /* 0x0000003a001d7202 */ /* 0x000fe20000000f00 */
[----:B---3--:R-:W-:Y:S01]  /*58120*/  IMAD.MOV.U32 R21, RZ, RZ, R19 ;  /* 0x000000ffff157224 */ /* 0x008fe200078e0013 */
[----:B------:R-:W-:Y:S01]  /*58130*/  MOV R20, R18 ;  /* 0x0000001200147202 */ /* 0x000fe20000000f00 */
[----:B------:R0:W-:Y:S04]  /*58140*/  STL.64 [R1+0x27d8], R22 ;  /* 0x0027d81601007387 */ /* 0x0001e80000100a00 */
[----:B------:R-:W3:Y:S04]  /*58150*/  LDL.LU R18, [R1+0x2854] ;  /* 0x0028540001127983 */ /* 0x000ee80000300800 */
[----:B------:R-:W3:Y:S01]  /*58160*/  LDL.LU R19, [R1+0x2850] ;  /* 0x0028500001137983 */ /* 0x000ee20000300800 */
[----:B0-----:R-:W-:-:S02]  /*58170*/  IMAD.MOV.U32 R22, RZ, RZ, R50 ;  /* 0x000000ffff167224 */ /* 0x001fc400078e0032 */
[----:B------:R-:W-:Y:S01]  /*58180*/  IMAD.MOV.U32 R23, RZ, RZ, R51 ;  /* 0x000000ffff177224 */ /* 0x000fe200078e0033 */
[----:B------:R-:W4:Y:S04]  /*58190*/  LDL.LU R50, [R1+0x284c] ;  /* 0x00284c0001327983 */ /* 0x000f280000300800 */
[----:B------:R-:W4:Y:S04]  /*581a0*/  LDL.LU R51, [R1+0x2848] ;  /* 0x0028480001337983 */ /* 0x000f280000300800 */
[----:B------:R-:W-:Y:S04]  /*581b0*/  STL [R1+0x2254], R25 ;  /* 0x0022541901007387 */ /* 0x000fe80000100800 */
[----:B------:R-:W2:Y:S04]  /*581c0*/  LDL.LU.64 R54, [R1+0x2840] ;  /* 0x0028400001367983 */ /* 0x000ea80000300a00 */
[----:B------:R-:W-:Y:S04]  /*581d0*/  STL.64 [R1+0x800], R56 ;  /* 0x0008003801007387 */ /* 0x000fe80000100a00 */
[----:B------:R0:W-:Y:S04]  /*581e0*/  STL.64 [R1+0x808], R58 ;  /* 0x0008083a01007387 */ /* 0x0001e80000100a00 */
[----:B0-----:R-:W2:Y:S01]  /*581f0*/  LDL.LU.64 R58, [R1+0x2838] ;  /* 0x00283800013a7983 */ /* 0x001ea20000300a00 */
[----:B------:R-:W-:-:S03]  /*58200*/  IMAD.MOV.U32 R28, RZ, RZ, R56 ;  /* 0x000000ffff1c7224 */ /* 0x000fc600078e0038 */
[----:B---3--:R-:W-:Y:S04]  /*58210*/  STL.64 [R1+0x27d0], R18 ;  /* 0x0027d01201007387 */ /* 0x008fe80000100a00 */
[----:B------:R-:W-:Y:S01]  /*58220*/  STL.64 [R1+0x27c8], R16 ;  /* 0x0027c81001007387 */ /* 0x000fe20000100a00 */
[C---:B----4-:R-:W-:Y:S08]  /*58230*/  HMMA.16816.F32 R4, R40.reuse, R50, R4 ;  /* 0x000000322804723c */ /* 0x050ff00000001804 */
[C---:B--2---:R-:W-:Y:S08]  /*58240*/  HMMA.16816.F32 R12, R40.reuse, R54, R12 ;  /* 0x00000036280c723c */ /* 0x044ff0000000180c */
[----:B------:R-:W-:Y:S01]  /*58250*/  HMMA.16816.F32 R20, R40, R58, R20 ;  /* 0x0000003a2814723c */ /* 0x000fe20000001814 */
[----:B------:R-:W-:Y:S04]  /*58260*/  STL [R1+0x24f8], R28 ;  /* 0x0024f81c01007387 */ /* 0x000fe80000100800 */
[----:B------:R-:W-:Y:S01]  /*58270*/  STL [R1+0x24f4], R29 ;  /* 0x0024f41d01007387 */ /* 0x000fe20000100800 */
[----:B------:R-:W-:-:S02]  /*58280*/  IMAD.MOV.U32 R52, RZ, RZ, R4 ;  /* 0x000000ffff347224 */ /* 0x000fc400078e0004 */
[----:B------:R-:W-:-:S11]  /*58290*/  IMAD.MOV.U32 R56, RZ, RZ, R5 ;  /* 0x000000ffff387224 */ /* 0x000fd600078e0005 */
[----:B------:R-:W-:Y:S04]  /*582a0*/  STL.64 [R1+0x7f0], R20 ;  /* 0x0007f01401007387 */ /* 0x000fe80000100a00 */
[----:B------:R-:W-:Y:S04]  /*582b0*/  STL.64 [R1+0x7f8], R22 ;  /* 0x0007f81601007387 */ /* 0x000fe80000100a00 */
[----:B------:R-:W-:Y:S04]  /*582c0*/  STL.64 [R1+0x7e0], R12 ;  /* 0x0007e00c01007387 */ /* 0x000fe80000100a00 */
[----:B------:R-:W-:Y:S04]  /*582d0*/  STL.64 [R1+0x7e8], R14 ;  /* 0x0007e80e01007387 */ /* 0x000fe80000100a00 */
[----:B------:R0:W-:Y:S04]  /*582e0*/  STL.64 [R1+0x7d0], R4 ;  /* 0x0007d00401007387 */ /* 0x0001e80000100a00 */
[----:B------:R1:W-:Y:S01]  /*582f0*/  STL.64 [R1+0x7d8], R6 ;  /* 0x0007d80601007387 */ /* 0x0003e20000100a00 */
[----:B0-----:R-:W-:-:S02]  /*58300*/  IMAD.MOV.U32 R4, RZ, RZ, R38 ;  /* 0x000000ffff047224 */ /* 0x001fc400078e0026 */
[----:B------:R-:W-:Y:S01]  /*58310*/  IMAD.MOV.U32 R5, RZ, RZ, R39 ;  /* 0x000000ffff057224 */ /* 0x000fe200078e0027 */
[----:B------:R-:W2:Y:S04]  /*58320*/  LDL.LU R38, [R1+0x2834] ;  /* 0x0028340001267983 */ /* 0x000ea80000300800 */
[----:B------:R-:W2:Y:S01]  /*58330*/  LDL.LU R39, [R1+0x2830] ;  /* 0x0028300001277983 */ /* 0x000ea20000300800 */
[----:B------:R-:W-:Y:S02]  /*58340*/  IMAD.MOV.U32 R32, RZ, RZ, R57 ;  /* 0x000000ffff207224 */ /* 0x000fe400078e0039 */
[----:B------:R-:W-:Y:S01]  /*58350*/  IMAD.MOV.U32 R57, RZ, RZ, R7 ;  /* 0x000000ffff397224 */ /* 0x000fe200078e0007 */
[----:B------:R-:W-:Y:S02]  /*58360*/  MOV R53, R6 ;  /* 0x0000000600357202 */ /* 0x000fe40000000f00 */
[----:B-1----:R-:W3:Y:S04]  /*58370*/  LDL.LU R6, [R1+0x7b8] ;  /* 0x0007b80001067983 */ /* 0x002ee80000300800 */
[----:B------:R-:W3:Y:S01]  /*58380*/  LDL.LU R7, [R1+0x7bc] ;  /* 0x0007bc0001077983 */ /* 0x000ee20000300800 */
[----:B------:R-:W-:-:S02]  /*58390*/  IMAD.MOV.U32 R49, RZ, RZ, R15 ;  /* 0x000000ffff317224 */ /* 0x000fc400078e000f */
[----:B------:R-:W-:Y:S01]  /*583a0*/  IMAD.MOV.U32 R48, RZ, RZ, R13 ;  /* 0x000000ffff307224 */ /* 0x000fe200078e000d */
[----:B------:R0:W-:Y:S04]  /*583b0*/  STL.64 [R1+0x2620], R58 ;  /* 0x0026203a01007387 */ /* 0x0001e80000100a00 */
[----:B------:R-:W-:Y:S04]  /*583c0*/  STL.64 [R1+0x2618], R56 ;  /* 0x0026183801007387 */ /* 0x000fe80000100a00 */
[----:B------:R-:W-:Y:S04]  /*583d0*/  STL.64 [R1+0x2610], R54 ;  /* 0x0026103601007387 */ /* 0x000fe80000100a00 */
[----:B------:R1:W-:Y:S04]  /*583e0*/  STL.64 [R1+0x2608], R52 ;  /* 0x0026083401007387 */ /* 0x0003e80000100a00 */
[----:B------:R4:W-:Y:S04]  /*583f0*/  STL.64 [R1+0x2600], R50 ;  /* 0x0026003201007387 */ /* 0x0009e80000100a00 */
[----:B------:R-:W-:Y:S01]  /*58400*/  STL.64 [R1+0x25f8], R48 ;  /* 0x0025f83001007387 */ /* 0x000fe20000100a00 */
[----:B0-----:R-:W-:-:S02]  /*58410*/  IMAD.MOV.U32 R58, RZ, RZ, R44 ;  /* 0x000000ffff3a7224 */ /* 0x001fc400078e002c */
[----:B------:R-:W-:Y:S01]  /*58420*/  IMAD.MOV.U32 R59, RZ, RZ, R35 ;  /* 0x000000ffff3b7224 */ /* 0x000fe200078e0023 */
[----:B------:R-:W3:Y:S01]  /*58430*/  LDL.LU R44, [R1+0x282c] ;  /* 0x00282c00012c7983 */ /* 0x000ee20000300800 */
[----:B--2---:R-:W-:-:S15]  /*58440*/  HMMA.16816.F32 R8, R40, R38, R8 ;  /* 0x000000262808723c */ /* 0x004fde0000001808 */
[----:B------:R-:W-:-:S04]  /*58450*/  NOP ;  /* 0x0000000000007918 */ /* 0x000fc80000000000 */
[----:B------:R-:W-:Y:S04]  /*58460*/  STL.64 [R1+0x7c0], R8 ;  /* 0x0007c00801007387 */ /* 0x000fe80000100a00 */
[----:B------:R-:W-:Y:S04]  /*58470*/  STL.64 [R1+0x7c8], R10 ;  /* 0x0007c80a01007387 */ /* 0x000fe80000100a00 */
[----:B------:R-:W2:Y:S04]  /*58480*/  LDL.LU R35, [R1+0x2828] ;  /* 0x0028280001237983 */ /* 0x000ea80000300800 */
[----:B------:R-:W-:Y:S04]  /*58490*/  STL.64 [R1+0x2700], R58 ;  /* 0x0027003a01007387 */ /* 0x000fe80000100a00 */
[----:B-1----:R-:W2:Y:S04]  /*584a0*/  LDL.LU R52, [R1+0x720] ;  /* 0x0007200001347983 */ /* 0x002ea80000300800 */
[----:B------:R-:W2:Y:S04]  /*584b0*/  LDL.LU R53, [R1+0x724] ;  /* 0x0007240001357983 */ /* 0x000ea80000300800 */
[----:B------:R-:W2:Y:S01]  /*584c0*/  LDL.LU R54, [R1+0x728] ;  /* 0x0007280001367983 */ /* 0x000ea20000300800 */
[----:B------:R-:W-:-:S02]  /*584d0*/  IMAD.MOV.U32 R55, RZ, RZ, R26 ;  /* 0x000000ffff377224 */ /* 0x000fc400078e001a */
[----:B----4-:R-:W-:Y:S01]  /*584e0*/  IMAD.MOV.U32 R50, RZ, RZ, R27 ;  /* 0x000000ffff327224 */ /* 0x010fe200078e001b */
[----:B------:R-:W4:Y:S01]  /*584f0*/  LDL.LU R26, [R1+0x2824] ;  /* 0x00282400011a7983 */ /* 0x000f220000300800 */
[----:B------:R-:W-:Y:S01]  /*58500*/  MOV R51, R34 ;  /* 0x0000002200337202 */ /* 0x000fe20000000f00 */
[----:B------:R-:W-:Y:S02]  /*58510*/  IMAD.MOV.U32 R37, RZ, RZ, R22 ;  /* 0x000000ffff257224 */ /* 0x000fe400078e0016 */
[----:B------:R-:W-:Y:S01]  /*58520*/  IMAD.MOV.U32 R36, RZ, RZ, R20 ;  /* 0x000000ffff247224 */ /* 0x000fe200078e0014 */
[----:B--2---:R-:W-:Y:S04]  /*58530*/  STL.64 [R1+0x2710], R54 ;  /* 0x0027103601007387 */ /* 0x004fe80000100a00 */
[----:B------:R-:W-:Y:S04]  /*58540*/  STL.64 [R1+0x2708], R52 ;  /* 0x0027083401007387 */ /* 0x000fe80000100a00 */
[----:B------:R-:W4:Y:S04]  /*58550*/  LDL.LU R27, [R1+0x2820] ;  /* 0x00282000011b7983 */ /* 0x000f280000300800 */
[----:B------:R-:W3:Y:S04]  /*58560*/  LDL.LU R34, [R1+0x281c] ;  /* 0x00281c0001227983 */ /* 0x000ee80000300800 */
[----:B------:R-:W-:Y:S04]  /*58570*/  STL.64 [R1+0x2718], R50 ;  /* 0x0027183201007387 */ /* 0x000fe80000100a00 */
[----:B------:R-:W-:Y:S04]  /*58580*/  STL.64 [R1+0x25f0], R38 ;  /* 0x0025f02601007387 */ /* 0x000fe80000100a00 */
[----:B------:R0:W-:Y:S02]  /*58590*/  STL.64 [R1+0x25e8], R36 ;  /* 0x0025e82401007387 */ /* 0x0001e40000100a00 */
[----:B0-----:R-:W-:-:S02]  /*585a0*/  IMAD.MOV.U32 R36, RZ, RZ, R35 ;  /* 0x000000ffff247224 */ /* 0x001fc400078e0023 */
[----:B------:R-:W3:Y:S04]  /*585b0*/  LDL.LU R35, [R1+0x2818] ;  /* 0x0028180001237983 */ /* 0x000ee80000300800 */
[----:B------:R-:W2:Y:S04]  /*585c0*/  LDL.LU R37, [R1+0x734] ;  /* 0x0007340001257983 */ /* 0x000ea80000300800 */
[----:B------:R-:W2:Y:S04]  /*585d0*/  LDL.LU R38, [R1+0x738] ;  /* 0x0007380001267983 */ /* 0x000ea80000300800 */
[----:B------:R-:W2:Y:S04]  /*585e0*/  LDL.LU R39, [R1+0x73c] ;  /* 0x00073c0001277983 */ /* 0x000ea80000300800 */
[----:B--2---:R-:W-:Y:S04]  /*585f0*/  STL.64 [R1+0x2728], R38 ;  /* 0x0027282601007387 */ /* 0x004fe80000100a00 */
[----:B------:R0:W-:Y:S04]  /*58600*/  STL.64 [R1+0x2720], R36 ;  /* 0x0027202401007387 */ /* 0x0001e80000100a00 */
[----:B------:R-:W2:Y:S01]  /*58610*/  LDL R24, [R1+0x2238] ;  /* 0x0022380001187983 */ /* 0x000ea20000100800 */
[----:B---3--:R-:W-:Y:S03]  /*58620*/  HMMA.16816.F32 R4, R40, R34, R4 ;  /* 0x000000222804723c */ /* 0x008fe60000001804 */
[----:B----4-:R-:W-:Y:S01]  /*58630*/  STL.64 [R1+0x27e8], R26 ;  /* 0x0027e81a01007387 */ /* 0x010fe20000100a00 */
[----:B------:R-:W-:-:S02]  /*58640*/  IMAD.MOV.U32 R58, RZ, RZ, R30 ;  /* 0x000000ffff3a7224 */ /* 0x000fc400078e001e */
[----:B------:R-:W-:Y:S01]  /*58650*/  IMAD.MOV.U32 R59, RZ, RZ, R31 ;  /* 0x000000ffff3b7224 */ /* 0x000fe200078e001f */
[----:B--2---:R-:W-:Y:S04]  /*58660*/  STL [R1+0x27e0], R24 ;  /* 0x0027e01801007387 */ /* 0x004fe80000100800 */
[----:B------:R-:W2:Y:S08]  /*58670*/  LDL.LU R30, [R1+0x2814] ;  /* 0x00281400011e7983 */ /* 0x000eb00000300800 */
        /* <DEDUP_REMOVED lines=10> */
[----:B--2---:R-:W-:Y:S04]  /*58720*/  STL.64 [R1+0x2740], R54 ;  /* 0x0027403601007387 */ /* 0x004fe80000100a00 */
[----:B----4-:R2:W-:Y:S04]  /*58730*/  STL.64 [R1+0x2738], R52 ;  /* 0x0027383401007387 */ /* 0x0105e80000100a00 */
[----:B------:R-:W4:Y:S04]  /*58740*/  LDL.LU R46, [R1+0x280c] ;  /* 0x00280c00012e7983 */ /* 0x000f280000300800 */
[----:B------:R-:W2:Y:S04]  /*58750*/  LDL.LU R47, [R1+0x2808] ;  /* 0x00280800012f7983 */ /* 0x000ea80000300800 */
        /* <DEDUP_REMOVED lines=8> */
[----:B------:R-:W-:Y:S04]  /*587e0*/  STL.64 [R1+0x2750], R36 ;  /* 0x0027502401007387 */ /* 0x000fe80000100a00 */
[----:B------:R-:W2:Y:S04]  /*587f0*/  LDL.LU R44, [R1+0x2804] ;  /* 0x00280400012c7983 */ /* 0x000ea80000300800 */
[----:B------:R-:W2:Y:S04]  /*58800*/  LDL.LU R45, [R1+0x2800] ;  /* 0x00280000012d7983 */ /* 0x000ea80000300800 */
[----:B------:R0:W-:Y:S04]  /*58810*/  STL.64 [R1+0x2760], R58 ;  /* 0x0027603a01007387 */ /* 0x0001e80000100a00 */
[----:B------:R-:W2:Y:S04]  /*58820*/  LDL.LU R52, [R1+0x390] ;  /* 0x0003900001347983 */ /* 0x000ea80000300800 */
[----:B------:R-:W2:Y:S04]  /*58830*/  LDL.LU R53, [R1+0x394] ;  /* 0x0003940001357983 */ /* 0x000ea80000300800 */
[----:B------:R-:W2:Y:S04]  /*58840*/  LDL.LU R54, [R1+0x398] ;  /* 0x0003980001367983 */ /* 0x000ea80000300800 */
[----:B------:R-:W2:Y:S01]  /*58850*/  LDL.LU R55, [R1+0x39c] ;  /* 0x00039c0001377983 */ /* 0x000ea20000300800 */
[----:B---3--:R-:W-:Y:S01]  /*58860*/  MOV R50, R31 ;  /* 0x0000001f00327202 */ /* 0x008fe20000000f00 */
[----:B------:R-:W-:-:S02]  /*58870*/  IMAD.MOV.U32 R51, RZ, RZ, R30 ;  /* 0x000000ffff337224 */ /* 0x000fc400078e001e */
[----:B0-----:R-:W-:Y:S02]  /*58880*/  IMAD.MOV.U32 R58, RZ, RZ, R47 ;  /* 0x000000ffff3a7224 */ /* 0x001fe400078e002f */
[----:B----4-:R-:W-:Y:S01]  /*58890*/  IMAD.MOV.U32 R59, RZ, RZ, R46 ;  /* 0x000000ffff3b7224 */ /* 0x010fe200078e002e */
[----:B--2---:R-:W-:Y:S04]  /*588a0*/  STL.64 [R1+0x2770], R54 ;  /* 0x0027703601007387 */ /* 0x004fe80000100a00 */
[----:B------:R0:W-:Y:S04]  /*588b0*/  STL.64 [R1+0x2768], R52 ;  /* 0x0027683401007387 */ /* 0x0001e80000100a00 */
[----:B------:R-:W2:Y:S04]  /*588c0*/  LDL.LU R31, [R1+0x27fc] ;  /* 0x0027fc00011f7983 */ /* 0x000ea80000300800 */
[----:B------:R-:W3:Y:S04]  /*588d0*/  LDL.LU R30, [R1+0x27f8] ;  /* 0x0027f800011e7983 */ /* 0x000ee80000300800 */
[----:B------:R1:W-:Y:S04]  /*588e0*/  STL.64 [R1+0x2778], R50 ;  /* 0x0027783201007387 */ /* 0x0003e80000100a00 */
        /* <DEDUP_REMOVED lines=28> */
[----:B-1----:R-:W-:-:S03]  /*58ab0*/  IMAD.MOV.U32 R51, RZ, RZ, R44 ;  /* 0x000000ffff337224 */ /* 0x002fc600078e002c */
        /* <DEDUP_REMOVED lines=8> */
[----:B----4-:R-:W4:Y:S04]  /*58b40*/  LDL.LU R58, [R1+0x3c8] ;  /* 0x0003c800013a7983 */ /* 0x010f280000300800 */
[----:B------:R-:W4:Y:S01]  /*58b50*/  LDL.LU R59, [R1+0x3cc] ;  /* 0x0003cc00013b7983 */ /* 0x000f220000300800 */
[----:B--2---:R-:W-:-:S02]  /*58b60*/  IMAD.MOV.U32 R37, RZ, RZ, R31 ;  /* 0x000000ffff257224 */ /* 0x004fc400078e001f */
[----:B---3--:R-:W-:Y:S02]  /*58b70*/  IMAD.MOV.U32 R36, RZ, RZ, R30 ;  /* 0x000000ffff247224 */ /* 0x008fe400078e001e */
[----:B------:R-:W2:Y:S04]  /*58b80*/  LDL.LU R30, [R1+0x27f4] ;  /* 0x0027f400011e7983 */ /* 0x000ea80000300800 */
[----:B------:R-:W2:Y:S04]  /*58b90*/  LDL.LU R31, [R1+0x27f0] ;  /* 0x0027f000011f7983 */ /* 0x000ea80000300800 */
[----:B------:R-:W3:Y:S04]  /*58ba0*/  LDL.LU R38, [R1+0x3a8] ;  /* 0x0003a80001267983 */ /* 0x000ee80000300800 */
[----:B------:R-:W3:Y:S04]  /*58bb0*/  LDL.LU R39, [R1+0x3ac] ;  /* 0x0003ac0001277983 */ /* 0x000ee80000300800 */
[----:B------:R0:W-:Y:S04]  /*58bc0*/  STL.64 [R1+0x2630], R34 ;  /* 0x0026302201007387 */ /* 0x0001e80000100a00 */
[----:B------:R-:W-:Y:S04]  /*58bd0*/  STL.64 [R1+0x2628], R32 ;  /* 0x0026282001007387 */ /* 0x000fe80000100a00 */
[----:B0-----:R-:W3:Y:S04]  /*58be0*/  LDL R34, [R1+0xc8] ;  /* 0x0000c80001227983 */ /* 0x001ee80000100800 */
[----:B------:R-:W3:Y:S01]  /*58bf0*/  LDL R35, [R1+0xcc] ;  /* 0x0000cc0001237983 */ /* 0x000ee20000100800 */
[----:B--2---:R-:W-:-:S15]  /*58c00*/  HMMA.16816.F32 R24, R40, R30, R24 ;  /* 0x0000001e2818723c */ /* 0x004fde0000001818 */
[----:B------:R-:W-:-:S04]  /*58c10*/  NOP ;  /* 0x0000000000007918 */ /* 0x000fc80000000000 */
[----:B------:R-:W-:Y:S04]  /*58c20*/  STL.64 [R1+0x7a0], R24 ;  /* 0x0007a01801007387 */ /* 0x000fe80000100a00 */
[----:B------:R0:W-:Y:S04]  /*58c30*/  STL.64 [R1+0x7a8], R26 ;  /* 0x0007a81a01007387 */ /* 0x0001e80000100a00 */
[----:B0-----:R-:W2:Y:S04]  /*58c40*/  LDL.LU.64 R26, [R1+0x27e8] ;  /* 0x0027e800011a7983 */ /* 0x001ea80000300a00 */
[----:B------:R-:W3:Y:S04]  /*58c50*/  LDL.LU R24, [R1+0x27e0] ;  /* 0x0027e00001187983 */ /* 0x000ee80000300800 */
        /* <DEDUP_REMOVED lines=10> */
[----:B------:R-:W-:Y:S01]  /*58d00*/  STL.64 [R1+0x2640], R26 ;  /* 0x0026401a01007387 */ /* 0x000fe20000100a00 */
[----:B--2---:R-:W-:-:S15]  /*58d10*/  HMMA.16816.F32 R16, R40, R22, R16 ;  /* 0x000000162810723c */ /* 0x004fde0000001810 */
[----:B------:R-:W-:-:S04]  /*58d20*/  NOP ;  /* 0x0000000000007918 */ /* 0x000fc80000000000 */
[----:B------:R-:W-:Y:S04]  /*58d30*/  STL.64 [R1+0x780], R16 ;  /* 0x0007801001007387 */ /* 0x000fe80000100a00 */
[----:B------:R0:W-:Y:S04]  /*58d40*/  STL.64 [R1+0x788], R18 ;  /* 0x0007881201007387 */ /* 0x0001e80000100a00 */
[----:B0-----:R-:W2:Y:S04]  /*58d50*/  LDL.LU.64 R18, [R1+0x27d0] ;  /* 0x0027d00001127983 */ /* 0x001ea80000300a00 */
[----:B------:R-:W3:Y:S04]  /*58d60*/  LDL.LU.64 R16, [R1+0x27c8] ;  /* 0x0027c80001107983 */ /* 0x000ee80000300a00 */
[----:B------:R0:W-:Y:S04]  /*58d70*/  STL.64 [R1+0x2648], R22 ;  /* 0x0026481601007387 */ /* 0x0001e80000100a00 */
[----:B0-----:R-:W3:Y:S04]  /*58d80*/  LDL R22, [R1+0xd8] ;  /* 0x0000d80001167983 */ /* 0x001ee80000100800 */
[----:B------:R-:W3:Y:S01]  /*58d90*/  LDL R23, [R1+0xdc] ;  /* 0x0000dc0001177983 */ /* 0x000ee20000100800 */
[----:B--2---:R-:W-:-:S15]  /*58da0*/  HMMA.16816.F32 R12, R40, R18, R12 ;  /* 0x00000012280c723c */ /* 0x004fde000000180c */
[----:B------:R-:W-:-:S04]  /*58db0*/  NOP ;  /* 0x0000000000007918 */ /* 0x000fc80000000000 */
[----:B------:R-:W-:Y:S04]  /*58dc0*/  STL.64 [R1+0x770], R12 ;  /* 0x0007700c01007387 */ /* 0x000fe80000100a00 */
[----:B------:R0:W-:Y:S04]  /*58dd0*/  STL.64 [R1+0x778], R14 ;  /* 0x0007780e01007387 */ /* 0x0001e80000100a00 */
[----:B0-----:R-:W2:Y:S04]  /*58de0*/  LDL.LU.64 R14, [R1+0x27c0] ;  /* 0x0027c000010e7983 */ /* 0x001ea80000300a00 */
[----:B------:R-:W3:Y:S04]  /*58df0*/  LDL.LU.64 R12, [R1+0x27b8] ;  /* 0x0027b800010c7983 */ /* 0x000ee80000300a00 */
[----:B------:R-:W-:Y:S01]  /*58e00*/  STL.64 [R1+0x2650], R18 ;  /* 0x0026501201007387 */ /* 0x000fe20000100a00 */
        /* <DEDUP_REMOVED lines=14> */
[----:B--2---:R-:W-:Y:S03]  /*58ef0*/  HMMA.16816.F32 R40, R40, R6, R44 ;  /* 0x000000062828723c */ /* 0x004fe6000000182c */
[----:B------:R-:W4:Y:S04]  /*58f00*/  LDL.LU.64 R46, [R1+0x2790] ;  /* 0x00279000012e7983 */ /* 0x000f280000300a00 */
[----:B------:R-:W4:-:S12]  /*58f10*/  LDL.LU.64 R44, [R1+0x2788] ;  /* 0x00278800012c7983 */ /* 0x000f180000300a00 */
[----:B------:R0:W-:Y:S04]  /*58f20*/  STL.64 [R1+0x3d0], R40 ;  /* 0x0003d02801007387 */ /* 0x0001e80000100a00 */
[----:B------:R1:W-:Y:S04]  /*58f30*/  STL.64 [R1+0x3d8], R42 ;  /* 0x0003d82a01007387 */ /* 0x0003e80000100a00 */
[----:B0-----:R-:W2:Y:S04]  /*58f40*/  LDL.LU R40, [R1+0x360] ;  /* 0x0003600001287983 */ /* 0x001ea80000300800 */
[----:B------:R-:W2:Y:S04]  /*58f50*/  LDL.LU R41, [R1+0x364] ;  /* 0x0003640001297983 */ /* 0x000ea80000300800 */
[----:B-1----:R-:W2:Y:S04]  /*58f60*/  LDL.LU R42, [R1+0x368] ;  /* 0x00036800012a7983 */ /* 0x002ea80000300800 */
[----:B------:R-:W2:Y:S04]  /*58f70*/  LDL.LU R43, [R1+0x36c] ;  /* 0x00036c00012b7983 */ /* 0x000ea80000300800 */
[----:B------:R-:W-:Y:S01]  /*58f80*/  STL.64 [R1+0x25d8], R6 ;  /* 0x0025d80601007387 */ /* 0x000fe20000100a00 */
[----:B----4-:R-:W-:Y:S03]  /*58f90*/  HMMA.16816.F32 R48, R44, R50, R56 ;  /* 0x000000322c30723c */ /* 0x010fe60000001838 */
[----:B------:R-:W4:-:S15]  /*58fa0*/  LDL.LU.64 R58, [R1+0x2780] ;  /* 0x00278000013a7983 */ /* 0x000f1e0000300a00 */
[----:B------:R-:W-:Y:S01]  /*58fb0*/  NOP ;  /* 0x0000000000007918 */ /* 0x000fe20000000000 */
[----:B------:R-:W-:Y:S04]  /*58fc0*/  STL.64 [R1+0x3c0], R48 ;  /* 0x0003c03001007387 */ /* 0x000fe80000100a00 */
[----:B------:R0:W-:Y:S04]  /*58fd0*/  STL.64 [R1+0x3c8], R50 ;  /* 0x0003c83201007387 */ /* 0x0001e80000100a00 */
[----:B0-----:R-:W3:Y:S01]  /*58fe0*/  LDL.LU.64 R50, [R1+0x2778] ;  /* 0x0027780001327983 */ /* 0x001ee20000300a00 */
[----:B----4-:R-:W-:Y:S03]  /*58ff0*/  HMMA.16816.F32 R56, R44, R58, R52 ;  /* 0x0000003a2c38723c */ /* 0x010fe60000001834 */
[----:B------:R-:W4:Y:S04]  /*59000*/  LDL.LU.64 R54, [R1+0x2770] ;  /* 0x0027700001367983 */ /* 0x000f280000300a00 */
[----:B------:R-:W4:-:S12]  /*59010*/  LDL.LU.64 R52, [R1+0x2768] ;  /* 0x0027680001347983 */ /* 0x000f180000300a00 */
[----:B------:R-:W-:Y:S04]  /*59020*/  STL.64 [R1+0x3b0], R56 ;  /* 0x0003b03801007387 */ /* 0x000fe80000100a00 */
[----:B------:R0:W-:Y:S04]  /*59030*/  STL.64 [R1+0x3b8], R58 ;  /* 0x0003b83a01007387 */ /* 0x0001e80000100a00 */
[----:B0-----:R-:W4:Y:S01]  /*59040*/  LDL.LU.64 R58, [R1+0x2760] ;  /* 0x00276000013a7983 */ /* 0x001f220000300a00 */
[----:B---3--:R-:W-:Y:S03]  /*59050*/  HMMA.16816.F32 R48, R44, R50, R36 ;  /* 0x000000322c30723c */ /* 0x008fe60000001824 */
[----:B------:R-:W3:Y:S04]  /*59060*/  LDL.LU.64 R38, [R1+0x2758] ;  /* 0x0027580001267983 */ /* 0x000ee80000300a00 */
[----:B------:R-:W3:-:S12]  /*59070*/  LDL.LU.64 R36, [R1+0x2750] ;  /* 0x0027500001247983 */ /* 0x000ed80000300a00 */
        /* <DEDUP_REMOVED lines=21> */
[C---:B--2---:R-:W-:Y:S03]  /*591d0*/  HMMA.16816.F32 R20, R44.reuse, R22, R40 ;  /* 0x000000162c14723c */ /* 0x044fe60000001828 */
[----:B------:R3:W0:Y:S05]  /*591e0*/  LDSM.16.MT88.4 R40, [R24+UR5+0x9800] ;  /* 0x009800051828783b */ /* 0x00062a0008004200 */
[C---:B------:R-:W-:Y:S08]  /*591f0*/  HMMA.16816.F32 R28, R44.reuse, R34, R28 ;  /* 0x000000222c1c723c */ /* 0x040ff0000000181c */
[C---:B---3--:R-:W-:Y:S01]  /*59200*/  HMMA.16816.F32 R24, R44.reuse, R50, R36 ;  /* 0x000000322c18723c */ /* 0x048fe20000001824 */
[----:B0-----:R-:W-:Y:S04]  /*59210*/  STL.64 [R1+0x25d0], R42 ;  /* 0x0025d02a01007387 */ /* 0x001fe80000100a00 */
[----:B------:R-:W-:Y:S04]  /*59220*/  STL.64 [R1+0x360], R20 ;  /* 0x0003601401007387 */ /* 0x000fe80000100a00 */
[----:B------:R4:W-:Y:S04]  /*59230*/  STL.64 [R1+0x368], R22 ;  /* 0x0003681601007387 */ /* 0x0009e80000100a00 */
[----:B------:R-:W-:Y:S04]  /*59240*/  STL.64 [R1+0x25c8], R40 ;  /* 0x0025c82801007387 */ /* 0x000fe80000100a00 */
[----:B------:R-:W-:Y:S04]  /*59250*/  STL.64 [R1+0x740], R28 ;  /* 0x0007401c01007387 */ /* 0x000fe80000100a00 */
[----:B------:R0:W-:Y:S04]  /*59260*/  STL.64 [R1+0x748], R30 ;  /* 0x0007481e01007387 */ /* 0x0001e80000100a00 */
[----:B------:R1:W-:Y:S04]  /*59270*/  STL.64 [R1+0x730], R24 ;  /* 0x0007301801007387 */ /* 0x0003e80000100a00 */
[----:B------:R2:W-:Y:S01]  /*59280*/  STL.64 [R1+0x738], R26 ;  /* 0x0007381a01007387 */ /* 0x0005e20000100a00 */
[----:B----4-:R-:W-:Y:S01]  /*59290*/  HMMA.16816.F32 R20, R44, R58, R52 ;  /* 0x0000003a2c14723c */ /* 0x010fe20000001834 */
[----:B------:R-:W-:Y:S01]  /*592a0*/  MOV R58, R17 ;  /* 0x00000011003a7202 */ /* 0x000fe20000000f00 */
[----:B------:R-:W-:-:S15]  /*592b0*/  IMAD.MOV.U32 R59, RZ, RZ, R16 ;  /* 0x000000ffff3b7224 */ /* 0x000fde00078e0010 */
[----:B------:R-:W-:Y:S02]  /*592c0*/  NOP ;  /* 0x0000000000007918 */ /* 0x000fe40000000000 */
[----:B------:R-:W-:Y:S04]  /*592d0*/  STL.64 [R1+0x720], R20 ;  /* 0x0007201401007387 */ /* 0x000fe80000100a00 */
[----:B------:R3:W-:Y:S04]  /*592e0*/  STL.64 [R1+0x728], R22 ;  /* 0x0007281601007387 */ /* 0x0007e80000100a00 */
[----:B------:R-:W-:Y:S04]  /*592f0*/  STL.64 [R1+0x2660], R58 ;  /* 0x0026603a01007387 */ /* 0x000fe80000100a00 */
[----:B------:R-:W4:Y:S04]  /*59300*/  LDL.LU R32, [R1+0x680] ;  /* 0x0006800001207983 */ /* 0x000f280000300800 */
[----:B------:R-:W4:Y:S04]  /*59310*/  LDL.LU R33, [R1+0x684] ;  /* 0x0006840001217983 */ /* 0x000f280000300800 */
[----:B------:R-:W2:Y:S04]  /*59320*/  LDL.LU R34, [R1+0x688] ;  /* 0x0006880001227983 */ /* 0x000ea80000300800 */
[----:B------:R-:W2:Y:S01]  /*59330*/  LDL.LU R35, [R1+0x68c] ;  /* 0x00068c0001237983 */ /* 0x000ea20000300800 */
[----:B0-----:R-:W-:-:S02]  /*59340*/  IMAD.MOV.U32 R30, RZ, RZ, R13 ;  /* 0x000000ffff1e7224 */ /* 0x001fc400078e000d */
[----:B------:R-:W-:Y:S01]  /*59350*/  IMAD.MOV.U32 R31, RZ, RZ, R12 ;  /* 0x000000ffff1f7224 */ /* 0x000fe200078e000c */
[----:B--2---:R0:W-:Y:S04]  /*59360*/  STL.64 [R1+0x2670], R34 ;  /* 0x0026702201007387 */ /* 0x0041e80000100a00 */
[----:B----4-:R-:W-:Y:S04]  /*59370*/  STL.64 [R1+0x2668], R32 ;  /* 0x0026682001007387 */ /* 0x010fe80000100a00 */
[----:B------:R2:W-:Y:S04]  /*59380*/  STL.64 [R1+0x2678], R30 ;  /* 0x0026781e01007387 */ /* 0x0005e80000100a00 */
[----:B-1----:R-:W4:Y:S04]  /*59390*/  LDL.LU R24, [R1+0x690] ;  /* 0x0006900001187983 */ /* 0x002f280000300800 */
[----:B------:R-:W4:Y:S04]  /*593a0*/  LDL.LU R25, [R1+0x694] ;  /* 0x0006940001197983 */ /* 0x000f280000300800 */
[----:B------:R-:W2:Y:S04]  /*593b0*/  LDL.LU R26, [R1+0x698] ;  /* 0x00069800011a7983 */ /* 0x000ea80000300800 */
[----:B------:R-:W2:Y:S01]  /*593c0*/  LDL.LU R27, [R1+0x69c] ;  /* 0x00069c00011b7983 */ /* 0x000ea20000300800 */
[----:B---3--:R-:W-:-:S02]  /*593d0*/  IMAD.MOV.U32 R22, RZ, RZ, R8 ;  /* 0x000000ffff167224 */ /* 0x008fc400078e0008 */
[----:B------:R-:W-:Y:S01]  /*593e0*/  IMAD.MOV.U32 R23, RZ, RZ, R3 ;  /* 0x000000ffff177224 */ /* 0x000fe200078e0003 */
[----:B--2---:R1:W-:Y:S04]  /*593f0*/  STL.64 [R1+0x2688], R26 ;  /* 0x0026881a01007387 */ /* 0x0043e80000100a00 */
[----:B----4-:R-:W-:Y:S04]  /*59400*/  STL.64 [R1+0x2680], R24 ;  /* 0x0026801801007387 */ /* 0x010fe80000100a00 */
[----:B------:R-:W2:Y:S04]  /*59410*/  LDL.LU R8, [R1+0x26f8] ;  /* 0x0026f80001087983 */ /* 0x000ea80000300800 */
[----:B------:R-:W3:Y:S04]  /*59420*/  LDL.LU R3, [R1+0x26f4] ;  /* 0x0026f40001037983 */ /* 0x000ee80000300800 */
[----:B------:R4:W-:Y:S04]  /*59430*/  STL.64 [R1+0x2690], R22 ;  /* 0x0026901601007387 */ /* 0x0009e80000100a00 */
[----:B------:R-:W2:Y:S04]  /*59440*/  LDL.LU R16, [R1+0x6a0] ;  /* 0x0006a00001107983 */ /* 0x000ea80000300800 */
[----:B------:R-:W2:Y:S04]  /*59450*/  LDL.LU R17, [R1+0x6a4] ;  /* 0x0006a40001117983 */ /* 0x000ea80000300800 */
[----:B------:R-:W2:Y:S04]  /*59460*/  LDL.LU R18, [R1+0x6a8] ;  /* 0x0006a80001127983 */ /* 0x000ea80000300800 */
[----:B------:R-:W2:Y:S01]  /*59470*/  LDL.LU R19, [R1+0x6ac] ;  /* 0x0006ac0001137983 */ /* 0x000ea20000300800 */
[----:B------:R-:W-:-:S02]  /*59480*/  IMAD.MOV.U32 R14, RZ, RZ, R4 ;  /* 0x000000ffff0e7224 */ /* 0x000fc400078e0004 */
[----:B------:R-:W-:Y:S01]  /*59490*/  IMAD.MOV.U32 R15, RZ, RZ, R0 ;  /* 0x000000ffff0f7224 */ /* 0x000fe200078e0000 */
[----:B0-----:R-:W-:Y:S01]  /*594a0*/  MOV R34, R9 ;  /* 0x0000000900227202 */ /* 0x001fe20000000f00 */
[----:B------:R-:W-:Y:S01]  /*594b0*/  IMAD.MOV.U32 R35, RZ, RZ, R60 ;  /* 0x000000ffff237224 */ /* 0x000fe200078e003c */
[----:B--2---:R0:W-:Y:S04]  /*594c0*/  STL.64 [R1+0x26a0], R18 ;  /* 0x0026a01201007387 */ /* 0x0041e80000100a00 */
[----:B------:R-:W-:Y:S04]  /*594d0*/  STL.64 [R1+0x2698], R16 ;  /* 0x0026981001007387 */ /* 0x000fe80000100a00 */
[----:B------:R-:W2:Y:S04]  /*594e0*/  LDL.LU R4, [R1+0x26f0] ;  /* 0x0026f00001047983 */ /* 0x000ea80000300800 */
[----:B------:R-:W2:Y:S04]  /*594f0*/  LDL.LU R0, [R1+0x26ec] ;  /* 0x0026ec0001007983 */ /* 0x000ea80000300800 */
        /* <DEDUP_REMOVED lines=14> */
[----:B------:R-:W2:Y:S04]  /*595e0*/  LDL.LU R37, [R1+0x714] ;  /* 0x0007140001257983 */ /* 0x000ea80000300800 */
[----:B------:R-:W2:Y:S04]  /*595f0*/  LDL.LU R38, [R1+0x718] ;  /* 0x0007180001267983 */ /* 0x000ea80000300800 */
[----:B------:R-:W2:Y:S04]  /*59600*/  LDL.LU R39, [R1+0x71c] ;  /* 0x00071c0001277983 */ /* 0x000ea80000300800 */
[----:B------:R-:W-:Y:S04]  /*59610*/  STL.64 [R1+0x26c8], R26 ;  /* 0x0026c81a01007387 */ /* 0x000fe80000100a00 */
[----:B------:R-:W2:Y:S04]  /*59620*/  LDL.LU R20, [R1+0x6d0] ;  /* 0x0006d00001147983 */ /* 0x000ea80000300800 */
[----:B------:R-:W2:Y:S04]  /*59630*/  LDL.LU R21, [R1+0x6d4] ;  /* 0x0006d40001157983 */ /* 0x000ea80000300800 */
[----:B----4-:R-:W4:Y:S04]  /*59640*/  LDL.LU R22, [R1+0x6d8] ;  /* 0x0006d80001167983 */ /* 0x010f280000300800 */
[----:B------:R-:W4:Y:S01]  /*59650*/  LDL.LU R23, [R1+0x6dc] ;  /* 0x0006dc0001177983 */ /* 0x000f220000300800 */
[----:B------:R-:W-:-:S02]  /*59660*/  IMAD.MOV.U32 R50, RZ, RZ, R60 ;  /* 0x000000ffff327224 */ /* 0x000fc400078e003c */
[----:B------:R-:W-:Y:S02]  /*59670*/  IMAD.MOV.U32 R51, RZ, RZ, R9 ;  /* 0x000000ffff337224 */ /* 0x000fe400078e0009 */
[----:B0-----:R-:W-:Y:S01]  /*59680*/  IMAD.MOV.U32 R19, RZ, RZ, R5 ;  /* 0x000000ffff137224 */ /* 0x001fe200078e0005 */
[----:B------:R-:W-:Y:S01]  /*59690*/  MOV R34, R4 ;  /* 0x0000000400227202 */ /* 0x000fe20000000f00 */
[----:B----4-:R-:W-:Y:S04]  /*596a0*/  STL.64 [R1+0x26d8], R22 ;  /* 0x0026d81601007387 */ /* 0x010fe80000100a00 */
[----:B--2---:R0:W-:Y:S04]  /*596b0*/  STL.64 [R1+0x26d0], R20 ;  /* 0x0026d01401007387 */ /* 0x0041e80000100a00 */
[----:B------:R-:W2:Y:S04]  /*596c0*/  LDL.LU R12, [R1+0x6e0] ;  /* 0x0006e000010c7983 */ /* 0x000ea80000300800 */
[----:B------:R-:W2:Y:S04]  /*596d0*/  LDL.LU R13, [R1+0x6e4] ;  /* 0x0006e400010d7983 */ /* 0x000ea80000300800 */
[----:B------:R-:W2:Y:S04]  /*596e0*/  LDL.LU R14, [R1+0x6e8] ;  /* 0x0006e800010e7983 */ /* 0x000ea80000300800 */
[----:B------:R-:W2:Y:S04]  /*596f0*/  LDL.LU R15, [R1+0x6ec] ;  /* 0x0006ec00010f7983 */ /* 0x000ea80000300800 */
[----:B0-----:R-:W4:Y:S04]  /*59700*/  LDL.LU R20, [R1+0x700] ;  /* 0x0007000001147983 */ /* 0x001f280000300800 */
[----:B------:R-:W4:Y:S04]  /*59710*/  LDL.LU R21, [R1+0x704] ;  /* 0x0007040001157983 */ /* 0x000f280000300800 */
[----:B------:R-:W4:Y:S04]  /*59720*/  LDL.LU R22, [R1+0x708] ;  /* 0x0007080001167983 */ /* 0x000f280000300800 */
[----:B------:R-:W4:Y:S04]  /*59730*/  LDL.LU R23, [R1+0x70c] ;  /* 0x00070c0001177983 */ /* 0x000f280000300800 */
[----:B------:R-:W2:Y:S04]  /*59740*/  LDL.LU R28, [R1+0x6f0] ;  /* 0x0006f000011c7983 */ /* 0x000ea80000300800 */
[----:B------:R-:W2:Y:S04]  /*59750*/  LDL.LU R29, [R1+0x6f4] ;  /* 0x0006f400011d7983 */ /* 0x000ea80000300800 */
[----:B------:R-:W2:Y:S04]  /*59760*/  LDL.LU R30, [R1+0x6f8] ;  /* 0x0006f800011e7983 */ /* 0x000ea80000300800 */
[----:B------:R-:W2:Y:S01]  /*59770*/  LDL.LU R31, [R1+0x6fc] ;  /* 0x0006fc00011f7983 */ /* 0x000ea20000300800 */
[----:B------:R-:W-:Y:S03]  /*59780*/  HMMA.16816.F32 R4, R44, R50, R36 ;  /* 0x000000322c04723c */ /* 0x000fe60000001824 */
[----:B------:R-:W2:Y:S04]  /*59790*/  LDL.LU R56, [R1+0x6b0] ;  /* 0x0006b00001387983 */ /* 0x000ea80000300800 */
[----:B------:R-:W2:Y:S04]  /*597a0*/  LDL.LU R57, [R1+0x6b4] ;  /* 0x0006b40001397983 */ /* 0x000ea80000300800 */
[----:B------:R-:W2:Y:S04]  /*597b0*/  LDL.LU R58, [R1+0x6b8] ;  /* 0x0006b800013a7983 */ /* 0x000ea80000300800 */
[----:B------:R-:W2:Y:S04]  /*597c0*/  LDL.LU R59, [R1+0x6bc] ;  /* 0x0006bc00013b7983 */ /* 0x000ea80000300800 */
[----:B------:R-:W2:Y:S04]  /*597d0*/  LDL.LU R52, [R1+0x670] ;  /* 0x0006700001347983 */ /* 0x000ea80000300800 */
[----:B------:R-:W2:Y:S01]  /*597e0*/  LDL.LU R53, [R1+0x674] ;  /* 0x0006740001357983 */ /* 0x000ea20000300800 */
[----:B------:R-:W-:-:S02]  /*597f0*/  IMAD.MOV.U32 R26, RZ, RZ, R2 ;  /* 0x000000ffff1a7224 */ /* 0x000fc400078e0002 */
[----:B------:R-:W-:Y:S01]  /*59800*/  IMAD.MOV.U32 R27, RZ, RZ, R0 ;  /* 0x000000ffff1b7224 */ /* 0x000fe200078e0000 */
[----:B------:R-:W2:Y:S04]  /*59810*/  LDL.LU R54, [R1+0x678] ;  /* 0x0006780001367983 */ /* 0x000ea80000300800 */
[----:B------:R-:W2:Y:S04]  /*59820*/  LDL.LU R55, [R1+0x67c] ;  /* 0x00067c0001377983 */ /* 0x000ea80000300800 */
[----:B------:R-:W2:Y:S01]  /*59830*/  LDL.LU R48, [R1+0x660] ;  /* 0x0006600001307983 */ /* 0x000ea20000300800 */
[----:B---3--:R-:W-:-:S03]  /*59840*/  IMAD.MOV.U32 R35, RZ, RZ, R3 ;  /* 0x000000ffff237224 */ /* 0x008fc600078e0003 */
[----:B------:R0:W-:Y:S04]  /*59850*/  STL.64 [R1+0x710], R4 ;  /* 0x0007100401007387 */ /* 0x0001e80000100a00 */
[----:B------:R1:W-:Y:S04]  /*59860*/  STL.64 [R1+0x718], R6 ;  /* 0x0007180601007387 */ /* 0x0003e80000100a00 */
[----:B------:R-:W3:Y:S04]  /*59870*/  LDL.LU R49, [R1+0x664] ;  /* 0x0006640001317983 */ /* 0x000ee80000300800 */
[----:B------:R-:W3:Y:S04]  /*59880*/  LDL.LU R50, [R1+0x668] ;  /* 0x0006680001327983 */ /* 0x000ee80000300800 */
[----:B------:R-:W3:Y:S04]  /*59890*/  LDL.LU R51, [R1+0x66c] ;  /* 0x00066c0001337983 */ /* 0x000ee80000300800 */
[----:B0-----:R-:W3:Y:S04]  /*598a0*/  LDL.LU R4, [R1+0x600] ;  /* 0x0006000001047983 */ /* 0x001ee80000300800 */
[----:B------:R-:W3:Y:S04]  /*598b0*/  LDL.LU R5, [R1+0x604] ;  /* 0x0006040001057983 */ /* 0x000ee80000300800 */
        /* <DEDUP_REMOVED lines=15> */
[C---:B----4-:R-:W-:Y:S08]  /*599b0*/  HMMA.16816.F32 R24, R44.reuse, R26, R20 ;  /* 0x0000001a2c18723c */ /* 0x050ff00000001814 */
[C---:B--2---:R-:W-:Y:S01]  /*599c0*/  HMMA.16816.F32 R32, R44.reuse, R34, R28 ;  /* 0x000000222c20723c */ /* 0x044fe2000000181c */
[----:B------:R-:W2:Y:S04]  /*599d0*/  LDL.LU.64 R22, [R1+0x26d8] ;  /* 0x0026d80001167983 */ /* 0x000ea80000300a00 */
[----:B------:R-:W2:Y:S06]  /*599e0*/  LDL.LU.64 R20, [R1+0x26d0] ;  /* 0x0026d00001147983 */ /* 0x000eac0000300a00 */
[----:B------:R-:W-:Y:S04]  /*599f0*/  STL.64 [R1+0x700], R24 ;  /* 0x0007001801007387 */ /* 0x000fe80000100a00 */
[----:B------:R0:W-:Y:S04]  /*59a00*/  STL.64 [R1+0x708], R26 ;  /* 0x0007081a01007387 */ /* 0x0001e80000100a00 */
[----:B0-----:R-:W2:Y:S04]  /*59a10*/  LDL.LU.64 R26, [R1+0x26c8] ;  /* 0x0026c800011a7983 */ /* 0x001ea80000300a00 */
[----:B------:R-:W4:Y:S04]  /*59a20*/  LDL.LU.64 R30, [R1+0x26c0] ;  /* 0x0026c000011e7983 */ /* 0x000f280000300a00 */
[----:B------:R-:W4:Y:S04]  /*59a30*/  LDL.LU.64 R28, [R1+0x26b8] ;  /* 0x0026b800011c7983 */ /* 0x000f280000300a00 */
[----:B------:R-:W-:Y:S04]  /*59a40*/  STL.64 [R1+0x6f0], R32 ;  /* 0x0006f02001007387 */ /* 0x000fe80000100a00 */
[----:B------:R0:W-:Y:S04]  /*59a50*/  STL.64 [R1+0x6f8], R34 ;  /* 0x0006f82201007387 */ /* 0x0001e80000100a00 */
[----:B0-----:R-:W4:Y:S01]  /*59a60*/  LDL.LU.64 R34, [R1+0x26b0] ;  /* 0x0026b00001227983 */ /* 0x001f220000300a00 */
[----:B------:R-:W-:Y:S03]  /*59a70*/  HMMA.16816.F32 R16, R44, R18, R12 ;  /* 0x000000122c10723c */ /* 0x000fe6000000180c */
[----:B------:R-:W3:-:S15]  /*59a80*/  LDL.LU.64 R14, [R1+0x26a8] ;  /* 0x0026a800010e7983 */ /* 0x000ede0000300a00 */
[----:B------:R-:W-:Y:S01]  /*59a90*/  NOP ;  /* 0x0000000000007918 */ /* 0x000fe20000000000 */
[----:B------:R-:W-:Y:S04]  /*59aa0*/  STL.64 [R1+0x6e0], R16 ;  /* 0x0006e01001007387 */ /* 0x000fe80000100a00 */
[----:B------:R0:W-:Y:S04]  /*59ab0*/  STL.64 [R1+0x6e8], R18 ;  /* 0x0006e81201007387 */ /* 0x0001e80000100a00 */
[----:B0-----:R-:W3:Y:S04]  /*59ac0*/  LDL.LU.64 R18, [R1+0x26a0] ;  /* 0x0026a00001127983 */ /* 0x001ee80000300a00 */
[----:B------:R-:W3:Y:S01]  /*59ad0*/  LDL.LU.64 R16, [R1+0x2698] ;  /* 0x0026980001107983 */ /* 0x000ee20000300a00 */
[C---:B--2---:R-:W-:Y:S03]  /*59ae0*/  HMMA.16816.F32 R24, R44.reuse, R26, R20 ;  /* 0x0000001a2c18723c */ /* 0x044fe60000001814 */
[----:B------:R-:W2:Y:S05]  /*59af0*/  LDL.LU.64 R22, [R1+0x2690] ;  /* 0x0026900001167983 */ /* 0x000eaa0000300a00 */
[C---:B----4-:R-:W-:Y:S11]  /*59b00*/  HMMA.16816.F32 R32, R44.reuse, R34, R28 ;  /* 0x000000222c20723c */ /* 0x050ff6000000181c */
[----:B------:R-:W-:Y:S04]  /*59b10*/  STL.64 [R1+0x6d0], R24 ;  /* 0x0006d01801007387 */ /* 0x000fe80000100a00 */
[----:B------:R0:W-:Y:S01]  /*59b20*/  STL.64 [R1+0x6d8], R26 ;  /* 0x0006d81a01007387 */ /* 0x0001e20000100a00 */
[C---:B---3--:R-:W-:Y:S03]  /*59b30*/  HMMA.16816.F32 R12, R44.reuse, R14, R56 ;  /* 0x0000000e2c0c723c */ /* 0x048fe60000001838 */
[----:B0-----:R-:W3:Y:S04]  /*59b40*/  LDL.LU.64 R26, [R1+0x2688] ;  /* 0x00268800011a7983 */ /* 0x001ee80000300a00 */
[----:B------:R-:W3:Y:S04]  /*59b50*/  LDL.LU.64 R24, [R1+0x2680] ;  /* 0x0026800001187983 */ /* 0x000ee80000300a00 */
[----:B------:R-:W3:Y:S04]  /*59b60*/  LDL.LU.64 R30, [R1+0x2678] ;  /* 0x00267800011e7983 */ /* 0x000ee80000300a00 */
[----:B------:R-:W-:Y:S04]  /*59b70*/  STL.64 [R1+0x6c0], R32 ;  /* 0x0006c02001007387 */ /* 0x000fe80000100a00 */
[----:B------:R0:W-:Y:S04]  /*59b80*/  STL.64 [R1+0x6c8], R34 ;  /* 0x0006c82201007387 */ /* 0x0001e80000100a00 */
[----:B0-----:R-:W4:Y:S04]  /*59b90*/  LDL.LU.64 R34, [R1+0x2670] ;  /* 0x0026700001227983 */ /* 0x001f280000300a00 */
[----:B------:R-:W4:Y:S04]  /*59ba0*/  LDL.LU.64 R32, [R1+0x2668] ;  /* 0x0026680001207983 */ /* 0x000f280000300a00 */
[----:B------:R-:W4:Y:S04]  /*59bb0*/  LDL.LU.64 R58, [R1+0x2660] ;  /* 0x00266000013a7983 */ /* 0x000f280000300a00 */
[----:B------:R-:W-:Y:S04]  /*59bc0*/  STL.64 [R1+0x6b0], R12 ;  /* 0x0006b00c01007387 */ /* 0x000fe80000100a00 */
[----:B------:R0:W-:Y:S04]  /*59bd0*/  STL.64 [R1+0x6b8], R14 ;  /* 0x0006b80e01007387 */ /* 0x0001e80000100a00 */
[----:B0-----:R-:W4:Y:S01]  /*59be0*/  LDL.LU.64 R14, [R1+0x2658] ;  /* 0x00265800010e7983 */ /* 0x001f220000300a00 */
[C---:B--2---:R-:W-:Y:S03]  /*59bf0*/  HMMA.16816.F32 R20, R44.reuse, R22, R16 ;  /* 0x000000162c14723c */ /* 0x044fe60000001810 */
[----:B------:R-:W2:Y:S05]  /*59c00*/  LDL.LU.64 R18, [R1+0x2650] ;  /* 0x0026500001127983 */ /* 0x000eaa0000300a00 */
[C---:B---3--:R-:W-:Y:S11]  /*59c10*/  HMMA.16816.F32 R28, R44.reuse, R30, R24 ;  /* 0x0000001e2c1c723c */ /* 0x048ff60000001818 */
[----:B------:R-:W-:Y:S04]  /*59c20*/  STL.64 [R1+0x6a0], R20 ;  /* 0x0006a01401007387 */ /* 0x000fe80000100a00 */
[----:B------:R0:W-:Y:S04]  /*59c30*/  STL.64 [R1+0x6a8], R22 ;  /* 0x0006a81601007387 */ /* 0x0001e80000100a00 */
[----:B0-----:R-:W3:Y:S04]  /*59c40*/  LDL.LU.64 R22, [R1+0x2648] ;  /* 0x0026480001167983 */ /* 0x001ee80000300a00 */
[----:B------:R-:W2:Y:S01]  /*59c50*/  LDL.LU.64 R26, [R1+0x2640] ;  /* 0x00264000011a7983 */ /* 0x000ea20000300a00 */
[C---:B----4-:R-:W-:Y:S03]  /*59c60*/  HMMA.16816.F32 R56, R44.reuse, R58, R32 ;  /* 0x0000003a2c38723c */ /* 0x050fe60000001820 */
[----:B------:R-:W-:Y:S04]  /*59c70*/  STL.64 [R1+0x690], R28 ;  /* 0x0006901c01007387 */ /* 0x000fe80000100a00 */
[----:B------:R0:W-:Y:S04]  /*59c80*/  STL.64 [R1+0x698], R30 ;  /* 0x0006981e01007387 */ /* 0x0001e80000100a00 */
[----:B0-----:R-:W4:Y:S04]  /*59c90*/  LDL.LU.64 R30, [R1+0x2638] ;  /* 0x00263800011e7983 */ /* 0x001f280000300a00 */
[----:B------:R-:W2:Y:S04]  /*59ca0*/  LDL.LU.64 R34, [R1+0x2630] ;  /* 0x0026300001227983 */ /* 0x000ea80000300a00 */
[----:B------:R-:W2:Y:S04]  /*59cb0*/  LDL.LU.64 R32, [R1+0x2628] ;  /* 0x0026280001207983 */ /* 0x000ea80000300a00 */
[----:B------:R-:W-:Y:S04]  /*59cc0*/  STL.64 [R1+0x680], R56 ;  /* 0x0006803801007387 */ /* 0x000fe80000100a00 */
[----:B------:R0:W-:Y:S04]  /*59cd0*/  STL.64 [R1+0x688], R58 ;  /* 0x0006883a01007387 */ /* 0x0001e80000100a00 */
[----:B0-----:R-:W2:Y:S04]  /*59ce0*/  LDL.LU.64 R58, [R1+0x2620] ;  /* 0x00262000013a7983 */ /* 0x001ea80000300a00 */
        /* <DEDUP_REMOVED lines=37> */
[----:B--2---:R-:W-:Y:S04]  /*59f40*/  STL.64 [R1+0x2538], R38 ;  /* 0x0025382601007387 */ /* 0x004fe80000100a00 */
[----:B----4-:R0:W-:Y:S01]  /*59f50*/  STL.64 [R1+0x2530], R36 ;  /* 0x0025302401007387 */ /* 0x0101e20000100a00 */
[C---:B---3--:R-:W-:Y:S08]  /*59f60*/  HMMA.16816.F32 R48, R44.reuse, R38, R48 ;  /* 0x000000262c30723c */ /* 0x048ff00000001830 */
[C---:B0-----:R-:W-:Y:S11]  /*59f70*/  HMMA.16816.F32 R36, R44.reuse, R34, R52 ;  /* 0x000000222c24723c */ /* 0x041ff60000001834 */
[----:B------:R-:W-:Y:S04]  /*59f80*/  STL.64 [R1+0x640], R48 ;  /* 0x0006403001007387 */ /* 0x000fe80000100a00 */
[----:B------:R-:W-:Y:S04]  /*59f90*/  STL.64 [R1+0x648], R50 ;  /* 0x0006483201007387 */ /* 0x000fe80000100a00 */
[----:B------:R-:W-:Y:S04]  /*59fa0*/  STL.64 [R1+0x2548], R34 ;  /* 0x0025482201007387 */ /* 0x000fe80000100a00 */
[----:B------:R-:W-:Y:S04]  /*59fb0*/  STL.64 [R1+0x2540], R32 ;  /* 0x0025402001007387 */ /* 0x000fe80000100a00 */
[----:B------:R-:W-:Y:S04]  /*59fc0*/  STL.64 [R1+0x630], R36 ;  /* 0x0006302401007387 */ /* 0x000fe80000100a00 */
[----:B------:R0:W-:Y:S04]  /*59fd0*/  STL.64 [R1+0x638], R38 ;  /* 0x0006382601007387 */ /* 0x0001e80000100a00 */
[----:B------:R1:W-:Y:S01]  /*59fe0*/  STL.64 [R1+0x2570], R30 ;  /* 0x0025701e01007387 */ /* 0x0003e20000100a00 */
[C---:B0-----:R-:W-:Y:S08]  /*59ff0*/  HMMA.16816.F32 R36, R44.reuse, R30, R56 ;  /* 0x0000001e2c24723c */ /* 0x041ff00000001838 */
[C---:B------:R-:W-:Y:S08]  /*5a000*/  HMMA.16816.F32 R32, R44.reuse, R26, R40 ;  /* 0x0000001a2c20723c */ /* 0x040ff00000001828 */
[C---:B-1----:R-:W-:Y:S08]  /*5a010*/  HMMA.16816.F32 R28, R44.reuse, R22, R4 ;  /* 0x000000162c1c723c */ /* 0x042ff00000001804 */
[C---:B------:R-:W-:Y:S01]  /*5a020*/  HMMA.16816.F32 R4, R44.reuse, R18, R8 ;  /* 0x000000122c04723c */ /* 0x040fe20000001808 */
[----:B------:R-:W-:Y:S04]  /*5a030*/  STL.64 [R1+0x620], R36 ;  /* 0x0006202401007387 */ /* 0x000fe80000100a00 */
[----:B------:R-:W-:Y:S04]  /*5a040*/  STL.64 [R1+0x628], R38 ;  /* 0x0006282601007387 */ /* 0x000fe80000100a00 */
[----:B------:R-:W-:Y:S04]  /*5a050*/  STL [R1+0x24f0], R27 ;  /* 0x0024f01b01007387 */ /* 0x000fe80000100800 */
[----:B------:R-:W-:Y:S04]  /*5a060*/  STL.64 [R1+0x610], R32 ;  /* 0x0006102001007387 */ /* 0x000fe80000100a00 */
[----:B------:R-:W-:Y:S04]  /*5a070*/  STL.64 [R1+0x618], R34 ;  /* 0x0006182201007387 */ /* 0x000fe80000100a00 */
[----:B------:R-:W-:Y:S04]  /*5a080*/  STL.64 [R1+0x25c0], R22 ;  /* 0x0025c01601007387 */ /* 0x000fe80000100a00 */
[----:B------:R-:W-:Y:S04]  /*5a090*/  STL.64 [R1+0x600], R28 ;  /* 0x0006001c01007387 */ /* 0x000fe80000100a00 */
[----:B------:R-:W-:Y:S04]  /*5a0a0*/  STL.64 [R1+0x608], R30 ;  /* 0x0006081e01007387 */ /* 0x000fe80000100a00 */
[----:B------:R-:W2:Y:S04]  /*5a0b0*/  LDL.LU R8, [R1+0x5e0] ;  /* 0x0005e00001087983 */ /* 0x000ea80000300800 */
[----:B------:R0:W-:Y:S04]  /*5a0c0*/  STL.64 [R1+0x5f0], R4 ;  /* 0x0005f00401007387 */ /* 0x0001e80000100a00 */
[----:B------:R1:W-:Y:S04]  /*5a0d0*/  STL.64 [R1+0x5f8], R6 ;  /* 0x0005f80601007387 */ /* 0x0003e80000100a00 */
[----:B------:R-:W2:Y:S04]  /*5a0e0*/  LDL.LU R9, [R1+0x5e4] ;  /* 0x0005e40001097983 */ /* 0x000ea80000300800 */
[----:B------:R-:W2:Y:S04]  /*5a0f0*/  LDL.LU R10, [R1+0x5e8] ;  /* 0x0005e800010a7983 */ /* 0x000ea80000300800 */
[----:B------:R-:W2:Y:S04]  /*5a100*/  LDL.LU R11, [R1+0x5ec] ;  /* 0x0005ec00010b7983 */ /* 0x000ea80000300800 */
        /* <DEDUP_REMOVED lines=8> */
[----:B------:R-:W3:Y:S04]  /*5a190*/  LDL R61, [R1+0x2234] ;  /* 0x00223400013d7983 */ /* 0x000ee80000100800 */
[----:B------:R-:W3:Y:S04]  /*5a1a0*/  LDL.LU.64 R22, [R1+0x128] ;  /* 0x0001280001167983 */ /* 0x000ee80000300a00 */
[----:B------:R-:W3:Y:S04]  /*5a1b0*/  LDL.LU R28, [R1+0x5a0] ;  /* 0x0005a000011c7983 */ /* 0x000ee80000300800 */
[----:B------:R-:W3:Y:S04]  /*5a1c0*/  LDL.LU R29, [R1+0x5a4] ;  /* 0x0005a400011d7983 */ /* 0x000ee80000300800 */
[----:B------:R-:W3:Y:S04]  /*5a1d0*/  LDL.LU R30, [R1+0x5a8] ;  /* 0x0005a800011e7983 */ /* 0x000ee80000300800 */
[----:B------:R-:W3:Y:S04]  /*5a1e0*/  LDL.LU R31, [R1+0x5ac] ;  /* 0x0005ac00011f7983 */ /* 0x000ee80000300800 */
        /* <DEDUP_REMOVED lines=11> */
[----:B------:R0:W-:Y:S04]  /*5a2a0*/  STL [R1+0x24b8], R18 ;  /* 0x0024b81201007387 */ /* 0x0001e80000100800 */
[----:B------:R1:W-:Y:S04]  /*5a2b0*/  STL [R1+0x24b4], R19 ;  /* 0x0024b41301007387 */ /* 0x0003e80000100800 */
[----:B------:R-:W3:Y:S04]  /*5a2c0*/  LDL.LU R16, [R1+0x5b0] ;  /* 0x0005b00001107983 */ /* 0x000ee80000300800 */
[----:B------:R-:W3:Y:S04]  /*5a2d0*/  LDL.LU R17, [R1+0x5b4] ;  /* 0x0005b40001117983 */ /* 0x000ee80000300800 */
[----:B0-----:R-:W3:Y:S04]  /*5a2e0*/  LDL.LU R18, [R1+0x5b8] ;  /* 0x0005b80001127983 */ /* 0x001ee80000300800 */
[----:B-1----:R-:W3:Y:S01]  /*5a2f0*/  LDL.LU R19, [R1+0x5bc] ;  /* 0x0005bc0001137983 */ /* 0x002ee20000300800 */
[----:B--2---:R-:W-:-:S15]  /*5a300*/  HMMA.16816.F32 R8, R44, R14, R8 ;  /* 0x0000000e2c08723c */ /* 0x004fde0000001808 */
[----:B------:R-:W-:-:S04]  /*5a310*/  NOP ;  /* 0x0000000000007918 */ /* 0x000fc80000000000 */
[----:B------:R-:W-:Y:S04]  /*5a320*/  STL.64 [R1+0x5e0], R8 ;  /* 0x0005e00801007387 */ /* 0x000fe80000100a00 */
[----:B------:R0:W-:Y:S04]  /*5a330*/  STL.64 [R1+0x5e8], R10 ;  /* 0x0005e80a01007387 */ /* 0x0001e80000100a00 */
[----:B0-----:R-:W3:Y:S04]  /*5a340*/  LDL.LU.64 R10, [R1+0x25e0] ;  /* 0x0025e000010a7983 */ /* 0x001ee80000300a00 */
[----:B------:R0:W-:Y:S04]  /*5a350*/  STL.64 [R1+0x2550], R14 ;  /* 0x0025500e01007387 */ /* 0x0001e80000100a00 */
[----:B0-----:R-:W2:Y:S01]  /*5a360*/  LDL.LU.64 R14, [R1+0x138] ;  /* 0x00013800010e7983 */ /* 0x001ea20000300a00 */
[----:B---3--:R-:W-:-:S15]  /*5a370*/  HMMA.16816.F32 R4, R44, R10, R4 ;  /* 0x0000000a2c04723c */ /* 0x008fde0000001804 */
[----:B------:R-:W-:-:S04]  /*5a380*/  NOP ;  /* 0x0000000000007918 */ /* 0x000fc80000000000 */
[----:B------:R-:W-:Y:S04]  /*5a390*/  STL.64 [R1+0x5d0], R4 ;  /* 0x0005d00401007387 */ /* 0x000fe80000100a00 */
[----:B------:R0:W-:Y:S04]  /*5a3a0*/  STL.64 [R1+0x5d8], R6 ;  /* 0x0005d80601007387 */ /* 0x0001e80000100a00 */
[----:B0-----:R-:W4:Y:S04]  /*5a3b0*/  LDL.LU.64 R6, [R1+0x25d8] ;  /* 0x0025d80001067983 */ /* 0x001f280000300a00 */
[----:B------:R0:W-:Y:S04]  /*5a3c0*/  STL.64 [R1+0x2558], R10 ;  /* 0x0025580a01007387 */ /* 0x0001e80000100a00 */
[----:B------:R-:W3:Y:S04]  /*5a3d0*/  LDL.LU R8, [R1+0x5c0] ;  /* 0x0005c00001087983 */ /* 0x000ee80000300800 */
[----:B------:R-:W3:Y:S04]  /*5a3e0*/  LDL.LU R9, [R1+0x5c4] ;  /* 0x0005c40001097983 */ /* 0x000ee80000300800 */
[----:B0-----:R-:W3:Y:S04]  /*5a3f0*/  LDL.LU R10, [R1+0x5c8] ;  /* 0x0005c800010a7983 */ /* 0x001ee80000300800 */
[----:B------:R-:W3:Y:S01]  /*5a400*/  LDL.LU R11, [R1+0x5cc] ;  /* 0x0005cc00010b7983 */ /* 0x000ee20000300800 */
[----:B----4-:R-:W-:Y:S03]  /*5a410*/  HMMA.16816.F32 R44, R44, R6, R40 ;  /* 0x000000062c2c723c */ /* 0x010fe60000001828 */
[----:B------:R-:W3:Y:S04]  /*5a420*/  LDL.LU.64 R42, [R1+0x25d0] ;  /* 0x0025d000012a7983 */ /* 0x000ee80000300a00 */
[----:B------:R-:W3:Y:S04]  /*5a430*/  LDL.LU.64 R40, [R1+0x25c8] ;  /* 0x0025c80001287983 */ /* 0x000ee80000300a00 */
[----:B------:R-:W-:Y:S08]  /*5a440*/  STL.64 [R1+0x25a0], R6 ;  /* 0x0025a00601007387 */ /* 0x000ff00000100a00 */
[----:B------:R-:W-:Y:S04]  /*5a450*/  STL.64 [R1+0x350], R44 ;  /* 0x0003502c01007387 */ /* 0x000fe80000100a00 */
[----:B------:R-:W-:Y:S04]  /*5a460*/  STL.64 [R1+0x358], R46 ;  /* 0x0003582e01007387 */ /* 0x000fe80000100a00 */
[----:B------:R-:W0:Y:S01]  /*5a470*/  LDSM.16.MT88.4 R44, [R61+UR5+0x9800] ;  /* 0x009800053d2c783b */ /* 0x000e220008004200 */
[----:B--2---:R-:W-:-:S02]  /*5a480*/  IMAD.MOV.U32 R25, RZ, RZ, R15 ;  /* 0x000000ffff197224 */ /* 0x004fc400078e000f */
[----:B------:R-:W-:Y:S01]  /*5a490*/  IMAD.MOV.U32 R60, RZ, RZ, R14 ;  /* 0x000000ffff3c7224 */ /* 0x000fe200078e000e */
[----:B0-----:R-:W-:Y:S04]  /*5a4a0*/  STL.64 [R1+0x2460], R46 ;  /* 0x0024602e01007387 */ /* 0x001fe80000100a00 */
[----:B------:R0:W-:Y:S02]  /*5a4b0*/  STL.64 [R1+0x2458], R44 ;  /* 0x0024582c01007387 */ /* 0x0001e40000100a00 */
[----:B0-----:R-:W-:Y:S02]  /*5a4c0*/  IMAD.MOV.U32 R44, RZ, RZ, R23 ;  /* 0x000000ffff2c7224 */ /* 0x001fe400078e0017 */
[----:B------:R-:W-:Y:S02]  /*5a4d0*/  IMAD.MOV.U32 R45, RZ, RZ, R22 ;  /* 0x000000ffff2d7224 */ /* 0x000fe400078e0016 */
[----:B------:R-:W-:Y:S01]  /*5a4e0*/  IMAD.MOV.U32 R46, RZ, RZ, R35 ;  /* 0x000000ffff2e7224 */ /* 0x000fe200078e0023 */
[----:B------:R-:W-:Y:S01]  /*5a4f0*/  MOV R47, R34 ;  /* 0x00000022002f7202 */ /* 0x000fe20000000f00 */
[----:B------:R-:W-:-:S02]  /*5a500*/  IMAD.MOV.U32 R61, RZ, RZ, R51 ;  /* 0x000000ffff3d7224 */ /* 0x000fc400078e0033 */
[----:B------:R-:W-:Y:S01]  /*5a510*/  IMAD.MOV.U32 R0, RZ, RZ, R50 ;  /* 0x000000ffff007224 */ /* 0x000fe200078e0032 */
[----:B---3--:R-:W-:-:S15]  /*5a520*/  HMMA.16816.F32 R4, R40, R14, R8 ;  /* 0x0000000e2804723c */ /* 0x008fde0000001808 */
[----:B------:R-:W-:-:S04]  /*5a530*/  NOP ;  /* 0x0000000000007918 */ /* 0x000fc80000000000 */
[----:B------:R-:W-:Y:S04]  /*5a540*/  STL.64 [R1+0x5c0], R4 ;  /* 0x0005c00401007387 */ /* 0x000fe80000100a00 */
[----:B------:R0:W-:Y:S02]  /*5a550*/  STL.64 [R1+0x5c8], R6 ;  /* 0x0005c80601007387 */ /* 0x0001e40000100a00 */
[C---:B0-----:R-:W-:Y:S02]  /*5a560*/  HMMA.16816.F32 R4, R40.reuse, R22, R16 ;  /* 0x000000162804723c */ /* 0x041fe40000001810 */
[----:B------:R-:W-:Y:S04]  /*5a570*/  STL [R1+0x24c0], R25 ;  /* 0x0024c01901007387 */ /* 0x000fe80000100800 */
[----:B------:R-:W-:Y:S04]  /*5a580*/  STL [R1+0x25a8], R26 ;  /* 0x0025a81a01007387 */ /* 0x000fe80000100800 */
[----:B------:R-:W-:Y:S09]  /*5a590*/  STL [R1+0x24bc], R60 ;  /* 0x0024bc3c01007387 */ /* 0x000ff20000100800 */
        /* <DEDUP_REMOVED lines=21> */
[----:B------:R-:W4:Y:S04]  /*5a6f0*/  LDL.LU R20, [R1+0x570] ;  /* 0x0005700001147983 */ /* 0x000f280000300800 */
[----:B------:R-:W4:Y:S04]  /*5a700*/  LDL.LU R21, [R1+0x574] ;  /* 0x0005740001157983 */ /* 0x000f280000300800 */
[----:B------:R-:W4:Y:S04]  /*5a710*/  LDL.LU R22, [R1+0x578] ;  /* 0x0005780001167983 */ /* 0x000f280000300800 */
[----:B------:R-:W4:Y:S04]  /*5a720*/  LDL.LU R23, [R1+0x57c] ;  /* 0x00057c0001177983 */ /* 0x000f280000300800 */
[----:B---3--:R0:W-:Y:S04]  /*5a730*/  STL.64 [R1+0x25b8], R38 ;  /* 0x0025b82601007387 */ /* 0x0081e80000100a00 */
[----:B--2---:R-:W-:Y:S04]  /*5a740*/  STL.64 [R1+0x25b0], R36 ;  /* 0x0025b02401007387 */ /* 0x004fe80000100a00 */
[----:B0-----:R-:W4:Y:S04]  /*5a750*/  LDL.LU.64 R38, [R1+0xe8] ;  /* 0x0000e80001267983 */ /* 0x001f280000300a00 */
[----:B------:R-:W2:Y:S04]  /*5a760*/  LDL.LU R16, [R1+0x560] ;  /* 0x0005600001107983 */ /* 0x000ea80000300800 */
        /* <DEDUP_REMOVED lines=22> */
[----:B------:R-:W3:Y:S01]  /*5a8d0*/  LDL.LU.64 R50, [R1+0x88] ;  /* 0x0000880001327983 */ /* 0x000ee20000300a00 */
[----:B------:R-:W-:-:S03]  /*5a8e0*/  IMAD.MOV.U32 R3, RZ, RZ, R59 ;  /* 0x000000ffff037224 */ /* 0x000fc600078e003b */
[----:B------:R-:W3:Y:S01]  /*5a8f0*/  LDL.LU R52, [R1+0x500] ;  /* 0x0005000001347983 */ /* 0x000ee20000300800 */
[----:B------:R-:W-:-:S03]  /*5a900*/  IMAD.MOV.U32 R2, RZ, RZ, R58 ;  /* 0x000000ffff027224 */ /* 0x000fc600078e003a */
[----:B------:R-:W3:Y:S04]  /*5a910*/  LDL.LU R53, [R1+0x504] ;  /* 0x0005040001357983 */ /* 0x000ee80000300800 */
[----:B------:R-:W3:Y:S04]  /*5a920*/  LDL.LU R54, [R1+0x508] ;  /* 0x0005080001367983 */ /* 0x000ee80000300800 */
[----:B------:R-:W3:Y:S04]  /*5a930*/  LDL.LU R55, [R1+0x50c] ;  /* 0x00050c0001377983 */ /* 0x000ee80000300800 */
[----:B------:R-:W3:Y:S04]  /*5a940*/  LDL.LU.64 R58, [R1+0x78] ;  /* 0x00007800013a7983 */ /* 0x000ee80000300a00 */
[----:B------:R-:W-:Y:S04]  /*5a950*/  STL [R1+0x24e0], R3 ;  /* 0x0024e00301007387 */ /* 0x000fe80000100800 */
[----:B------:R-:W-:Y:S01]  /*5a960*/  STL [R1+0x24dc], R2 ;  /* 0x0024dc0201007387 */ /* 0x000fe20000100800 */
[----:B----4-:R-:W-:-:S15]  /*5a970*/  HMMA.16816.F32 R20, R40, R38, R20 ;  /* 0x000000262814723c */ /* 0x010fde0000001814 */
[----:B------:R-:W-:-:S04]  /*5a980*/  NOP ;  /* 0x0000000000007918 */ /* 0x000fc80000000000 */
[----:B------:R-:W-:Y:S04]  /*5a990*/  STL.64 [R1+0x570], R20 ;  /* 0x0005701401007387 */ /* 0x000fe80000100a00 */
[----:B------:R0:W-:Y:S04]  /*5a9a0*/  STL.64 [R1+0x578], R22 ;  /* 0x0005781601007387 */ /* 0x0001e80000100a00 */
[----:B0-----:R-:W4:Y:S01]  /*5a9b0*/  LDL.LU.64 R22, [R1+0x25c0] ;  /* 0x0025c00001167983 */ /* 0x001f220000300a00 */
[----:B--2---:R-:W-:Y:S01]  /*5a9c0*/  HMMA.16816.F32 R16, R40, R26, R16 ;  /* 0x0000001a2810723c */ /* 0x004fe20000001810 */
[----:B------:R-:W-:-:S02]  /*5a9d0*/  IMAD.MOV.U32 R21, RZ, RZ, R39 ;  /* 0x000000ffff157224 */ /* 0x000fc400078e0027 */
[----:B------:R-:W-:Y:S02]  /*5a9e0*/  IMAD.MOV.U32 R20, RZ, RZ, R38 ;  /* 0x000000ffff147224 */ /* 0x000fe400078e0026 */
[----:B------:R-:W2:Y:S04]  /*5a9f0*/  LDL.LU.64 R38, [R1+0x25b8] ;  /* 0x0025b80001267983 */ /* 0x000ea80000300a00 */
[----:B------:R-:W2:Y:S04]  /*5aa00*/  LDL.LU.64 R36, [R1+0x25b0] ;  /* 0x0025b00001247983 */ /* 0x000ea80000300a00 */
[----:B------:R-:W-:Y:S04]  /*5aa10*/  STL [R1+0x24e8], R21 ;  /* 0x0024e81501007387 */ /* 0x000fe80000100800 */
[----:B------:R-:W-:Y:S04]  /*5aa20*/  STL [R1+0x24e4], R20 ;  /* 0x0024e41401007387 */ /* 0x000fe80000100800 */
[----:B----4-:R0:W-:Y:S04]  /*5aa30*/  STL.64 [R1+0x2580], R22 ;  /* 0x0025801601007387 */ /* 0x0101e80000100a00 */
[----:B0-----:R-:W4:Y:S04]  /*5aa40*/  LDL.LU.64 R22, [R1+0xb8] ;  /* 0x0000b80001167983 */ /* 0x001f280000300a00 */
[----:B------:R-:W-:Y:S04]  /*5aa50*/  STL.64 [R1+0x560], R16 ;  /* 0x0005601001007387 */ /* 0x000fe80000100a00 */
[----:B------:R0:W-:Y:S02]  /*5aa60*/  STL.64 [R1+0x568], R18 ;  /* 0x0005681201007387 */ /* 0x0001e40000100a00 */
[----:B0-----:R-:W-:Y:S01]  /*5aa70*/  MOV R18, R26 ;  /* 0x0000001a00127202 */ /* 0x001fe20000000f00 */
[----:B------:R-:W-:Y:S01]  /*5aa80*/  IMAD.MOV.U32 R19, RZ, RZ, R27 ;  /* 0x000000ffff137224 */ /* 0x000fe200078e001b */
[----:B------:R-:W2:Y:S04]  /*5aa90*/  LDL.LU R26, [R1+0x25a8] ;  /* 0x0025a800011a7983 */ /* 0x000ea80000300800 */
[----:B------:R0:W-:Y:S04]  /*5aaa0*/  STL.64 [R1+0x2598], R18 ;  /* 0x0025981201007387 */ /* 0x0001e80000100a00 */
[----:B0-----:R-:W2:Y:S01]  /*5aab0*/  LDL.LU.64 R18, [R1+0xc8] ;  /* 0x0000c80001127983 */ /* 0x001ea20000300a00 */
[C---:B---3--:R-:W-:Y:S08]  /*5aac0*/  HMMA.16816.F32 R8, R40.reuse, R14, R8 ;  /* 0x0000000e2808723c */ /* 0x048ff00000001808 */
[----:B--2---:R-:W-:Y:S01]  /*5aad0*/  HMMA.16816.F32 R4, R40, R18, R4 ;  /* 0x000000122804723c */ /* 0x004fe20000001804 */
[----:B------:R-:W-:-:S02]  /*5aae0*/  IMAD.MOV.U32 R25, RZ, RZ, R18 ;  /* 0x000000ffff197224 */ /* 0x000fc400078e0012 */
[----:B------:R-:W-:-:S05]  /*5aaf0*/  IMAD.MOV.U32 R60, RZ, RZ, R19 ;  /* 0x000000ffff3c7224 */ /* 0x000fca00078e0013 */
[C---:B----4-:R-:W-:Y:S11]  /*5ab00*/  HMMA.16816.F32 R16, R40.reuse, R22, R44 ;  /* 0x000000162810723c */ /* 0x050ff6000000182c */
[----:B------:R-:W-:Y:S04]  /*5ab10*/  STL.64 [R1+0x550], R4 ;  /* 0x0005500401007387 */ /* 0x000fe80000100a00 */
[----:B------:R0:W-:Y:S04]  /*5ab20*/  STL.64 [R1+0x558], R6 ;  /* 0x0005580601007387 */ /* 0x0001e80000100a00 */
[----:B0-----:R-:W2:Y:S04]  /*5ab30*/  LDL.LU.64 R6, [R1+0x25a0] ;  /* 0x0025a00001067983 */ /* 0x001ea80000300a00 */
[----:B------:R-:W-:Y:S04]  /*5ab40*/  STL [R1+0x257c], R26 ;  /* 0x00257c1a01007387 */ /* 0x000fe80000100800 */
[----:B------:R-:W-:Y:S04]  /*5ab50*/  STL [R1+0x2578], R25 ;  /* 0x0025781901007387 */ /* 0x000fe80000100800 */
[----:B------:R-:W-:Y:S04]  /*5ab60*/  STL.64 [R1+0x540], R16 ;  /* 0x0005401001007387 */ /* 0x000fe80000100a00 */
[----:B------:R-:W-:Y:S04]  /*5ab70*/  STL.64 [R1+0x548], R18 ;  /* 0x0005481201007387 */ /* 0x000fe80000100a00 */
[----:B------:R-:W-:Y:S04]  /*5ab80*/  STL.64 [R1+0x530], R8 ;  /* 0x0005300801007387 */ /* 0x000fe80000100a00 */
[----:B------:R0:W-:Y:S02]  /*5ab90*/  STL.64 [R1+0x538], R10 ;  /* 0x0005380a01007387 */ /* 0x0001e40000100a00 */
[----:B0-----:R-:W-:Y:S01]  /*5aba0*/  HMMA.16816.F32 R8, R40, R34, R28 ;  /* 0x000000222808723c */ /* 0x001fe2000000181c */
[----:B------:R-:W-:-:S02]  /*5abb0*/  IMAD.MOV.U32 R46, RZ, RZ, R14 ;  /* 0x000000ffff2e7224 */ /* 0x000fc400078e000e */
[----:B------:R-:W-:Y:S02]  /*5abc0*/  IMAD.MOV.U32 R47, RZ, RZ, R15 ;  /* 0x000000ffff2f7224 */ /* 0x000fe400078e000f */
[----:B------:R-:W-:Y:S02]  /*5abd0*/  IMAD.MOV.U32 R44, RZ, RZ, R22 ;  /* 0x000000ffff2c7224 */ /* 0x000fe400078e0016 */
[----:B------:R-:W-:Y:S01]  /*5abe0*/  IMAD.MOV.U32 R45, RZ, RZ, R23 ;  /* 0x000000ffff2d7224 */ /* 0x000fe200078e0017 */
[----:B------:R-:W-:Y:S04]  /*5abf0*/  STL.64 [R1+0x2568], R46 ;  /* 0x0025682e01007387 */ /* 0x000fe80000100a00 */
[----:B------:R-:W-:Y:S07]  /*5ac00*/  STL.64 [R1+0x2560], R44 ;  /* 0x0025602c01007387 */ /* 0x000fee0000100a00 */
[----:B------:R-:W-:Y:S04]  /*5ac10*/  STL.64 [R1+0x520], R8 ;  /* 0x0005200801007387 */ /* 0x000fe80000100a00 */
[----:B------:R0:W-:Y:S02]  /*5ac20*/  STL.64 [R1+0x528], R10 ;  /* 0x0005280a01007387 */ /* 0x0001e40000100a00 */
[----:B0-----:R-:W-:-:S15]  /*5ac30*/  HMMA.16816.F32 R8, R40, R50, R36 ;  /* 0x000000322808723c */ /* 0x001fde0000001824 */
[----:B------:R-:W-:-:S04]  /*5ac40*/  NOP ;  /* 0x0000000000007918 */ /* 0x000fc80000000000 */
[----:B------:R-:W-:Y:S04]  /*5ac50*/  STL.64 [R1+0x510], R8 ;  /* 0x0005100801007387 */ /* 0x000fe80000100a00 */
[----:B------:R0:W-:Y:S02]  /*5ac60*/  STL.64 [R1+0x518], R10 ;  /* 0x0005180a01007387 */ /* 0x0001e40000100a00 */
[----:B0-----:R-:W-:-:S15]  /*5ac70*/  HMMA.16816.F32 R8, R40, R58, R52 ;  /* 0x0000003a2808723c */ /* 0x001fde0000001834 */
[----:B------:R-:W-:-:S04]  /*5ac80*/  NOP ;  /* 0x0000000000007918 */ /* 0x000fc80000000000 */
[----:B------:R-:W-:Y:S04]  /*5ac90*/  STL.64 [R1+0x500], R8 ;  /* 0x0005000801007387 */ /* 0x000fe80000100a00 */
[----:B------:R-:W-:Y:S04]  /*5aca0*/  STL.64 [R1+0x508], R10 ;  /* 0x0005080a01007387 */ /* 0x000fe80000100a00 */
[----:B------:R-:W3:Y:S04]  /*5acb0*/  LDL.LU R20, [R1+0x4e0] ;  /* 0x0004e00001147983 */ /* 0x000ee80000300800 */
[----:B------:R-:W3:Y:S04]  /*5acc0*/  LDL.LU R21, [R1+0x4e4] ;  /* 0x0004e40001157983 */ /* 0x000ee80000300800 */
[----:B------:R-:W4:Y:S04]  /*5acd0*/  LDL.LU R22, [R1+0x4e8] ;  /* 0x0004e80001167983 */ /* 0x000f280000300800 */
[----:B------:R-:W4:Y:S04]  /*5ace0*/  LDL.LU R23, [R1+0x4ec] ;  /* 0x0004ec0001177983 */ /* 0x000f280000300800 */
[----:B------:R-:W2:Y:S04]  /*5acf0*/  LDL.LU R16, [R1+0x4f0] ;  /* 0x0004f00001107983 */ /* 0x000ea80000300800 */
[----:B------:R-:W2:Y:S04]  /*5ad00*/  LDL.LU R17, [R1+0x4f4] ;  /* 0x0004f40001117983 */ /* 0x000ea80000300800 */
[----:B------:R-:W2:Y:S04]  /*5ad10*/  LDL.LU R18, [R1+0x4f8] ;  /* 0x0004f80001127983 */ /* 0x000ea80000300800 */
[----:B------:R-:W2:Y:S04]  /*5ad20*/  LDL.LU R19, [R1+0x4fc] ;  /* 0x0004fc0001137983 */ /* 0x000ea80000300800 */
[----:B----4-:R0:W-:Y:S04]  /*5ad30*/  STL.64 [R1+0x2590], R22 ;  /* 0x0025901601007387 */ /* 0x0101e80000100a00 */
[----:B---3--:R-:W-:Y:S04]  /*5ad40*/  STL.64 [R1+0x2588], R20 ;  /* 0x0025881401007387 */ /* 0x008fe80000100a00 */
[----:B0-----:R-:W3:Y:S04]  /*5ad50*/  LDL.LU.64 R22, [R1+0x68] ;  /* 0x0000680001167983 */ /* 0x001ee80000300a00 */
        /* <DEDUP_REMOVED lines=17> */
[----:B------:R-:W-:Y:S01]  /*5ae70*/  MOV R61, R34 ;  /* 0x00000022003d7202 */ /* 0x000fe20000000f00 */
[----:B------:R-:W-:-:S02]  /*5ae80*/  IMAD.MOV.U32 R0, RZ, RZ, R35 ;  /* 0x000000ffff007224 */ /* 0x000fc400078e0023 */
[----:B------:R-:W4:Y:S04]  /*5ae90*/  LDL.LU R15, [R1+0x4ac] ;  /* 0x0004ac00010f7983 */ /* 0x000f280000300800 */
[----:B------:R-:W4:Y:S04]  /*5aea0*/  LDL.LU.64 R34, [R1+0x18] ;  /* 0x0000180001227983 */ /* 0x000f280000300a00 */
[----:B------:R-:W4:Y:S01]  /*5aeb0*/  LDL.LU R36, [R1+0x490] ;  /* 0x0004900001247983 */ /* 0x000f220000300800 */
[----:B------:R-:W-:Y:S02]  /*5aec0*/  IMAD.MOV.U32 R5, RZ, RZ, R58 ;  /* 0x000000ffff057224 */ /* 0x000fe400078e003a */
[----:B------:R-:W-:Y:S01]  /*5aed0*/  IMAD.MOV.U32 R4, RZ, RZ, R59 ;  /* 0x000000ffff047224 */ /* 0x000fe200078e003b */
[----:B------:R-:W4:Y:S04]  /*5aee0*/  LDL.LU R37, [R1+0x494] ;  /* 0x0004940001257983 */ /* 0x000f280000300800 */
[----:B------:R-:W4:Y:S04]  /*5aef0*/  LDL.LU R38, [R1+0x498] ;  /* 0x0004980001267983 */ /* 0x000f280000300800 */
[----:B------:R-:W4:Y:S04]  /*5af00*/  LDL.LU R39, [R1+0x49c] ;  /* 0x00049c0001277983 */ /* 0x000f280000300800 */
[----:B------:R-:W4:Y:S04]  /*5af10*/  LDL.LU.64 R58, [R1+0x8] ;  /* 0x00000800013a7983 */ /* 0x000f280000300a00 */
        /* <DEDUP_REMOVED lines=8> */
[----:B------:R0:W-:Y:S04]  /*5afa0*/  STL.64 [R1+0x4f0], R16 ;  /* 0x0004f01001007387 */ /* 0x0001e80000100a00 */
[----:B------:R1:W-:Y:S01]  /*5afb0*/  STL.64 [R1+0x4f8], R18 ;  /* 0x0004f81201007387 */ /* 0x0003e20000100a00 */
[----:B0-----:R-:W-:-:S03]  /*5afc0*/  IMAD.MOV.U32 R17, RZ, RZ, R22 ;  /* 0x000000ffff117224 */ /* 0x001fc600078e0016 */
[----:B-1----:R-:W3:Y:S01]  /*5afd0*/  LDL.LU.64 R18, [R1+0x2598] ;  /* 0x0025980001127983 */ /* 0x002ee20000300a00 */
[----:B------:R-:W-:-:S03]  /*5afe0*/  IMAD.MOV.U32 R16, RZ, RZ, R23 ;  /* 0x000000ffff107224 */ /* 0x000fc600078e0017 */
[----:B------:R-:W3:Y:S04]  /*5aff0*/  LDL.LU.64 R22, [R1+0x2590] ;  /* 0x0025900001167983 */ /* 0x000ee80000300a00 */
[----:B------:R-:W3:Y:S01]  /*5b000*/  LDL.LU.64 R20, [R1+0x2588] ;  /* 0x0025880001147983 */ /* 0x000ee20000300a00 */
[C---:B----4-:R-:W-:Y:S08]  /*5b010*/  HMMA.16816.F32 R24, R40.reuse, R50, R24 ;  /* 0x000000322818723c */ /* 0x050ff00000001818 */
[C---:B------:R-:W-:Y:S08]  /*5b020*/  HMMA.16816.F32 R28, R40.reuse, R46, R28 ;  /* 0x0000002e281c723c */ /* 0x040ff0000000181c */
[C---:B--2---:R-:W-:Y:S08]  /*5b030*/  HMMA.16816.F32 R4, R40.reuse, R10, R4 ;  /* 0x0000000a2804723c */ /* 0x044ff00000001804 */
[----:B---3--:R-:W-:-:S15]  /*5b040*/  HMMA.16816.F32 R20, R40, R54, R20 ;  /* 0x000000362814723c */ /* 0x008fde0000001814 */
[----:B------:R-:W-:-:S04]  /*5b050*/  NOP ;  /* 0x0000000000007918 */ /* 0x000fc80000000000 */
[----:B------:R-:W-:Y:S04]  /*5b060*/  STL.64 [R1+0x4e0], R20 ;  /* 0x0004e01401007387 */ /* 0x000fe80000100a00 */
[----:B------:R0:W-:Y:S04]  /*5b070*/  STL.64 [R1+0x4e8], R22 ;  /* 0x0004e81601007387 */ /* 0x0001e80000100a00 */
[----:B0-----:R-:W2:Y:S04]  /*5b080*/  LDL.LU.64 R22, [R1+0x2580] ;  /* 0x0025800001167983 */ /* 0x001ea80000300a00 */
[----:B------:R-:W3:Y:S01]  /*5b090*/  LDL.LU R52, [R1+0x480] ;  /* 0x0004800001347983 */ /* 0x000ee20000300800 */
[----:B------:R-:W-:-:S03]  /*5b0a0*/  MOV R21, R54 ;  /* 0x0000003600157202 */ /* 0x000fc60000000f00 */
[----:B------:R-:W3:Y:S01]  /*5b0b0*/  LDL.LU R53, [R1+0x484] ;  /* 0x0004840001357983 */ /* 0x000ee20000300800 */
[----:B------:R-:W-:-:S03]  /*5b0c0*/  IMAD.MOV.U32 R20, RZ, RZ, R55 ;  /* 0x000000ffff147224 */ /* 0x000fc600078e0037 */
[----:B------:R-:W3:Y:S04]  /*5b0d0*/  LDL.LU R54, [R1+0x488] ;  /* 0x0004880001367983 */ /* 0x000ee80000300800 */
[----:B------:R-:W3:Y:S04]  /*5b0e0*/  LDL.LU R55, [R1+0x48c] ;  /* 0x00048c0001377983 */ /* 0x000ee80000300800 */
[----:B------:R-:W-:Y:S04]  /*5b0f0*/  STL.64 [R1+0x4d0], R24 ;  /* 0x0004d01801007387 */ /* 0x000fe80000100a00 */
[----:B------:R0:W-:Y:S04]  /*5b100*/  STL.64 [R1+0x4d8], R26 ;  /* 0x0004d81a01007387 */ /* 0x0001e80000100a00 */
[----:B0-----:R-:W4:Y:S04]  /*5b110*/  LDL.LU R26, [R1+0x257c] ;  /* 0x00257c00011a7983 */ /* 0x001f280000300800 */
[----:B------:R-:W2:Y:S04]  /*5b120*/  LDL.LU R25, [R1+0x2578] ;  /* 0x0025780001197983 */ /* 0x000ea80000300800 */
[----:B------:R-:W2:Y:S01]  /*5b130*/  LDL.LU R48, [R1+0x470] ;  /* 0x0004700001307983 */ /* 0x000ea20000300800 */
[----:B------:R-:W-:-:S03]  /*5b140*/  IMAD.MOV.U32 R27, RZ, RZ, R50 ;  /* 0x000000ffff1b7224 */ /* 0x000fc600078e0032 */
[----:B------:R-:W2:Y:S01]  /*5b150*/  LDL.LU R49, [R1+0x474] ;  /* 0x0004740001317983 */ /* 0x000ea20000300800 */
[----:B------:R-:W-:-:S03]  /*5b160*/  IMAD.MOV.U32 R24, RZ, RZ, R51 ;  /* 0x000000ffff187224 */ /* 0x000fc600078e0033 */
[----:B------:R-:W2:Y:S04]  /*5b170*/  LDL.LU R50, [R1+0x478] ;  /* 0x0004780001327983 */ /* 0x000ea80000300800 */
[----:B------:R-:W2:Y:S04]  /*5b180*/  LDL.LU R51, [R1+0x47c] ;  /* 0x00047c0001337983 */ /* 0x000ea80000300800 */
[----:B------:R0:W-:Y:S04]  /*5b190*/  STL.64 [R1+0x4c0], R28 ;  /* 0x0004c01c01007387 */ /* 0x0001e80000100a00 */
[----:B------:R1:W-:Y:S01]  /*5b1a0*/  STL.64 [R1+0x4c8], R30 ;  /* 0x0004c81e01007387 */ /* 0x0003e20000100a00 */
[----:B0-----:R-:W-:-:S03]  /*5b1b0*/  IMAD.MOV.U32 R28, RZ, RZ, R46 ;  /* 0x000000ffff1c7224 */ /* 0x001fc600078e002e */
[----:B-1----:R-:W2:Y:S01]  /*5b1c0*/  LDL.LU.64 R30, [R1+0x2570] ;  /* 0x00257000011e7983 */ /* 0x002ea20000300a00 */
[----:B------:R-:W-:-:S03]  /*5b1d0*/  IMAD.MOV.U32 R29, RZ, RZ, R47 ;  /* 0x000000ffff1d7224 */ /* 0x000fc600078e002f */
[----:B------:R-:W2:Y:S04]  /*5b1e0*/  LDL.LU.64 R46, [R1+0x2568] ;  /* 0x00256800012e7983 */ /* 0x000ea80000300a00 */
[----:B------:R-:W2:Y:S04]  /*5b1f0*/  LDL.LU.64 R44, [R1+0x2560] ;  /* 0x00256000012c7983 */ /* 0x000ea80000300a00 */
[----:B------:R0:W-:Y:S04]  /*5b200*/  STL.64 [R1+0x4b0], R4 ;  /* 0x0004b00401007387 */ /* 0x0001e80000100a00 */
[----:B------:R-:W-:Y:S01]  /*5b210*/  STL.64 [R1+0x4b8], R6 ;  /* 0x0004b80601007387 */ /* 0x000fe20000100a00 */
[----:B0-----:R-:W-:-:S02]  /*5b220*/  IMAD.MOV.U32 R5, RZ, RZ, R10 ;  /* 0x000000ffff057224 */ /* 0x001fc400078e000a */
[----:B------:R-:W-:Y:S02]  /*5b230*/  IMAD.MOV.U32 R4, RZ, RZ, R11 ;  /* 0x000000ffff047224 */ /* 0x000fe400078e000b */
[----:B------:R-:W2:Y:S01]  /*5b240*/  LDL.LU.64 R10, [R1+0x2558] ;  /* 0x00255800010a7983 */ /* 0x000ea20000300a00 */
[C---:B------:R-:W-:Y:S08]  /*5b250*/  HMMA.16816.F32 R12, R40.reuse, R34, R12 ;  /* 0x00000022280c723c */ /* 0x040ff0000000180c */
[----:B------:R-:W-:Y:S01]  /*5b260*/  HMMA.16816.F32 R36, R40, R58, R36 ;  /* 0x0000003a2824723c */ /* 0x000fe20000001824 */
[----:B------:R-:W-:Y:S01]  /*5b270*/  MOV R9, R34 ;  /* 0x0000002200097202 */ /* 0x000fe20000000f00 */
[----:B------:R-:W-:-:S09]  /*5b280*/  IMAD.MOV.U32 R8, RZ, RZ, R35 ;  /* 0x000000ffff087224 */ /* 0x000fd200078e0023 */
[----:B------:R-:W-:Y:S04]  /*5b290*/  STL.64 [R1+0x4a0], R12 ;  /* 0x0004a00c01007387 */ /* 0x000fe80000100a00 */
[----:B------:R0:W-:Y:S04]  /*5b2a0*/  STL.64 [R1+0x4a8], R14 ;  /* 0x0004a80e01007387 */ /* 0x0001e80000100a00 */
[----:B0-----:R-:W3:Y:S04]  /*5b2b0*/  LDL.LU.64 R14, [R1+0x2550] ;  /* 0x00255000010e7983 */ /* 0x001ee80000300a00 */
[----:B------:R-:W3:Y:S04]  /*5b2c0*/  LDL.LU.64 R34, [R1+0x2548] ;  /* 0x0025480001227983 */ /* 0x000ee80000300a00 */
[----:B------:R-:W3:Y:S01]  /*5b2d0*/  LDL.LU.64 R32, [R1+0x2540] ;  /* 0x0025400001207983 */ /* 0x000ee20000300a00 */
[----:B------:R-:W-:-:S02]  /*5b2e0*/  IMAD.MOV.U32 R13, RZ, RZ, R58 ;  /* 0x000000ffff0d7224 */ /* 0x000fc400078e003a */
[----:B------:R-:W-:Y:S01]  /*5b2f0*/  IMAD.MOV.U32 R12, RZ, RZ, R59 ;  /* 0x000000ffff0c7224 */ /* 0x000fe200078e003b */
[----:B--2---:R-:W-:Y:S04]  /*5b300*/  STL.64 [R1+0x2480], R10 ;  /* 0x0024800a01007387 */ /* 0x004fe80000100a00 */
        /* <DEDUP_REMOVED lines=9> */
[----:B------:R-:W2:Y:S04]  /*5b3a0*/  LDL.LU.64 R58, [R1+0x2528] ;  /* 0x00252800013a7983 */ /* 0x000ea80000300a00 */
[----:B------:R-:W4:Y:S04]  /*5b3b0*/  LDL.LU.64 R56, [R1+0x2520] ;  /* 0x0025200001387983 */ /* 0x000f280000300a00 */
        /* <DEDUP_REMOVED lines=30> */
[C---:B------:R-:W-:Y:S08]  /*5b5a0*/  HMMA.16816.F32 R12, R40.reuse, R34, R12 ;  /* 0x00000022280c723c */ /* 0x040ff0000000180c */
[C---:B------:R-:W-:Y:S01]  /*5b5b0*/  HMMA.16816.F32 R8, R40.reuse, R30, R8 ;  /* 0x0000001e2808723c */ /* 0x040fe20000001808 */
[----:B--2---:R-:W-:Y:S04]  /*5b5c0*/  STL.64 [R1+0x2310], R50 ;  /* 0x0023103201007387 */ /* 0x004fe80000100a00 */
[----:B----4-:R0:W-:Y:S03]  /*5b5d0*/  STL.64 [R1+0x2308], R48 ;  /* 0x0023083001007387 */ /* 0x0101e60000100a00 */
[C---:B---3--:R-:W-:Y:S08]  /*5b5e0*/  HMMA.16816.F32 R52, R40.reuse, R50, R52 ;  /* 0x000000322834723c */ /* 0x048ff00000001834 */
[----:B0-----:R-:W-:Y:S01]  /*5b5f0*/  HMMA.16816.F32 R48, R40, R38, R56 ;  /* 0x000000262830723c */ /* 0x001fe20000001838 */
[----:B------:R-:W-:-:S02]  /*5b600*/  IMAD.MOV.U32 R58, RZ, RZ, R5 ;  /* 0x000000ffff3a7224 */ /* 0x000fc400078e0005 */
[----:B------:R-:W-:-:S08]  /*5b610*/  IMAD.MOV.U32 R59, RZ, RZ, R4 ;  /* 0x000000ffff3b7224 */ /* 0x000fd000078e0004 */
[----:B------:R-:W-:Y:S04]  /*5b620*/  STL.64 [R1+0x460], R52 ;  /* 0x0004603401007387 */ /* 0x000fe80000100a00 */
        /* <DEDUP_REMOVED lines=9> */
[----:B------:R0:W-:Y:S04]  /*5b6c0*/  STL.64 [R1+0x430], R8 ;  /* 0x0004300801007387 */ /* 0x0001e80000100a00 */
[----:B------:R1:W-:Y:S04]  /*5b6d0*/  STL.64 [R1+0x438], R10 ;  /* 0x0004380a01007387 */ /* 0x0003e80000100a00 */
[----:B0-----:R-:W2:Y:S04]  /*5b6e0*/  LDL.LU R8, [R1+0x420] ;  /* 0x0004200001087983 */ /* 0x001ea80000300800 */
[----:B------:R-:W2:Y:S04]  /*5b6f0*/  LDL.LU R9, [R1+0x424] ;  /* 0x0004240001097983 */ /* 0x000ea80000300800 */
[----:B-1----:R-:W2:Y:S04]  /*5b700*/  LDL.LU R10, [R1+0x428] ;  /* 0x00042800010a7983 */ /* 0x002ea80000300800 */
[----:B------:R-:W2:Y:S04]  /*5b710*/  LDL.LU R11, [R1+0x42c] ;  /* 0x00042c00010b7983 */ /* 0x000ea80000300800 */
[----:B------:R-:W3:Y:S04]  /*5b720*/  LDL.LU R4, [R1+0x410] ;  /* 0x0004100001047983 */ /* 0x000ee80000300800 */
[----:B------:R-:W3:Y:S04]  /*5b730*/  LDL.LU R5, [R1+0x414] ;  /* 0x0004140001057983 */ /* 0x000ee80000300800 */
[----:B------:R-:W3:Y:S04]  /*5b740*/  LDL.LU R6, [R1+0x418] ;  /* 0x0004180001067983 */ /* 0x000ee80000300800 */
[----:B------:R-:W3:Y:S04]  /*5b750*/  LDL.LU R7, [R1+0x41c] ;  /* 0x00041c0001077983 */ /* 0x000ee80000300800 */
[----:B------:R-:W-:Y:S04]  /*5b760*/  STL.64 [R1+0x2338], R58 ;  /* 0x0023383a01007387 */ /* 0x000fe80000100a00 */
[----:B------:R-:W4:Y:S04]  /*5b770*/  LDL.LU R52, [R1+0x220] ;  /* 0x0002200001347983 */ /* 0x000f280000300800 */
[----:B------:R-:W4:Y:S04]  /*5b780*/  LDL.LU R53, [R1+0x224] ;  /* 0x0002240001357983 */ /* 0x000f280000300800 */
[----:B------:R-:W2:Y:S04]  /*5b790*/  LDL.LU R54, [R1+0x228] ;  /* 0x0002280001367983 */ /* 0x000ea80000300800 */
[----:B------:R-:W2:Y:S01]  /*5b7a0*/  LDL.LU R55, [R1+0x22c] ;  /* 0x00022c0001377983 */ /* 0x000ea20000300800 */
[----:B------:R-:W-:-:S02]  /*5b7b0*/  IMAD.MOV.U32 R50, RZ, RZ, R28 ;  /* 0x000000ffff327224 */ /* 0x000fc400078e001c */
[----:B------:R-:W-:Y:S01]  /*5b7c0*/  IMAD.MOV.U32 R51, RZ, RZ, R29 ;  /* 0x000000ffff337224 */ /* 0x000fe200078e001d */
[----:B--2---:R-:W-:Y:S04]  /*5b7d0*/  STL.64 [R1+0x2348], R54 ;  /* 0x0023483601007387 */ /* 0x004fe80000100a00 */
[----:B----4-:R-:W-:Y:S04]  /*5b7e0*/  STL.64 [R1+0x2340], R52 ;  /* 0x0023403401007387 */ /* 0x010fe80000100a00 */
[----:B------:R-:W2:Y:S04]  /*5b7f0*/  LDL.LU R28, [R1+0x24f8] ;  /* 0x0024f800011c7983 */ /* 0x000ea80000300800 */
[----:B------:R-:W2:Y:S04]  /*5b800*/  LDL.LU R29, [R1+0x24f4] ;  /* 0x0024f400011d7983 */ /* 0x000ea80000300800 */
[----:B------:R-:W-:Y:S04]  /*5b810*/  STL.64 [R1+0x2350], R50 ;  /* 0x0023503201007387 */ /* 0x000fe80000100a00 */
[----:B------:R-:W4:Y:S04]  /*5b820*/  LDL.LU R36, [R1+0x230] ;  /* 0x0002300001247983 */ /* 0x000f280000300800 */
[----:B------:R-:W4:Y:S04]  /*5b830*/  LDL.LU R37, [R1+0x234] ;  /* 0x0002340001257983 */ /* 0x000f280000300800 */
[----:B------:R-:W2:Y:S04]  /*5b840*/  LDL.LU R38, [R1+0x238] ;  /* 0x0002380001267983 */ /* 0x000ea80000300800 */
[----:B------:R-:W2:Y:S01]  /*5b850*/  LDL.LU R39, [R1+0x23c] ;  /* 0x00023c0001277983 */ /* 0x000ea20000300800 */
[----:B------:R-:W-:Y:S01]  /*5b860*/  MOV R34, R27 ;  /* 0x0000001b00227202 */ /* 0x000fe20000000f00 */
[----:B------:R-:W-:-:S02]  /*5b870*/  IMAD.MOV.U32 R35, RZ, RZ, R24 ;  /* 0x000000ffff237224 */ /* 0x000fc400078e0018 */
[----:B--2---:R-:W-:Y:S04]  /*5b880*/  STL.64 [R1+0x2360], R38 ;  /* 0x0023602601007387 */ /* 0x004fe80000100a00 */
[----:B----4-:R-:W-:Y:S04]  /*5b890*/  STL.64 [R1+0x2358], R36 ;  /* 0x0023582401007387 */ /* 0x010fe80000100a00 */
[----:B------:R-:W2:Y:S04]  /*5b8a0*/  LDL.LU R27, [R1+0x24f0] ;  /* 0x0024f000011b7983 */ /* 0x000ea80000300800 */
[----:B------:R-:W4:Y:S04]  /*5b8b0*/  LDL.LU R24, [R1+0x24ec] ;  /* 0x0024ec0001187983 */ /* 0x000f280000300800 */
[----:B------:R-:W-:Y:S04]  /*5b8c0*/  STL.64 [R1+0x2368], R34 ;  /* 0x0023682201007387 */ /* 0x000fe80000100a00 */
[----:B------:R-:W-:Y:S04]  /*5b8d0*/  STL.64 [R1+0x22c0], R30 ;  /* 0x0022c01e01007387 */ /* 0x000fe80000100a00 */
[----:B------:R0:W-:Y:S04]  /*5b8e0*/  STL.64 [R1+0x22b8], R28 ;  /* 0x0022b81c01007387 */ /* 0x0001e80000100a00 */
[----:B0-----:R-:W4:Y:S04]  /*5b8f0*/  LDL.LU R28, [R1+0x240] ;  /* 0x00024000011c7983 */ /* 0x001f280000300800 */
[----:B------:R-:W4:Y:S04]  /*5b900*/  LDL.LU R29, [R1+0x244] ;  /* 0x00024400011d7983 */ /* 0x000f280000300800 */
[----:B------:R-:W4:Y:S04]  /*5b910*/  LDL.LU R30, [R1+0x248] ;  /* 0x00024800011e7983 */ /* 0x000f280000300800 */
[----:B------:R-:W4:Y:S01]  /*5b920*/  LDL.LU R31, [R1+0x24c] ;  /* 0x00024c00011f7983 */ /* 0x000f220000300800 */
[C---:B---3--:R-:W-:Y:S08]  /*5b930*/  HMMA.16816.F32 R4, R40.reuse, R22, R4 ;  /* 0x000000162804723c */ /* 0x048ff00000001804 */
[----:B--2---:R-:W-:Y:S01]  /*5b940*/  HMMA.16816.F32 R8, R40, R26, R8 ;  /* 0x0000001a2808723c */ /* 0x004fe20000001808 */
[----:B----4-:R-:W-:Y:S04]  /*5b950*/  STL.64 [R1+0x2378], R30 ;  /* 0x0023781e01007387 */ /* 0x010fe80000100a00 */
[----:B------:R-:W-:Y:S04]  /*5b960*/  STL.64 [R1+0x2370], R28 ;  /* 0x0023701c01007387 */ /* 0x000fe80000100a00 */
[----:B------:R0:W-:Y:S04]  /*5b970*/  STL.64 [R1+0x22b0], R26 ;  /* 0x0022b01a01007387 */ /* 0x0001e80000100a00 */
[----:B------:R-:W-:Y:S06]  /*5b980*/  STL [R1+0x22a8], R24 ;  /* 0x0022a81801007387 */ /* 0x000fec0000100800 */
[----:B------:R-:W-:Y:S04]  /*5b990*/  STL.64 [R1+0x420], R8 ;  /* 0x0004200801007387 */ /* 0x000fe80000100a00 */
[----:B------:R-:W-:Y:S01]  /*5b9a0*/  STL.64 [R1+0x428], R10 ;  /* 0x0004280a01007387 */ /* 0x000fe20000100a00 */
[----:B0-----:R-:W-:-:S02]  /*5b9b0*/  IMAD.MOV.U32 R26, RZ, RZ, R21 ;  /* 0x000000ffff1a7224 */ /* 0x001fc400078e0015 */
[----:B------:R-:W-:Y:S01]  /*5b9c0*/  IMAD.MOV.U32 R27, RZ, RZ, R20 ;  /* 0x000000ffff1b7224 */ /* 0x000fe200078e0014 */
[----:B------:R-:W2:Y:S04]  /*5b9d0*/  LDL.LU R21, [R1+0x24e8] ;  /* 0x0024e80001157983 */ /* 0x000ea80000300800 */
[----:B------:R-:W3:Y:S04]  /*5b9e0*/  LDL.LU R20, [R1+0x24e4] ;  /* 0x0024e40001147983 */ /* 0x000ee80000300800 */
[----:B------:R-:W-:Y:S04]  /*5b9f0*/  STL.64 [R1+0x2380], R26 ;  /* 0x0023801a01007387 */ /* 0x000fe80000100a00 */
[----:B------:R-:W4:Y:S04]  /*5ba00*/  LDL.LU R56, [R1+0x270] ;  /* 0x0002700001387983 */ /* 0x000f280000300800 */
[----:B------:R-:W-:Y:S04]  /*5ba10*/  STL.64 [R1+0x410], R4 ;  /* 0x0004100401007387 */ /* 0x000fe80000100a00 */
[----:B------:R-:W-:Y:S04]  /*5ba20*/  STL.64 [R1+0x418], R6 ;  /* 0x0004180601007387 */ /* 0x000fe80000100a00 */
[----:B------:R-:W4:Y:S04]  /*5ba30*/  LDL.LU R57, [R1+0x274] ;  /* 0x0002740001397983 */ /* 0x000f280000300800 */
[----:B------:R-:W2:Y:S04]  /*5ba40*/  LDL.LU R58, [R1+0x278] ;  /* 0x00027800013a7983 */ /* 0x000ea80000300800 */
[----:B------:R-:W2:Y:S01]  /*5ba50*/  LDL.LU R59, [R1+0x27c] ;  /* 0x00027c00013b7983 */ /* 0x000ea20000300800 */
[----:B------:R-:W-:-:S02]  /*5ba60*/  IMAD.MOV.U32 R54, RZ, RZ, R3 ;  /* 0x000000ffff367224 */ /* 0x000fc400078e0003 */
[----:B------:R-:W-:Y:S01]  /*5ba70*/  IMAD.MOV.U32 R55, RZ, RZ, R2 ;  /* 0x000000ffff377224 */ /* 0x000fe200078e0002 */
[----:B--2---:R0:W-:Y:S04]  /*5ba80*/  STL.64 [R1+0x2390], R58 ;  /* 0x0023903a01007387 */ /* 0x0041e80000100a00 */
[----:B----4-:R-:W-:Y:S04]  /*5ba90*/  STL.64 [R1+0x2388], R56 ;  /* 0x0023883801007387 */ /* 0x010fe80000100a00 */
[----:B------:R-:W2:Y:S04]  /*5baa0*/  LDL.LU R3, [R1+0x24e0] ;  /* 0x0024e00001037983 */ /* 0x000ea80000300800 */
[----:B------:R-:W4:Y:S04]  /*5bab0*/  LDL.LU R2, [R1+0x24dc] ;  /* 0x0024dc0001027983 */ /* 0x000f280000300800 */
[----:B------:R1:W-:Y:S04]  /*5bac0*/  STL.64 [R1+0x2398], R54 ;  /* 0x0023983601007387 */ /* 0x0003e80000100a00 */
[----:B------:R-:W2:Y:S04]  /*5bad0*/  LDL.LU R48, [R1+0x280] ;  /* 0x0002800001307983 */ /* 0x000ea80000300800 */
[----:B------:R-:W2:Y:S04]  /*5bae0*/  LDL.LU R49, [R1+0x284] ;  /* 0x0002840001317983 */ /* 0x000ea80000300800 */
[----:B------:R-:W2:Y:S04]  /*5baf0*/  LDL.LU R50, [R1+0x288] ;  /* 0x0002880001327983 */ /* 0x000ea80000300800 */
[----:B------:R-:W2:Y:S01]  /*5bb00*/  LDL.LU R51, [R1+0x28c] ;  /* 0x00028c0001337983 */ /* 0x000ea20000300800 */
[----:B------:R-:W-:-:S02]  /*5bb10*/  IMAD.MOV.U32 R38, RZ, RZ, R61 ;  /* 0x000000ffff267224 */ /* 0x000fc400078e003d */
[----:B------:R-:W-:Y:S01]  /*5bb20*/  IMAD.MOV.U32 R39, RZ, RZ, R0 ;  /* 0x000000ffff277224 */ /* 0x000fe200078e0000 */
[----:B--2---:R2:W-:Y:S04]  /*5bb30*/  STL.64 [R1+0x23a8], R50 ;  /* 0x0023a83201007387 */ /* 0x0045e80000100a00 */
        /* <DEDUP_REMOVED lines=8> */
[----:B------:R-:W-:Y:S01]  /*5bbc0*/  MOV R30, R46 ;  /* 0x0000002e001e7202 */ /* 0x000fe20000000f00 */
[----:B------:R-:W-:-:S02]  /*5bbd0*/  IMAD.MOV.U32 R31, RZ, RZ, R47 ;  /* 0x000000ffff1f7224 */ /* 0x000fc400078e002f */
[----:B0-----:R-:W-:Y:S02]  /*5bbe0*/  IMAD.MOV.U32 R58, RZ, RZ, R44 ;  /* 0x000000ffff3a7224 */ /* 0x001fe400078e002c */
        /* <DEDUP_REMOVED lines=8> */
[----:B------:R3:W-:Y:S04]  /*5bc70*/  STL.64 [R1+0x23d0], R58 ;  /* 0x0023d03a01007387 */ /* 0x0007e80000100a00 */
[----:B------:R-:W2:Y:S04]  /*5bc80*/  LDL.LU R52, [R1+0x2b0] ;  /* 0x0002b00001347983 */ /* 0x000ea80000300800 */
[----:B------:R-:W2:Y:S04]  /*5bc90*/  LDL.LU R53, [R1+0x2b4] ;  /* 0x0002b40001357983 */ /* 0x000ea80000300800 */
[----:B-1----:R-:W2:Y:S04]  /*5bca0*/  LDL.LU R54, [R1+0x2b8] ;  /* 0x0002b80001367983 */ /* 0x002ea80000300800 */
[----:B------:R-:W2:Y:S01]  /*5bcb0*/  LDL.LU R55, [R1+0x2bc] ;  /* 0x0002bc0001377983 */ /* 0x000ea20000300800 */
[----:B------:R-:W-:-:S02]  /*5bcc0*/  IMAD.MOV.U32 R50, RZ, RZ, R25 ;  /* 0x000000ffff327224 */ /* 0x000fc400078e0019 */
        /* <DEDUP_REMOVED lines=23> */
[----:B----4-:R-:W-:Y:S02]  /*5be40*/  IMAD.MOV.U32 R50, RZ, RZ, R2 ;  /* 0x000000ffff327224 */ /* 0x010fe400078e0002 */
[----:B------:R-:W-:Y:S01]  /*5be50*/  IMAD.MOV.U32 R51, RZ, RZ, R3 ;  /* 0x000000ffff337224 */ /* 0x000fe200078e0003 */
[----:B--2---:R-:W-:Y:S04]  /*5be60*/  STL.64 [R1+0x2410], R30 ;  /* 0x0024101e01007387 */ /* 0x004fe80000100a00 */
[----:B------:R2:W-:Y:S04]  /*5be70*/  STL.64 [R1+0x2408], R28 ;  /* 0x0024081c01007387 */ /* 0x0005e80000100a00 */
[----:B------:R-:W3:Y:S04]  /*5be80*/  LDL.LU R20, [R1+0x24b0] ;  /* 0x0024b00001147983 */ /* 0x000ee80000300800 */
[----:B------:R-:W3:Y:S04]  /*5be90*/  LDL.LU R21, [R1+0x24ac] ;  /* 0x0024ac0001157983 */ /* 0x000ee80000300800 */
[----:B------:R4:W-:Y:S04]  /*5bea0*/  STL.64 [R1+0x2418], R58 ;  /* 0x0024183a01007387 */ /* 0x0009e80000100a00 */
[----:B------:R-:W2:Y:S04]  /*5beb0*/  LDL.LU R2, [R1+0x24a8] ;  /* 0x0024a80001027983 */ /* 0x000ea80000300800 */
        /* <DEDUP_REMOVED lines=15> */
[----:B------:R-:W2:Y:S04]  /*5bfb0*/  LDL.LU R30, [R1+0x308] ;  /* 0x00030800011e7983 */ /* 0x000ea80000300800 */
[----:B------:R-:W2:Y:S01]  /*5bfc0*/  LDL.LU R31, [R1+0x30c] ;  /* 0x00030c00011f7983 */ /* 0x000ea20000300800 */
[----:B----4-:R-:W-:-:S02]  /*5bfd0*/  IMAD.MOV.U32 R58, RZ, RZ, R47 ;  /* 0x000000ffff3a7224 */ /* 0x010fc400078e002f */
[----:B------:R-:W-:Y:S01]  /*5bfe0*/  IMAD.MOV.U32 R59, RZ, RZ, R46 ;  /* 0x000000ffff3b7224 */ /* 0x000fe200078e002e */
[----:B--2---:R1:W-:Y:S04]  /*5bff0*/  STL.64 [R1+0x2448], R30 ;  /* 0x0024481e01007387 */ /* 0x0043e80000100a00 */
[----:B------:R-:W-:Y:S04]  /*5c000*/  STL.64 [R1+0x2440], R28 ;  /* 0x0024401c01007387 */ /* 0x000fe80000100a00 */
[----:B------:R2:W-:Y:S04]  /*5c010*/  STL.64 [R1+0x2450], R58 ;  /* 0x0024503a01007387 */ /* 0x0005e80000100a00 */
        /* <DEDUP_REMOVED lines=15> */
[----:B0-----:R-:W-:-:S03]  /*5c110*/  IMAD.MOV.U32 R39, RZ, RZ, R44 ;  /* 0x000000ffff277224 */ /* 0x001fc600078e002c */
[----:B------:R-:W4:Y:S01]  /*5c120*/  LDL.LU R11, [R1+0x3fc] ;  /* 0x0003fc00010b7983 */ /* 0x000f220000300800 */
[----:B------:R-:W-:-:S03]  /*5c130*/  MOV R38, R45 ;  /* 0x0000002d00267202 */ /* 0x000fc60000000f00 */
[----:B------:R-:W4:Y:S04]  /*5c140*/  LDL.LU R44, [R1+0x340] ;  /* 0x00034000012c7983 */ /* 0x000f280000300800 */
[----:B------:R-:W4:Y:S04]  /*5c150*/  LDL.LU R45, [R1+0x344] ;  /* 0x00034400012d7983 */ /* 0x000f280000300800 */
[----:B------:R-:W4:Y:S04]  /*5c160*/  LDL.LU R46, [R1+0x348] ;  /* 0x00034800012e7983 */ /* 0x000f280000300800 */
[----:B------:R-:W4:Y:S01]  /*5c170*/  LDL.LU R47, [R1+0x34c] ;  /* 0x00034c00012f7983 */ /* 0x000f220000300800 */
[----:B-1----:R-:W-:-:S03]  /*5c180*/  IMAD.MOV.U32 R30, RZ, RZ, R60 ;  /* 0x000000ffff1e7224 */ /* 0x002fc600078e003c */
[----:B------:R-:W4:Y:S04]  /*5c190*/  LDL.LU R60, [R1+0x2498] ;  /* 0x00249800013c7983 */ /* 0x000f280000300800 */
[----:B------:R-:W4:Y:S04]  /*5c1a0*/  LDL.LU R56, [R1+0x330] ;  /* 0x0003300001387983 */ /* 0x000f280000300800 */
[----:B------:R-:W4:Y:S04]  /*5c1b0*/  LDL.LU R57, [R1+0x334] ;  /* 0x0003340001397983 */ /* 0x000f280000300800 */
[----:B--2---:R-:W2:Y:S04]  /*5c1c0*/  LDL.LU R58, [R1+0x338] ;  /* 0x00033800013a7983 */ /* 0x004ea80000300800 */
        /* <DEDUP_REMOVED lines=10> */
[----:B------:R-:W2:Y:S04]  /*5c270*/  LDL.LU R24, [R1+0x2a0] ;  /* 0x0002a00001187983 */ /* 0x000ea80000300800 */
[----:B------:R-:W2:Y:S04]  /*5c280*/  LDL.LU R25, [R1+0x2a4] ;  /* 0x0002a40001197983 */ /* 0x000ea80000300800 */
[----:B------:R-:W2:Y:S04]  /*5c290*/  LDL.LU R26, [R1+0x2a8] ;  /* 0x0002a800011a7983 */ /* 0x000ea80000300800 */
[----:B------:R-:W2:Y:S04]  /*5c2a0*/  LDL.LU R27, [R1+0x2ac] ;  /* 0x0002ac00011b7983 */ /* 0x000ea80000300800 */
[----:B------:R-:W-:Y:S04]  /*5c2b0*/  STL.64 [R1+0x22a0], R22 ;  /* 0x0022a01601007387 */ /* 0x000fe80000100a00 */
[----:B---3--:R0:W-:Y:S04]  /*5c2c0*/  STL.64 [R1+0x2298], R20 ;  /* 0x0022981401007387 */ /* 0x0081e80000100a00 */
[----:B0-----:R-:W3:Y:S04]  /*5c2d0*/  LDL.LU R20, [R1+0x250] ;  /* 0x0002500001147983 */ /* 0x001ee80000300800 */
[----:B------:R-:W3:Y:S04]  /*5c2e0*/  LDL.LU R21, [R1+0x254] ;  /* 0x0002540001157983 */ /* 0x000ee80000300800 */
[----:B------:R-:W3:Y:S04]  /*5c2f0*/  LDL.LU R22, [R1+0x258] ;  /* 0x0002580001167983 */ /* 0x000ee80000300800 */
[----:B------:R-:W3:Y:S01]  /*5c300*/  LDL.LU R23, [R1+0x25c] ;  /* 0x00025c0001177983 */ /* 0x000ee20000300800 */
        /* <DEDUP_REMOVED lines=12> */
[----:B------:R-:W2:Y:S01]  /*5c3d0*/  LDL.LU.64 R8, [R1+0x2478] ;  /* 0x0024780001087983 */ /* 0x000ea20000300a00 */
[----:B----4-:R-:W-:-:S15]  /*5c3e0*/  HMMA.16816.F32 R4, R40, R10, R4 ;  /* 0x0000000a2804723c */ /* 0x010fde0000001804 */
[----:B------:R-:W-:-:S04]  /*5c3f0*/  NOP ;  /* 0x0000000000007918 */ /* 0x000fc80000000000 */
[----:B------:R-:W-:Y:S04]  /*5c400*/  STL.64 [R1+0x3e0], R4 ;  /* 0x0003e00401007387 */ /* 0x000fe80000100a00 */
[----:B------:R0:W-:Y:S04]  /*5c410*/  STL.64 [R1+0x3e8], R6 ;  /* 0x0003e80601007387 */ /* 0x0001e80000100a00 */
[----:B0-----:R-:W4:Y:S04]  /*5c420*/  LDL.LU.64 R6, [R1+0x2470] ;  /* 0x0024700001067983 */ /* 0x001f280000300a00 */
[----:B------:R-:W2:Y:S04]  /*5c430*/  LDL.LU.64 R4, [R1+0x2468] ;  /* 0x0024680001047983 */ /* 0x000ea80000300a00 */
[----:B------:R-:W-:Y:S01]  /*5c440*/  STL.64 [R1+0x2328], R10 ;  /* 0x0023280a01007387 */ /* 0x000fe20000100a00 */
[----:B----4-:R-:W-:Y:S03]  /*5c450*/  HMMA.16816.F32 R40, R40, R6, R44 ;  /* 0x000000062828723c */ /* 0x010fe6000000182c */
[----:B------:R-:W2:Y:S04]  /*5c460*/  LDL.LU.64 R46, [R1+0x2460] ;  /* 0x00246000012e7983 */ /* 0x000ea80000300a00 */
[----:B------:R-:W2:-:S12]  /*5c470*/  LDL.LU.64 R44, [R1+0x2458] ;  /* 0x00245800012c7983 */ /* 0x000e980000300a00 */
[----:B------:R0:W-:Y:S04]  /*5c480*/  STL.64 [R1+0x340], R40 ;  /* 0x0003402801007387 */ /* 0x0001e80000100a00 */
[----:B------:R1:W-:Y:S04]  /*5c490*/  STL.64 [R1+0x348], R42 ;  /* 0x0003482a01007387 */ /* 0x0003e80000100a00 */
[----:B0-----:R-:W4:Y:S04]  /*5c4a0*/  LDL.LU R40, [R1+0x260] ;  /* 0x0002600001287983 */ /* 0x001f280000300800 */
[----:B------:R-:W4:Y:S04]  /*5c4b0*/  LDL.LU R41, [R1+0x264] ;  /* 0x0002640001297983 */ /* 0x000f280000300800 */
[----:B-1----:R-:W4:Y:S04]  /*5c4c0*/  LDL.LU R42, [R1+0x268] ;  /* 0x00026800012a7983 */ /* 0x002f280000300800 */
[----:B------:R-:W4:Y:S04]  /*5c4d0*/  LDL.LU R43, [R1+0x26c] ;  /* 0x00026c00012b7983 */ /* 0x000f280000300800 */
[----:B------:R-:W-:Y:S01]  /*5c4e0*/  STL.64 [R1+0x2270], R6 ;  /* 0x0022700601007387 */ /* 0x000fe20000100a00 */
[C---:B--2---:R-:W-:Y:S03]  /*5c4f0*/  HMMA.16816.F32 R28, R44.reuse, R30, R56 ;  /* 0x0000001e2c1c723c */ /* 0x044fe60000001838 */
[----:B------:R-:W2:Y:S05]  /*5c500*/  LDL.LU.64 R58, [R1+0x2450] ;  /* 0x00245000013a7983 */ /* 0x000eaa0000300a00 */
[C---:B------:R-:W-:Y:S11]  /*5c510*/  HMMA.16816.F32 R36, R44.reuse, R38, R32 ;  /* 0x000000262c24723c */ /* 0x040ff60000001820 */
[----:B------:R-:W-:Y:S04]  /*5c520*/  STL.64 [R1+0x330], R28 ;  /* 0x0003301c01007387 */ /* 0x000fe80000100a00 */
[----:B------:R0:W-:Y:S04]  /*5c530*/  STL.64 [R1+0x338], R30 ;  /* 0x0003381e01007387 */ /* 0x0001e80000100a00 */
[----:B0-----:R-:W3:Y:S04]  /*5c540*/  LDL.LU.64 R30, [R1+0x2448] ;  /* 0x00244800011e7983 */ /* 0x001ee80000300a00 */
[----:B------:R-:W3:Y:S04]  /*5c550*/  LDL.LU.64 R28, [R1+0x2440] ;  /* 0x00244000011c7983 */ /* 0x000ee80000300a00 */
[----:B------:R-:W3:Y:S04]  /*5c560*/  LDL.LU.64 R34, [R1+0x2438] ;  /* 0x0024380001227983 */ /* 0x000ee80000300a00 */
[----:B------:R-:W-:Y:S04]  /*5c570*/  STL.64 [R1+0x320], R36 ;  /* 0x0003202401007387 */ /* 0x000fe80000100a00 */
[----:B------:R0:W-:Y:S04]  /*5c580*/  STL.64 [R1+0x328], R38 ;  /* 0x0003282601007387 */ /* 0x0001e80000100a00 */
[----:B0-----:R-:W4:Y:S04]  /*5c590*/  LDL.LU.64 R38, [R1+0x2430] ;  /* 0x0024300001267983 */ /* 0x001f280000300a00 */
[----:B------:R-:W4:Y:S01]  /*5c5a0*/  LDL.LU.64 R36, [R1+0x2428] ;  /* 0x0024280001247983 */ /* 0x000f220000300a00 */
[----:B--2---:R-:W-:Y:S03]  /*5c5b0*/  HMMA.16816.F32 R56, R44, R58, R48 ;  /* 0x0000003a2c38723c */ /* 0x004fe60000001830 */
[----:B------:R-:W4:-:S15]  /*5c5c0*/  LDL.LU.64 R50, [R1+0x2420] ;  /* 0x0024200001327983 */ /* 0x000f1e0000300a00 */
[----:B------:R-:W-:Y:S01]  /*5c5d0*/  NOP ;  /* 0x0000000000007918 */ /* 0x000fe20000000000 */
[----:B------:R-:W-:Y:S04]  /*5c5e0*/  STL.64 [R1+0x310], R56 ;  /* 0x0003103801007387 */ /* 0x000fe80000100a00 */
[----:B------:R0:W-:Y:S04]  /*5c5f0*/  STL.64 [R1+0x318], R58 ;  /* 0x0003183a01007387 */ /* 0x0001e80000100a00 */
[----:B0-----:R-:W2:Y:S01]  /*5c600*/  LDL.LU.64 R58, [R1+0x2418] ;  /* 0x00241800013a7983 */ /* 0x001ea20000300a00 */
        /* <DEDUP_REMOVED lines=10> */
[----:B------:R0:W-:Y:S01]  /*5c6b0*/  STL.64 [R1+0x2f8], R50 ;  /* 0x0002f83201007387 */ /* 0x0001e20000100a00 */
[C---:B--2---:R-:W-:Y:S03]  /*5c6c0*/  HMMA.16816.F32 R56, R44.reuse, R58, R52 ;  /* 0x0000003a2c38723c */ /* 0x044fe60000001834 */
[----:B0-----:R-:W4:Y:S04]  /*5c6d0*/  LDL.LU.64 R50, [R1+0x23e8] ;  /* 0x0023e80001327983 */ /* 0x001f280000300a00 */
[----:B------:R-:W2:Y:S04]  /*5c6e0*/  LDL.LU.64 R54, [R1+0x23e0] ;  /* 0x0023e00001367983 */ /* 0x000ea80000300a00 */
[----:B------:R-:W2:Y:S08]  /*5c6f0*/  LDL.LU.64 R52, [R1+0x23d8] ;  /* 0x0023d80001347983 */ /* 0x000eb00000300a00 */
[----:B------:R-:W-:Y:S04]  /*5c700*/  STL.64 [R1+0x2e0], R56 ;  /* 0x0002e03801007387 */ /* 0x000fe80000100a00 */
[----:B------:R0:W-:Y:S04]  /*5c710*/  STL.64 [R1+0x2e8], R58 ;  /* 0x0002e83a01007387 */ /* 0x0001e80000100a00 */
[----:B0-----:R-:W2:Y:S01]  /*5c720*/  LDL.LU.64 R58, [R1+0x23d0] ;  /* 0x0023d000013a7983 */ /* 0x001ea20000300a00 */
[----:B---3--:R-:W-:Y:S03]  /*5c730*/  HMMA.16816.F32 R32, R44, R34, R28 ;  /* 0x000000222c20723c */ /* 0x008fe6000000181c */
[----:B------:R-:W3:-:S15]  /*5c740*/  LDL.LU.64 R30, [R1+0x23c8] ;  /* 0x0023c800011e7983 */ /* 0x000ede0000300a00 */
[----:B------:R-:W-:Y:S01]  /*5c750*/  NOP ;  /* 0x0000000000007918 */ /* 0x000fe20000000000 */
[----:B------:R-:W-:Y:S04]  /*5c760*/  STL.64 [R1+0x2d0], R32 ;  /* 0x0002d02001007387 */ /* 0x000fe80000100a00 */
[----:B------:R0:W-:Y:S04]  /*5c770*/  STL.64 [R1+0x2d8], R34 ;  /* 0x0002d82201007387 */ /* 0x0001e80000100a00 */
[----:B0-----:R-:W3:Y:S04]  /*5c780*/  LDL.LU.64 R34, [R1+0x23c0] ;  /* 0x0023c00001227983 */ /* 0x001ee80000300a00 */
[----:B------:R-:W3:Y:S01]  /*5c790*/  LDL.LU.64 R32, [R1+0x23b8] ;  /* 0x0023b80001207983 */ /* 0x000ee20000300a00 */
[----:B----4-:R-:W-:Y:S03]  /*5c7a0*/  HMMA.16816.F32 R48, R44, R50, R36 ;  /* 0x000000322c30723c */ /* 0x010fe60000001824 */
[----:B------:R-:W4:-:S15]  /*5c7b0*/  LDL.LU.64 R38, [R1+0x23b0] ;  /* 0x0023b00001267983 */ /* 0x000f1e0000300a00 */
[----:B------:R-:W-:Y:S01]  /*5c7c0*/  NOP ;  /* 0x0000000000007918 */ /* 0x000fe20000000000 */
[----:B------:R-:W-:Y:S04]  /*5c7d0*/  STL.64 [R1+0x2c0], R48 ;  /* 0x0002c03001007387 */ /* 0x000fe80000100a00 */
[----:B------:R0:W-:Y:S01]  /*5c7e0*/  STL.64 [R1+0x2c8], R50 ;  /* 0x0002c83201007387 */ /* 0x0001e20000100a00 */
[C---:B--2---:R-:W-:Y:S03]  /*5c7f0*/  HMMA.16816.F32 R56, R44.reuse, R58, R52 ;  /* 0x0000003a2c38723c */ /* 0x044fe60000001834 */
[----:B0-----:R-:W2:Y:S04]  /*5c800*/  LDL.LU.64 R50, [R1+0x23a8] ;  /* 0x0023a80001327983 */ /* 0x001ea80000300a00 */
[----:B------:R-:W2:Y:S04]  /*5c810*/  LDL.LU.64 R48, [R1+0x23a0] ;  /* 0x0023a00001307983 */ /* 0x000ea80000300a00 */
[----:B------:R-:W2:Y:S08]  /*5c820*/  LDL.LU.64 R54, [R1+0x2398] ;  /* 0x0023980001367983 */ /* 0x000eb00000300a00 */
[----:B------:R-:W-:Y:S04]  /*5c830*/  STL.64 [R1+0x2b0], R56 ;  /* 0x0002b03801007387 */ /* 0x000fe80000100a00 */
[----:B------:R0:W-:Y:S04]  /*5c840*/  STL.64 [R1+0x2b8], R58 ;  /* 0x0002b83a01007387 */ /* 0x0001e80000100a00 */
[----:B0-----:R-:W2:Y:S04]  /*5c850*/  LDL.LU.64 R58, [R1+0x2390] ;  /* 0x00239000013a7983 */ /* 0x001ea80000300a00 */
[----:B------:R-:W2:Y:S01]  /*5c860*/  LDL.LU.64 R56, [R1+0x2388] ;  /* 0x0023880001387983 */ /* 0x000ea20000300a00 */
[----:B---3--:R-:W-:Y:S03]  /*5c870*/  HMMA.16816.F32 R28, R44, R30, R24 ;  /* 0x0000001e2c1c723c */ /* 0x008fe60000001818 */
[----:B------:R-:W3:Y:S01]  /*5c880*/  LDL.LU.64 R26, [R1+0x2380] ;  /* 0x00238000011a7983 */ /* 0x000ee20000300a00 */
[----:B------:R-:W-:-:S02]  /*5c890*/  IMAD.MOV.U32 R6, RZ, RZ, R5 ;  /* 0x000000ffff067224 */ /* 0x000fc400078e0005 */
[----:B------:R-:W-:-:S13]  /*5c8a0*/  IMAD.MOV.U32 R7, RZ, RZ, R4 ;  /* 0x000000ffff077224 */ /* 0x000fda00078e0004 */
[----:B------:R-:W-:Y:S04]  /*5c8b0*/  STL.64 [R1+0x2a0], R28 ;  /* 0x0002a01c01007387 */ /* 0x000fe80000100a00 */
[----:B------:R0:W-:Y:S04]  /*5c8c0*/  STL.64 [R1+0x2a8], R30 ;  /* 0x0002a81e01007387 */ /* 0x0001e80000100a00 */
[----:B0-----:R-:W3:Y:S04]  /*5c8d0*/  LDL.LU.64 R30, [R1+0x2378] ;  /* 0x00237800011e7983 */ /* 0x001ee80000300a00 */
[----:B------:R-:W3:Y:S01]  /*5c8e0*/  LDL.LU.64 R28, [R1+0x2370] ;  /* 0x00237000011c7983 */ /* 0x000ee20000300a00 */
[----:B----4-:R-:W-:Y:S03]  /*5c8f0*/  HMMA.16816.F32 R36, R44, R38, R32 ;  /* 0x000000262c24723c */ /* 0x010fe60000001820 */
[----:B------:R-:W4:-:S15]  /*5c900*/  LDL.LU.64 R34, [R1+0x2368] ;  /* 0x0023680001227983 */ /* 0x000f1e0000300a00 */
[----:B------:R-:W-:Y:S01]  /*5c910*/  NOP ;  /* 0x0000000000007918 */ /* 0x000fe20000000000 */
[----:B------:R-:W-:Y:S01]  /*5c920*/  STL.64 [R1+0x290], R36 ;  /* 0x0002902401007387 */ /* 0x000fe20000100a00 */
[C---:B--2---:R-:W-:Y:S03]  /*5c930*/  HMMA.16816.F32 R52, R44.reuse, R54, R48 ;  /* 0x000000362c34723c */ /* 0x044fe60000001830 */
[----:B------:R0:W-:Y:S04]  /*5c940*/  STL.64 [R1+0x298], R38 ;  /* 0x0002982601007387 */ /* 0x0001e80000100a00 */
[----:B0-----:R-:W2:Y:S04]  /*5c950*/  LDL.LU.64 R38, [R1+0x2360] ;  /* 0x0023600001267983 */ /* 0x001ea80000300a00 */
[----:B------:R-:W2:Y:S04]  /*5c960*/  LDL.LU.64 R36, [R1+0x2358] ;  /* 0x0023580001247983 */ /* 0x000ea80000300a00 */
[----:B------:R-:W2:Y:S04]  /*5c970*/  LDL.LU.64 R50, [R1+0x2350] ;  /* 0x0023500001327983 */ /* 0x000ea80000300a00 */
[----:B------:R-:W-:Y:S04]  /*5c980*/  STL.64 [R1+0x280], R52 ;  /* 0x0002803401007387 */ /* 0x000fe80000100a00 */
[----:B------:R0:W-:Y:S01]  /*5c990*/  STL.64 [R1+0x288], R54 ;  /* 0x0002883601007387 */ /* 0x0001e20000100a00 */
[----:B------:R-:W-:Y:S03]  /*5c9a0*/  HMMA.16816.F32 R4, R44, R6, R56 ;  /* 0x000000062c04723c */ /* 0x000fe60000001838 */
[----:B0-----:R-:W2:Y:S04]  /*5c9b0*/  LDL.LU.64 R54, [R1+0x2348] ;  /* 0x0023480001367983 */ /* 0x001ea80000300a00 */
[----:B------:R-:W2:Y:S04]  /*5c9c0*/  LDL.LU.64 R52, [R1+0x2340] ;  /* 0x0023400001347983 */ /* 0x000ea80000300a00 */
[----:B------:R-:W2:Y:S01]  /*5c9d0*/  LDL.LU.64 R58, [R1+0x2338] ;  /* 0x00233800013a7983 */ /* 0x000ea20000300a00 */
[----:B------:R-:W-:-:S02]  /*5c9e0*/  IMAD.MOV.U32 R18, RZ, RZ, R17 ;  /* 0x000000ffff127224 */ /* 0x000fc400078e0011 */
[----:B------:R-:W-:-:S07]  /*5c9f0*/  IMAD.MOV.U32 R19, RZ, RZ, R16 ;  /* 0x000000ffff137224 */ /* 0x000fce00078e0010 */
[C---:B------:R-:W-:Y:S08]  /*5ca00*/  HMMA.16816.F32 R40, R44.reuse, R18, R40 ;  /* 0x000000122c28723c */ /* 0x040ff00000001828 */
[C---:B---3--:R-:W-:Y:S01]  /*5ca10*/  HMMA.16816.F32 R16, R44.reuse, R26, R20 ;  /* 0x0000001a2c10723c */ /* 0x048fe20000001814 */
[----:B------:R-:W-:Y:S04]  /*5ca20*/  STL.64 [R1+0x270], R4 ;  /* 0x0002700401007387 */ /* 0x000fe80000100a00 */
[----:B------:R4:W-:Y:S06]  /*5ca30*/  STL.64 [R1+0x278], R6 ;  /* 0x0002780601007387 */ /* 0x0009ec0000100a00 */
[----:B------:R-:W-:Y:S04]  /*5ca40*/  STL.64 [R1+0x260], R40 ;  /* 0x0002602801007387 */ /* 0x000fe80000100a00 */
[----:B------:R-:W-:Y:S04]  /*5ca50*/  STL.64 [R1+0x268], R42 ;  /* 0x0002682a01007387 */ /* 0x000fe80000100a00 */
[----:B------:R-:W-:Y:S04]  /*5ca60*/  STL.64 [R1+0x250], R16 ;  /* 0x0002501001007387 */ /* 0x000fe80000100a00 */
[----:B------:R-:W-:Y:S01]  /*5ca70*/  STL.64 [R1+0x258], R18 ;  /* 0x0002581201007387 */ /* 0x000fe20000100a00 */
[----:B----4-:R-:W-:-:S15]  /*5ca80*/  HMMA.16816.F32 R4, R44, R34, R28 ;  /* 0x000000222c04723c */ /* 0x010fde000000181c */
[----:B------:R-:W-:-:S04]  /*5ca90*/  NOP ;  /* 0x0000000000007918 */ /* 0x000fc80000000000 */
[----:B------:R0:W-:Y:S04]  /*5caa0*/  STL.64 [R1+0x240], R4 ;  /* 0x0002400401007387 */ /* 0x0001e80000100a00 */
[----:B------:R1:W-:Y:S04]  /*5cab0*/  STL.64 [R1+0x248], R6 ;  /* 0x0002480601007387 */ /* 0x0003e80000100a00 */
[----:B0-----:R-:W3:Y:S01]  /*5cac0*/  LDL.LU R4, [R1+0x150] ;  /* 0x0001500001047983 */ /* 0x001ee20000300800 */
[C---:B--2---:R-:W-:Y:S08]  /*5cad0*/  HMMA.16816.F32 R20, R44.reuse, R50, R36 ;  /* 0x000000322c14723c */ /* 0x044ff00000001824 */
[----:B------:R-:W-:Y:S11]  /*5cae0*/  HMMA.16816.F32 R16, R44, R58, R52 ;  /* 0x0000003a2c10723c */ /* 0x000ff60000001834 */
[----:B------:R0:W-:Y:S04]  /*5caf0*/  STL.64 [R1+0x230], R20 ;  /* 0x0002301401007387 */ /* 0x0001e80000100a00 */
[----:B------:R2:W-:Y:S01]  /*5cb00*/  STL.64 [R1+0x238], R22 ;  /* 0x0002381601007387 */ /* 0x0005e20000100a00 */
[----:B-1----:R-:W-:Y:S01]  /*5cb10*/  MOV R6, R60 ;  /* 0x0000003c00067202 */ /* 0x002fe20000000f00 */
[----:B------:R-:W-:-:S02]  /*5cb20*/  IMAD.MOV.U32 R7, RZ, RZ, R61 ;  /* 0x000000ffff077224 */ /* 0x000fc400078e003d */
[----:B------:R-:W-:Y:S02]  /*5cb30*/  IMAD.MOV.U32 R39, RZ, RZ, R8 ;  /* 0x000000ffff277224 */ /* 0x000fe400078e0008 */
[----:B------:R-:W-:Y:S01]  /*5cb40*/  IMAD.MOV.U32 R38, RZ, RZ, R9 ;  /* 0x000000ffff267224 */ /* 0x000fe200078e0009 */
[----:B------:R1:W-:Y:S04]  /*5cb50*/  STL.64 [R1+0x220], R16 ;  /* 0x0002201001007387 */ /* 0x0003e80000100a00 */
        /* <DEDUP_REMOVED lines=36> */
[----:B--2---:R-:W2:Y:S04]  /*5cda0*/  LDL.LU R22, [R1+0x198] ;  /* 0x0001980001167983 */ /* 0x004ea80000300800 */
[----:B------:R-:W2:Y:S04]  /*5cdb0*/  LDL.LU R23, [R1+0x19c] ;  /* 0x00019c0001177983 */ /* 0x000ea80000300800 */
[----:B-1----:R-:W2:Y:S04]  /*5cdc0*/  LDL.LU R16, [R1+0x180] ;  /* 0x0001800001107983 */ /* 0x002ea80000300800 */
[----:B------:R-:W2:Y:S04]  /*5cdd0*/  LDL.LU R17, [R1+0x184] ;  /* 0x0001840001117983 */ /* 0x000ea80000300800 */
[----:B----4-:R-:W4:Y:S04]  /*5cde0*/  LDL.LU R18, [R1+0x188] ;  /* 0x0001880001127983 */ /* 0x010f280000300800 */
[----:B------:R-:W4:Y:S04]  /*5cdf0*/  LDL.LU R19, [R1+0x18c] ;  /* 0x00018c0001137983 */ /* 0x000f280000300800 */
[----:B------:R-:W-:Y:S04]  /*5ce00*/  STL.64 [R1+0x2288], R6 ;  /* 0x0022880601007387 */ /* 0x000fe80000100a00 */
[----:B---3--:R0:W-:Y:S01]  /*5ce10*/  STL.64 [R1+0x2280], R4 ;  /* 0x0022800401007387 */ /* 0x0081e20000100a00 */
[C---:B------:R-:W-:Y:S08]  /*5ce20*/  HMMA.16816.F32 R36, R44.reuse, R38, R8 ;  /* 0x000000262c24723c */ /* 0x040ff00000001808 */
[----:B------:R-:W-:Y:S01]  /*5ce30*/  HMMA.16816.F32 R56, R44, R58, R48 ;  /* 0x0000003a2c38723c */ /* 0x000fe20000001830 */
[----:B0-----:R-:W3:Y:S04]  /*5ce40*/  LDL.LU R4, [R1+0x170] ;  /* 0x0001700001047983 */ /* 0x001ee80000300800 */
[----:B------:R-:W3:Y:S04]  /*5ce50*/  LDL.LU R5, [R1+0x174] ;  /* 0x0001740001057983 */ /* 0x000ee80000300800 */
[----:B------:R-:W2:Y:S04]  /*5ce60*/  LDL.LU R13, [R1+0xe3c] ;  /* 0x000e3c00010d7983 */ /* 0x000ea80000300800 */
[----:B------:R-:W2:Y:S04]  /*5ce70*/  LDL.LU.64 R10, [R1+0x2328] ;  /* 0x00232800010a7983 */ /* 0x000ea80000300a00 */
[----:B------:R-:W-:Y:S04]  /*5ce80*/  STL.64 [R1+0x210], R36 ;  /* 0x0002102401007387 */ /* 0x000fe80000100a00 */
[----:B------:R0:W-:Y:S04]  /*5ce90*/  STL.64 [R1+0x218], R38 ;  /* 0x0002182601007387 */ /* 0x0001e80000100a00 */
[----:B0-----:R-:W2:Y:S04]  /*5cea0*/  LDL.LU.64 R38, [R1+0x2320] ;  /* 0x0023200001267983 */ /* 0x001ea80000300a00 */
[----:B------:R0:W5:Y:S04]  /*5ceb0*/  LDL.LU.64 R36, [R1+0x2318] ;  /* 0x0023180001247983 */ /* 0x0001680000300a00 */
[----:B------:R-:W2:Y:S04]  /*5cec0*/  LDL.LU.64 R50, [R1+0x2310] ;  /* 0x0023100001327983 */ /* 0x000ea80000300a00 */
[----:B------:R0:W5:Y:S04]  /*5ced0*/  LDL.LU.64 R48, [R1+0x2308] ;  /* 0x0023080001307983 */ /* 0x0001680000300a00 */
[----:B------:R-:W-:Y:S04]  /*5cee0*/  STL.64 [R1+0x200], R56 ;  /* 0x0002003801007387 */ /* 0x000fe80000100a00 */
[----:B------:R1:W-:Y:S04]  /*5cef0*/  STL.64 [R1+0x208], R58 ;  /* 0x0002083a01007387 */ /* 0x0003e80000100a00 */
[----:B-1----:R-:W2:Y:S04]  /*5cf00*/  LDL.LU.64 R58, [R1+0x2300] ;  /* 0x00230000013a7983 */ /* 0x002ea80000300a00 */
[----:B------:R-:W3:Y:S01]  /*5cf10*/  LDL.LU.64 R56, [R1+0x22f8] ;  /* 0x0022f80001387983 */ /* 0x000ee20000300a00 */
[----:B------:R-:W-:-:S02]  /*5cf20*/  IMAD.MOV.U32 R6, RZ, RZ, R61 ;  /* 0x000000ffff067224 */ /* 0x000fc400078e003d */
[----:B------:R-:W-:Y:S01]  /*5cf30*/  IMAD.MOV.U32 R7, RZ, RZ, R60 ;  /* 0x000000ffff077224 */ /* 0x000fe200078e003c */
[----:B--2---:R-:W-:-:S15]  /*5cf40*/  HMMA.16816.F32 R52, R44, R58, R52 ;  /* 0x0000003a2c34723c */ /* 0x004fde0000001834 */
[----:B------:R-:W-:-:S04]  /*5cf50*/  NOP ;  /* 0x0000000000007918 */ /* 0x000fc80000000000 */
[----:B------:R-:W-:Y:S04]  /*5cf60*/  STL.64 [R1+0x1f0], R52 ;  /* 0x0001f03401007387 */ /* 0x000fe80000100a00 */
[----:B------:R1:W-:Y:S04]  /*5cf70*/  STL.64 [R1+0x1f8], R54 ;  /* 0x0001f83601007387 */ /* 0x0003e80000100a00 */
[----:B-1----:R-:W2:Y:S04]  /*5cf80*/  LDL.LU.64 R54, [R1+0x22f0] ;  /* 0x0022f00001367983 */ /* 0x002ea80000300a00 */
[----:B------:R0:W5:Y:S04]  /*5cf90*/  LDL.LU.64 R52, [R1+0x22e8] ;  /* 0x0022e80001347983 */ /* 0x0001680000300a00 */
[----:B------:R-:W2:Y:S04]  /*5cfa0*/  LDL.LU.64 R8, [R1+0x950] ;  /* 0x0009500001087983 */ /* 0x000ea80000300a00 */
[----:B------:R-:W2:Y:S04]  /*5cfb0*/  LDL.LU.64 R60, [R1+0x948] ;  /* 0x00094800013c7983 */ /* 0x000ea80000300a00 */
[----:B---3--:R1:W-:Y:S04]  /*5cfc0*/  STL.64 [R1+0x2268], R56 ;  /* 0x0022683801007387 */ /* 0x0083e80000100a00 */
[----:B-1----:R-:W2:Y:S04]  /*5cfd0*/  LDL.LU R56, [R1+0x1e0] ;  /* 0x0001e00001387983 */ /* 0x002ea80000300800 */
[----:B------:R-:W2:Y:S04]  /*5cfe0*/  LDL.LU R57, [R1+0x1e4] ;  /* 0x0001e40001397983 */ /* 0x000ea80000300800 */
[----:B------:R-:W2:Y:S04]  /*5cff0*/  LDL.LU R58, [R1+0x1e8] ;  /* 0x0001e800013a7983 */ /* 0x000ea80000300800 */
[----:B------:R-:W2:Y:S01]  /*5d000*/  LDL.LU R59, [R1+0x1ec] ;  /* 0x0001ec00013b7983 */ /* 0x000ea20000300800 */
[C---:B------:R-:W-:Y:S08]  /*5d010*/  HMMA.16816.F32 R40, R44.reuse, R50, R40 ;  /* 0x000000322c28723c */ /* 0x040ff00000001828 */
[C---:B------:R-:W-:Y:S08]  /*5d020*/  HMMA.16816.F32 R32, R44.reuse, R38, R32 ;  /* 0x000000262c20723c */ /* 0x040ff00000001820 */
[----:B--2---:R-:W-:-:S15]  /*5d030*/  HMMA.16816.F32 R56, R44, R54, R56 ;  /* 0x000000362c38723c */ /* 0x004fde0000001838 */
[----:B------:R-:W-:-:S04]  /*5d040*/  NOP ;  /* 0x0000000000007918 */ /* 0x000fc80000000000 */
[----:B------:R1:W-:Y:S04]  /*5d050*/  STL.64 [R1+0x1e0], R56 ;  /* 0x0001e03801007387 */ /* 0x0003e80000100a00 */
[----:B------:R2:W-:Y:S04]  /*5d060*/  STL.64 [R1+0x1e8], R58 ;  /* 0x0001e83a01007387 */ /* 0x0005e80000100a00 */
[----:B------:R-:W-:Y:S04]  /*5d070*/  STL.64 [R1+0x1d0], R40 ;  /* 0x0001d02801007387 */ /* 0x000fe80000100a00 */
[----:B------:R-:W-:Y:S04]  /*5d080*/  STL.64 [R1+0x1d8], R42 ;  /* 0x0001d82a01007387 */ /* 0x000fe80000100a00 */
[----:B-1----:R-:W3:Y:S01]  /*5d090*/  LDL.LU R56, [R1+0x140] ;  /* 0x0001400001387983 */ /* 0x002ee20000300800 */
[----:B------:R-:W-:-:S03]  /*5d0a0*/  IMAD.MOV.U32 R57, RZ, RZ, R0 ;  /* 0x000000ffff397224 */ /* 0x000fc600078e0000 */
[----:B------:R-:W3:Y:S01]  /*5d0b0*/  LDL.LU R0, [R1+0x22e0] ;  /* 0x0022e00001007983 */ /* 0x000ee20000300800 */
[----:B--2---:R-:W-:Y:S02]  /*5d0c0*/  IMAD.MOV.U32 R58, RZ, RZ, R3 ;  /* 0x000000ffff3a7224 */ /* 0x004fe400078e0003 */
[----:B------:R-:W-:Y:S01]  /*5d0d0*/  IMAD.MOV.U32 R59, RZ, RZ, R2 ;  /* 0x000000ffff3b7224 */ /* 0x000fe200078e0002 */
[----:B------:R-:W2:Y:S04]  /*5d0e0*/  LDL.LU R3, [R1+0x22dc] ;  /* 0x0022dc0001037983 */ /* 0x000ea80000300800 */
[----:B------:R-:W2:Y:S04]  /*5d0f0*/  LDL.LU R2, [R1+0x22d8] ;  /* 0x0022d80001027983 */ /* 0x000ea80000300800 */
[----:B------:R-:W-:Y:S04]  /*5d100*/  STL.64 [R1+0x1c0], R32 ;  /* 0x0001c02001007387 */ /* 0x000fe80000100a00 */
[----:B------:R1:W-:Y:S04]  /*5d110*/  STL.64 [R1+0x1c8], R34 ;  /* 0x0001c82201007387 */ /* 0x0003e80000100a00 */
[----:B-1----:R-:W2:Y:S04]  /*5d120*/  LDL.LU.64 R34, [R1+0x22d0] ;  /* 0x0022d00001227983 */ /* 0x002ea80000300a00 */
[----:B------:R0:W5:Y:S01]  /*5d130*/  LDL.LU.64 R32, [R1+0x22c8] ;  /* 0x0022c80001207983 */ /* 0x0001620000300a00 */
[----:B--2---:R-:W-:-:S15]  /*5d140*/  HMMA.16816.F32 R28, R44, R34, R28 ;  /* 0x000000222c1c723c */ /* 0x004fde000000181c */
[----:B------:R-:W-:-:S04]  /*5d150*/  NOP ;  /* 0x0000000000007918 */ /* 0x000fc80000000000 */
[----:B------:R-:W-:Y:S04]  /*5d160*/  STL.64 [R1+0x1b0], R28 ;  /* 0x0001b01c01007387 */ /* 0x000fe80000100a00 */
[----:B------:R1:W-:Y:S04]  /*5d170*/  STL.64 [R1+0x1b8], R30 ;  /* 0x0001b81e01007387 */ /* 0x0003e80000100a00 */
[----:B-1----:R-:W2:Y:S04]  /*5d180*/  LDL.LU.64 R30, [R1+0x22c0] ;  /* 0x0022c000011e7983 */ /* 0x002ea80000300a00 */
[----:B------:R0:W5:Y:S01]  /*5d190*/  LDL.LU.64 R28, [R1+0x22b8] ;  /* 0x0022b800011c7983 */ /* 0x0001620000300a00 */
[----:B--2---:R-:W-:-:S15]  /*5d1a0*/  HMMA.16816.F32 R24, R44, R30, R24 ;  /* 0x0000001e2c18723c */ /* 0x004fde0000001818 */
[----:B------:R-:W-:-:S04]  /*5d1b0*/  NOP ;  /* 0x0000000000007918 */ /* 0x000fc80000000000 */
[----:B------:R-:W-:Y:S01]  /*5d1c0*/  STL.64 [R1+0x1a0], R24 ;  /* 0x0001a01801007387 */ /* 0x000fe20000100a00 */
[----:B------:R-:W-:-:S03]  /*5d1d0*/  IMAD.MOV.U32 R35, RZ, RZ, R26 ;  /* 0x000000ffff237224 */ /* 0x000fc600078e001a */
[----:B------:R1:W-:Y:S04]  /*5d1e0*/  STL.64 [R1+0x1a8], R26 ;  /* 0x0001a81a01007387 */ /* 0x0003e80000100a00 */
[----:B-1----:R-:W2:Y:S01]  /*5d1f0*/  LDL.LU.64 R26, [R1+0x22b0] ;  /* 0x0022b000011a7983 */ /* 0x002ea20000300a00 */
[----:B------:R-:W-:-:S03]  /*5d200*/  IMAD.MOV.U32 R34, RZ, RZ, R24 ;  /* 0x000000ffff227224 */ /* 0x000fc600078e0018 */
[----:B------:R0:W5:Y:S01]  /*5d210*/  LDL.LU R24, [R1+0x22a8] ;  /* 0x0022a80001187983 */ /* 0x0001620000300800 */
[----:B--2---:R-:W-:-:S15]  /*5d220*/  HMMA.16816.F32 R20, R44, R26, R20 ;  /* 0x0000001a2c14723c */ /* 0x004fde0000001814 */
[----:B------:R-:W-:-:S04]  /*5d230*/  NOP ;  /* 0x0000000000007918 */ /* 0x000fc80000000000 */
[----:B------:R-:W-:Y:S01]  /*5d240*/  STL.64 [R1+0x190], R20 ;  /* 0x0001901401007387 */ /* 0x000fe20000100a00 */
[----:B------:R-:W-:-:S03]  /*5d250*/  IMAD.MOV.U32 R27, RZ, RZ, R22 ;  /* 0x000000ffff1b7224 */ /* 0x000fc600078e0016 */
[----:B------:R1:W-:Y:S04]  /*5d260*/  STL.64 [R1+0x198], R22 ;  /* 0x0001981601007387 */ /* 0x0003e80000100a00 */
[----:B-1----:R-:W4:Y:S01]  /*5d270*/  LDL.LU.64 R22, [R1+0x22a0] ;  /* 0x0022a00001167983 */ /* 0x002f220000300a00 */
[----:B------:R-:W-:Y:S01]  /*5d280*/  IMAD.MOV.U32 R30, RZ, RZ, R21 ;  /* 0x000000ffff1e7224 */ /* 0x000fe200078e0015 */
[----:B------:R-:W-:Y:S02]  /*5d290*/  MOV R26, R20 ;  /* 0x00000014001a7202 */ /* 0x000fe40000000f00 */
[----:B------:R0:W5:Y:S01]  /*5d2a0*/  LDL.LU.64 R20, [R1+0x2298] ;  /* 0x0022980001147983 */ /* 0x0001620000300a00 */
[----:B----4-:R-:W-:-:S15]  /*5d2b0*/  HMMA.16816.F32 R16, R44, R22, R16 ;  /* 0x000000162c10723c */ /* 0x010fde0000001810 */
[----:B------:R-:W-:-:S04]  /*5d2c0*/  NOP ;  /* 0x0000000000007918 */ /* 0x000fc80000000000 */
[----:B------:R-:W-:Y:S04]  /*5d2d0*/  STL.64 [R1+0x180], R16 ;  /* 0x0001801001007387 */ /* 0x000fe80000100a00 */
[----:B------:R1:W-:Y:S04]  /*5d2e0*/  STL.64 [R1+0x188], R18 ;  /* 0x0001881201007387 */ /* 0x0003e80000100a00 */
[----:B-1----:R-:W2:Y:S02]  /*5d2f0*/  LDL.LU.64 R18, [R1+0x2290] ;  /* 0x0022900001127983 */ /* 0x002ea40000300a00 */
[----:B--2---:R-:W-:Y:S02]  /*5d300*/  HMMA.16816.F32 R16, R44, R18, R4 ;  /* 0x000000122c10723c */ /* 0x004fe40000001804 */
[----:B------:R-:W2:Y:S04]  /*5d310*/  LDL.LU.64 R6, [R1+0x2288] ;  /* 0x0022880001067983 */ /* 0x000ea80000300a00 */
[----:B------:R-:W2:-:S13]  /*5d320*/  LDL.LU.64 R4, [R1+0x2280] ;  /* 0x0022800001047983 */ /* 0x000e9a0000300a00 */
[----:B------:R1:W-:Y:S04]  /*5d330*/  STL.64 [R1+0x170], R16 ;  /* 0x0001701001007387 */ /* 0x0003e80000100a00 */
[----:B------:R4:W-:Y:S04]  /*5d340*/  STL.64 [R1+0x178], R18 ;  /* 0x0001781201007387 */ /* 0x0009e80000100a00 */
[----:B-1----:R-:W2:Y:S01]  /*5d350*/  LDL.LU R16, [R1+0x160] ;  /* 0x0001600001107983 */ /* 0x002ea20000300800 */
[----:B------:R-:W-:-:S03]  /*5d360*/  IMAD.MOV.U32 R17, RZ, RZ, R2 ;  /* 0x000000ffff117224 */ /* 0x000fc600078e0002 */
[----:B------:R-:W2:Y:S01]  /*5d370*/  LDL.LU R2, [R1+0x227c] ;  /* 0x00227c0001027983 */ /* 0x000ea20000300800 */
[----:B----4-:R-:W-:-:S03]  /*5d380*/  IMAD.MOV.U32 R18, RZ, RZ, R3 ;  /* 0x000000ffff127224 */ /* 0x010fc600078e0003 */
[----:B------:R-:W4:Y:S01]  /*5d390*/  LDL.LU R3, [R1+0x2278] ;  /* 0x0022780001037983 */ /* 0x000f220000300800 */
[----:B---3--:R-:W-:Y:S02]  /*5d3a0*/  IMAD.MOV.U32 R19, RZ, RZ, R0 ;  /* 0x000000ffff137224 */ /* 0x008fe400078e0000 */
[----:B------:R-:W-:Y:S01]  /*5d3b0*/  VIADD R13, R13, 0x1 ;  /* 0x000000010d0d7836 */ /* 0x000fe20000000000 */
[C---:B--2---:R-:W-:Y:S08]  /*5d3c0*/  HMMA.16816.F32 R4, R44.reuse, R10, R4 ;  /* 0x0000000a2c04723c */ /* 0x044ff00000001804 */
[----:B------:R-:W-:Y:S11]  /*5d3d0*/  HMMA.16816.F32 R16, R44, R14, R16 ;  /* 0x0000000e2c10723c */ /* 0x000ff60000001810 */
[----:B------:R-:W-:Y:S01]  /*5d3e0*/  IMAD.MOV.U32 R15, RZ, RZ, R7 ;  /* 0x000000ffff0f7224 */ /* 0x000fe200078e0007 */
[----:B------:R-:W-:-:S07]  /*5d3f0*/  MOV R11, R6 ;  /* 0x00000006000b7202 */ /* 0x000fce0000000f00 */
[----:B------:R1:W-:Y:S04]  /*5d400*/  STL.64 [R1+0x160], R16 ;  /* 0x0001601001007387 */ /* 0x0003e80000100a00 */
[----:B------:R-:W-:Y:S04]  /*5d410*/  STL.64 [R1+0x168], R18 ;  /* 0x0001681201007387 */ /* 0x000fe80000100a00 */
[----:B------:R-:W-:Y:S04]  /*5d420*/  STL.64 [R1+0x150], R4 ;  /* 0x0001500401007387 */ /* 0x000fe80000100a00 */
[----:B------:R2:W-:Y:S01]  /*5d430*/  STL.64 [R1+0x158], R6 ;  /* 0x0001580601007387 */ /* 0x0005e20000100a00 */
[----:B-1----:R-:W1:Y:S03]  /*5d440*/  LDC R17, c[0x0][0x3a8] ;  /* 0x0000ea00ff117b82 */ /* 0x002e660000000800 */
[----:B--2---:R-:W2:Y:S01]  /*5d450*/  LDL.LU.64 R6, [R1+0x2270] ;  /* 0x0022700001067983 */ /* 0x004ea20000300a00 */
[----:B------:R-:W-:-:S02]  /*5d460*/  IMAD.MOV.U32 R14, RZ, RZ, R5 ;  /* 0x000000ffff0e7224 */ /* 0x000fc400078e0005 */
[----:B------:R-:W-:Y:S01]  /*5d470*/  IMAD.MOV.U32 R10, RZ, RZ, R4 ;  /* 0x000000ffff0a7224 */ /* 0x000fe200078e0004 */
[----:B------:R-:W3:Y:S01]  /*5d480*/  LDL.LU R12, [R1+0x1ff8] ;  /* 0x001ff800010c7983 */ /* 0x000ee20000300800 */
[----:B-1----:R-:W-:-:S04]  /*5d490*/  IMAD.SHL.U32 R17, R17, 0x40, RZ ;  /* 0x0000004011117824 */ /* 0x002fc800078e00ff */
[----:B------:R-:W-:-:S05]  /*5d4a0*/  IMAD.SHL.U32 R17, R17, 0x2, RZ ;  /* 0x0000000211117824 */ /* 0x000fca00078e00ff */
[-C--:B------:R-:W-:Y:S02]  /*5d4b0*/  IADD3 R5, P0, PT, R8, R17.reuse, RZ ;  /* 0x0000001108057210 */ /* 0x080fe40007f1e0ff */
[----:B------:R-:W-:-:S03]  /*5d4c0*/  IADD3 R4, P1, PT, R60, R17, RZ ;  /* 0x000000113c047210 */ /* 0x000fc60007f3e0ff */
[--C-:B----4-:R-:W-:Y:S02]  /*5d4d0*/  IMAD.X R8, R9, 0x1, R3.reuse, P0 ;  /* 0x0000000109087824 */ /* 0x110fe400000e0603 */
[----:B------:R-:W-:Y:S02]  /*5d4e0*/  IMAD.X R9, R61, 0x1, R3, P1 ;  /* 0x000000013d097824 */ /* 0x000fe400008e0603 */
[----:B------:R-:W4:Y:S04]  /*5d4f0*/  LDL.LU R61, [R1+0x1ff0] ;  /* 0x001ff000013d7983 */ /* 0x000f280000300800 */
[----:B------:R-:W-:Y:S04]  /*5d500*/  STL [R1+0xe3c], R13 ;  /* 0x000e3c0d01007387 */ /* 0x000fe80000100800 */
[----:B------:R-:W3:Y:S04]  /*5d510*/  LDL.LU R0, [R1+0x1fe8] ;  /* 0x001fe80001007983 */ /* 0x000ee80000300800 */
[----:B------:R-:W3:Y:S01]  /*5d520*/  LDL.LU R60, [R1+0x1fe0] ;  /* 0x001fe000013c7983 */ /* 0x000ee20000300800 */
[----:B------:R-:W-:-:S02]  /*5d530*/  ISETP.NE.U32.AND P0, PT, R13, UR6, PT ;  /* 0x000000060d007c0c */ /* 0x000fc4000bf05070 */
[----:B------:R-:W-:Y:S01]  /*5d540*/  MOV R54, R42 ;  /* 0x0000002a00367202 */ /* 0x000fe20000000f00 */
[----:B--2---:R-:W-:-:S15]  /*5d550*/  HMMA.16816.F32 R56, R44, R6, R56 ;  /* 0x000000062c38723c */ /* 0x004fde0000001838 */
[----:B------:R-:W-:-:S04]  /*5d560*/  NOP ;  /* 0x0000000000007918 */ /* 0x000fc80000000000 */
[----:B------:R1:W-:Y:S04]  /*5d570*/  STL.64 [R1+0x140], R56 ;  /* 0x0001403801007387 */ /* 0x0003e80000100a00 */
[----:B------:R2:W-:Y:S01]  /*5d580*/  STL.64 [R1+0x148], R58 ;  /* 0x0001483a01007387 */ /* 0x0005e20000100a00 */
[----:B------:R-:W-:-:S03]  /*5d590*/  IMAD.MOV.U32 R44, RZ, RZ, R56 ;  /* 0x000000ffff2c7224 */ /* 0x000fc600078e0038 */
[----:B-1----:R0:W5:Y:S04]  /*5d5a0*/  LDL.LU.64 R56, [R1+0x2268] ;  /* 0x0022680001387983 */ /* 0x0021680000300a00 */
        /* <DEDUP_REMOVED lines=14> */
[----:B------:R-:W-:-:S03]  /*5d690*/  IMAD.MOV.U32 R45, RZ, RZ, R58 ;  /* 0x000000ffff2d7224 */ /* 0x000fc600078e003a */
[----:B------:R-:W4:Y:S04]  /*5d6a0*/  LDL.LU R55, [R1+0x1fc4] ;  /* 0x001fc40001377983 */ /* 0x000f280000300800 */
[----:B--2---:R-:W2:Y:S04]  /*5d6b0*/  LDL.LU R58, [R1+0x1f98] ;  /* 0x001f9800013a7983 */ /* 0x004ea80000300800 */
[----:B------:R-:W2:Y:S01]  /*5d6c0*/  LDL.LU R59, [R1+0x1fbc] ;  /* 0x001fbc00013b7983 */ /* 0x000ea20000300800 */
[----:B---3--:R-:W-:-:S03]  /*5d6d0*/  IADD3 R12, P3, PT, R12, R17, RZ ;  /* 0x000000110c0c7210 */ /* 0x008fc60007f7e0ff */
[----:B------:R-:W3:Y:S04]  /*5d6e0*/  LDL.LU R13, [R1+0x1f90] ;  /* 0x001f9000010d7983 */ /* 0x000ee80000300800 */
[----:B------:R-:W2:Y:S04]  /*5d6f0*/  LDL.LU R41, [R1+0x1fb4] ;  /* 0x001fb40001297983 */ /* 0x000ea80000300800 */
[----:B------:R-:W2:Y:S04]  /*5d700*/  LDL.LU R42, [R1+0x1f88] ;  /* 0x001f8800012a7983 */ /* 0x000ea80000300800 */
[----:B------:R-:W3:Y:S04]  /*5d710*/  LDL.LU R43, [R1+0x1fac] ;  /* 0x001fac00012b7983 */ /* 0x000ee80000300800 */
[----:B------:R1:W-:Y:S04]  /*5d720*/  STL [R1+0x1ff8], R12 ;  /* 0x001ff80c01007387 */ /* 0x0003e80000100800 */
[----:B------:R-:W3:Y:S01]  /*5d730*/  LDL.LU R25, [R1+0x1f80] ;  /* 0x001f800001197983 */ /* 0x000ee20000300800 */
[----:B----4-:R-:W-:-:S02]  /*5d740*/  IADD3 R61, P4, PT, R61, R17, RZ ;  /* 0x000000113d3d7210 */ /* 0x010fc40007f9e0ff */
[-C--:B------:R-:W-:Y:S01]  /*5d750*/  IADD3 R0, P5, PT, R0, R17.reuse, RZ ;  /* 0x0000001100007210 */ /* 0x080fe20007fbe0ff */
[----:B-1----:R-:W4:Y:S04]  /*5d760*/  LDL.LU R12, [R1+0x1fa4] ;  /* 0x001fa400010c7983 */ /* 0x002f280000300800 */
[----:B------:R1:W-:Y:S01]  /*5d770*/  STL [R1+0x1ff0], R61 ;  /* 0x001ff03d01007387 */ /* 0x0003e20000100800 */
[----:B------:R-:W-:-:S03]  /*5d780*/  IADD3 R60, P6, PT, R60, R17, RZ ;  /* 0x000000113c3c7210 */ /* 0x000fc60007fde0ff */
[----:B-1----:R-:W4:Y:S04]  /*5d790*/  LDL.LU R61, [R1+0x1f78] ;  /* 0x001f7800013d7983 */ /* 0x002f280000300800 */
[----:B------:R1:W-:Y:S04]  /*5d7a0*/  STL [R1+0x1fe8], R0 ;  /* 0x001fe80001007387 */ /* 0x0003e80000100800 */
[----:B-1----:R-:W4:Y:S04]  /*5d7b0*/  LDL.LU R0, [R1+0x1f9c] ;  /* 0x001f9c0001007983 */ /* 0x002f280000300800 */
[----:B------:R1:W-:Y:S04]  /*5d7c0*/  STL [R1+0x1fe0], R60 ;  /* 0x001fe03c01007387 */ /* 0x0003e80000100800 */
[----:B-1----:R-:W4:Y:S01]  /*5d7d0*/  LDL.LU R60, [R1+0x1f70] ;  /* 0x001f7000013c7983 */ /* 0x002f220000300800 */
[-C--:B------:R-:W-:Y:S01]  /*5d7e0*/  IADD3 R46, P1, PT, R46, R17.reuse, RZ ;  /* 0x000000112e2e7210 */ /* 0x080fe20007f3e0ff */
[----:B------:R-:W-:Y:S01]  /*5d7f0*/  IMAD.X R16, R16, 0x1, R3, P3 ;  /* 0x0000000110107824 */ /* 0x000fe200018e0603 */
[----:B------:R-:W-:-:S02]  /*5d800*/  IADD3 R47, P2, PT, R47, R17, RZ ;  /* 0x000000112f2f7210 */ /* 0x000fc40007f5e0ff */
[----:B------:R-:W-:Y:S02]  /*5d810*/  IADD3 R6, P3, PT, R6, R17, RZ ;  /* 0x0000001106067210 */ /* 0x000fe40007f7e0ff */
[----:B------:R-:W-:Y:S02]  /*5d820*/  IADD3.X R7, PT, PT, R7, R3, RZ, P4, !PT ;  /* 0x0000000307077210 */ /* 0x000fe400027fe4ff */
[-C--:B------:R-:W-:Y:S01]  /*5d830*/  IADD3 R18, P4, PT, R18, R17.reuse, RZ ;  /* 0x0000001112127210 */ /* 0x080fe20007f9e0ff */
[----:B------:R1:W-:Y:S04]  /*5d840*/  STL [R1+0x1ff4], R16 ;  /* 0x001ff41001007387 */ /* 0x0003e80000100800 */
[----:B------:R-:W-:Y:S01]  /*5d850*/  STL [R1+0x1fd8], R46 ;  /* 0x001fd82e01007387 */ /* 0x000fe20000100800 */
[--C-:B------:R-:W-:Y:S01]  /*5d860*/  IMAD.X R19, R19, 0x1, R3.reuse, P5 ;  /* 0x0000000113137824 */ /* 0x100fe200028e0603 */
[-C--:B------:R-:W-:Y:S01]  /*5d870*/  IADD3 R22, P5, PT, R22, R17.reuse, RZ ;  /* 0x0000001116167210 */ /* 0x080fe20007fbe0ff */
[--C-:B------:R-:W-:Y:S01]  /*5d880*/  IMAD.X R23, R23, 0x1, R3.reuse, P6 ;  /* 0x0000000117177824 */ /* 0x100fe200030e0603 */
[-C--:B------:R-:W-:Y:S01]  /*5d890*/  IADD3 R31, P6, PT, R31, R17.reuse, RZ ;  /* 0x000000111f1f7210 */ /* 0x080fe20007fde0ff */
[----:B------:R-:W-:Y:S01]  /*5d8a0*/  IMAD.X R38, R38, 0x1, R3, P1 ;  /* 0x0000000126267824 */ /* 0x000fe200008e0603 */
[----:B-1----:R-:W4:Y:S04]  /*5d8b0*/  LDL.LU R16, [R1+0x1f94] ;  /* 0x001f940001107983 */ /* 0x002f280000300800 */
[----:B------:R-:W-:Y:S04]  /*5d8c0*/  STL [R1+0x1fd0], R47 ;  /* 0x001fd02f01007387 */ /* 0x000fe80000100800 */
[----:B------:R-:W-:Y:S04]  /*5d8d0*/  STL [R1+0x1fc8], R6 ;  /* 0x001fc80601007387 */ /* 0x000fe80000100800 */
[----:B------:R-:W-:Y:S04]  /*5d8e0*/  STL [R1+0x1fec], R7 ;  /* 0x001fec0701007387 */ /* 0x000fe80000100800 */
[----:B------:R-:W-:Y:S04]  /*5d8f0*/  STL [R1+0x1fc0], R18 ;  /* 0x001fc01201007387 */ /* 0x000fe80000100800 */
[----:B------:R-:W-:Y:S01]  /*5d900*/  STL [R1+0x1fe4], R19 ;  /* 0x001fe41301007387 */ /* 0x000fe20000100800 */
[----:B------:R-:W-:-:S03]  /*5d910*/  IADD3 R39, P1, PT, R39, R17, RZ ;  /* 0x0000001127277210 */ /* 0x000fc60007f3e0ff */
[----:B------:R-:W-:Y:S01]  /*5d920*/  STL [R1+0x1fb8], R22 ;  /* 0x001fb81601007387 */ /* 0x000fe20000100800 */
[----:B------:R-:W-:-:S03]  /*5d930*/  IMAD.X R50, R50, 0x1, R3, P2 ;  /* 0x0000000132327824 */ /* 0x000fc600010e0603 */
[----:B------:R-:W-:Y:S01]  /*5d940*/  STL [R1+0x1fdc], R23 ;  /* 0x001fdc1701007387 */ /* 0x000fe20000100800 */
[----:B------:R-:W-:-:S03]  /*5d950*/  IADD3 R51, P2, PT, R51, R17, RZ ;  /* 0x0000001133337210 */ /* 0x000fc60007f5e0ff */
[----:B------:R-:W-:Y:S01]  /*5d960*/  STL [R1+0x1fb0], R31 ;  /* 0x001fb01f01007387 */ /* 0x000fe20000100800 */
[--C-:B------:R-:W-:Y:S02]  /*5d970*/  IMAD.X R55, R55, 0x1, R3.reuse, P3 ;  /* 0x0000000137377824 */ /* 0x100fe400018e0603 */
[----:B--2---:R-:W-:Y:S01]  /*5d980*/  IMAD.X R59, R59, 0x1, R3, P4 ;  /* 0x000000013b3b7824 */ /* 0x004fe200020e0603 */
[----:B------:R-:W-:Y:S01]  /*5d990*/  STL [R1+0x1fd4], R38 ;  /* 0x001fd42601007387 */ /* 0x000fe20000100800 */
[----:B---3--:R-:W-:-:S03]  /*5d9a0*/  IADD3 R13, P4, PT, R13, R17, RZ ;  /* 0x000000110d0d7210 */ /* 0x008fc60007f9e0ff */
[----:B------:R-:W-:Y:S01]  /*5d9b0*/  STL [R1+0x1fa8], R39 ;  /* 0x001fa82701007387 */ /* 0x000fe20000100800 */
[----:B------:R-:W-:-:S03]  /*5d9c0*/  IADD3 R58, P3, PT, R58, R17, RZ ;  /* 0x000000113a3a7210 */ /* 0x000fc60007f7e0ff */
[----:B------:R-:W-:Y:S04]  /*5d9d0*/  STL [R1+0x1fcc], R50 ;  /* 0x001fcc3201007387 */ /* 0x000fe80000100800 */
[----:B------:R-:W-:Y:S04]  /*5d9e0*/  STL [R1+0x1fa0], R51 ;  /* 0x001fa03301007387 */ /* 0x000fe80000100800 */
[----:B------:R-:W-:Y:S01]  /*5d9f0*/  STL [R1+0x1fc4], R55 ;  /* 0x001fc43701007387 */ /* 0x000fe20000100800 */
[----:B------:R-:W-:-:S03]  /*5da00*/  IMAD.X R41, R41, 0x1, R3, P5 ;  /* 0x0000000129297824 */ /* 0x000fc600028e0603 */
[----:B------:R1:W-:Y:S01]  /*5da10*/  STL [R1+0x1f90], R13 ;  /* 0x001f900d01007387 */ /* 0x0003e20000100800 */
[----:B------:R-:W-:-:S03]  /*5da20*/  IADD3 R42, P5, PT, R42, R17, RZ ;  /* 0x000000112a2a7210 */ /* 0x000fc60007fbe0ff */
[----:B------:R-:W-:Y:S01]  /*5da30*/  STL [R1+0x1f98], R58 ;  /* 0x001f983a01007387 */ /* 0x000fe20000100800 */
[--C-:B----4-:R-:W-:Y:S01]  /*5da40*/  IMAD.X R12, R12, 0x1, R3.reuse, P1 ;  /* 0x000000010c0c7824 */ /* 0x110fe200008e0603 */
[----:B------:R-:W-:Y:S02]  /*5da50*/  IADD3.X R43, PT, PT, R43, R3, RZ, P6, !PT ;  /* 0x000000032b2b7210 */ /* 0x000fe400037fe4ff */
[-C--:B------:R-:W-:Y:S02]  /*5da60*/  IADD3 R25, P6, PT, R25, R17.reuse, RZ ;  /* 0x0000001119197210 */ /* 0x080fe40007fde0ff */
[----:B------:R-:W-:Y:S01]  /*5da70*/  IADD3 R61, P1, PT, R61, R17, RZ ;  /* 0x000000113d3d7210 */ /* 0x000fe20007f3e0ff */
[----:B-1----:R-:W2:Y:S04]  /*5da80*/  LDL.LU R13, [R1+0x1f68] ;  /* 0x001f6800010d7983 */ /* 0x002ea80000300800 */
[----:B------:R-:W-:Y:S04]  /*5da90*/  STL [R1+0x1fbc], R59 ;  /* 0x001fbc3b01007387 */ /* 0x000fe80000100800 */
[----:B------:R-:W-:Y:S04]  /*5daa0*/  STL [R1+0x1fb4], R41 ;  /* 0x001fb42901007387 */ /* 0x000fe80000100800 */
[----:B------:R-:W-:Y:S04]  /*5dab0*/  STL [R1+0x1f88], R42 ;  /* 0x001f882a01007387 */ /* 0x000fe80000100800 */
[----:B------:R1:W-:Y:S04]  /*5dac0*/  STL [R1+0x1fa4], R12 ;  /* 0x001fa40c01007387 */ /* 0x0003e80000100800 */
[----:B------:R-:W-:Y:S01]  /*5dad0*/  STL [R1+0x1fac], R43 ;  /* 0x001fac2b01007387 */ /* 0x000fe20000100800 */
[----:B------:R-:W-:-:S03]  /*5dae0*/  IMAD.X R0, R0, 0x1, R3, P2 ;  /* 0x0000000100007824 */ /* 0x000fc600010e0603 */
[----:B-1----:R-:W3:Y:S04]  /*5daf0*/  LDL.LU R12, [R1+0x1f8c] ;  /* 0x001f8c00010c7983 */ /* 0x002ee80000300800 */
[----:B------:R-:W-:Y:S04]  /*5db00*/  STL [R1+0x1f80], R25 ;  /* 0x001f801901007387 */ /* 0x000fe80000100800 */
[----:B------:R1:W-:Y:S01]  /*5db10*/  STL [R1+0x1f78], R61 ;  /* 0x001f783d01007387 */ /* 0x0003e20000100800 */
[----:B------:R-:W-:-:S03]  /*5db20*/  IADD3 R60, P2, PT, R60, R17, RZ ;  /* 0x000000113c3c7210 */ /* 0x000fc60007f5e0ff */
[----:B-1----:R-:W4:Y:S04]  /*5db30*/  LDL.LU R61, [R1+0x1f60] ;  /* 0x001f6000013d7983 */ /* 0x002f280000300800 */
[----:B------:R1:W-:Y:S04]  /*5db40*/  STL [R1+0x1f9c], R0 ;  /* 0x001f9c0001007387 */ /* 0x0003e80000100800 */
[----:B-1----:R-:W4:Y:S04]  /*5db50*/  LDL.LU R0, [R1+0x1f84] ;  /* 0x001f840001007983 */ /* 0x002f280000300800 */
[----:B------:R-:W4:Y:S04]  /*5db60*/  LDL.LU R46, [R1+0x1f58] ;  /* 0x001f5800012e7983 */ /* 0x000f280000300800 */
[----:B------:R-:W4:Y:S04]  /*5db70*/  LDL.LU R47, [R1+0x1f7c] ;  /* 0x001f7c00012f7983 */ /* 0x000f280000300800 */
[----:B------:R1:W-:Y:S04]  /*5db80*/  STL [R1+0x1f70], R60 ;  /* 0x001f703c01007387 */ /* 0x0003e80000100800 */
[----:B-1----:R-:W4:Y:S04]  /*5db90*/  LDL.LU R60, [R1+0x1f50] ;  /* 0x001f5000013c7983 */ /* 0x002f280000300800 */
[----:B------:R-:W4:Y:S04]  /*5dba0*/  LDL.LU R6, [R1+0x1f74] ;  /* 0x001f740001067983 */ /* 0x000f280000300800 */
[----:B------:R-:W4:Y:S04]  /*5dbb0*/  LDL.LU R7, [R1+0x1f48] ;  /* 0x001f480001077983 */ /* 0x000f280000300800 */
[----:B------:R-:W4:Y:S01]  /*5dbc0*/  LDL.LU R18, [R1+0x1f6c] ;  /* 0x001f6c0001127983 */ /* 0x000f220000300800 */
[----:B------:R-:W-:-:S05]  /*5dbd0*/  IMAD.X R16, R16, 0x1, R3, P3 ;  /* 0x0000000110107824 */ /* 0x000fca00018e0603 */
        /* <DEDUP_REMOVED lines=15> */
[----:B------:R-:W4:Y:S01]  /*5dcd0*/  LDL.LU R43, [R1+0x1f08] ;  /* 0x001f0800012b7983 */ /* 0x000f220000300800 */
[----:B--2---:R-:W-:-:S05]  /*5dce0*/  IADD3 R13, P3, PT, R13, R17, RZ ;  /* 0x000000110d0d7210 */ /* 0x004fca0007f7e0ff */
[----:B------:R1:W-:Y:S04]  /*5dcf0*/  STL [R1+0x1f68], R13 ;  /* 0x001f680d01007387 */ /* 0x0003e80000100800 */
[----:B------:R-:W2:Y:S01]  /*5dd00*/  LDL.LU R25, [R1+0x1f2c] ;  /* 0x001f2c0001197983 */ /* 0x000ea20000300800 */
[----:B---3--:R-:W-:-:S03]  /*5dd10*/  IMAD.X R12, R12, 0x1, R3, P4 ;  /* 0x000000010c0c7824 */ /* 0x008fc600020e0603 */
[----:B-1----:R-:W3:Y:S04]  /*5dd20*/  LDL.LU R13, [R1+0x1f00] ;  /* 0x001f0000010d7983 */ /* 0x002ee80000300800 */
[----:B------:R1:W-:Y:S01]  /*5dd30*/  STL [R1+0x1f8c], R12 ;  /* 0x001f8c0c01007387 */ /* 0x0003e20000100800 */
[----:B----4-:R-:W-:-:S03]  /*5dd40*/  IADD3 R61, P4, PT, R61, R17, RZ ;  /* 0x000000113d3d7210 */ /* 0x010fc60007f9e0ff */
[----:B-1----:R-:W4:Y:S04]  /*5dd50*/  LDL.LU R12, [R1+0x1f24] ;  /* 0x001f2400010c7983 */ /* 0x002f280000300800 */
[----:B------:R1:W-:Y:S01]  /*5dd60*/  STL [R1+0x1f60], R61 ;  /* 0x001f603d01007387 */ /* 0x0003e20000100800 */
[--C-:B------:R-:W-:Y:S02]  /*5dd70*/  IMAD.X R0, R0, 0x1, R3.reuse, P5 ;  /* 0x0000000100007824 */ /* 0x100fe400028e0603 */
[----:B------:R-:W-:Y:S01]  /*5dd80*/  IMAD.X R47, R47, 0x1, R3, P6 ;  /* 0x000000012f2f7824 */ /* 0x000fe200030e0603 */
[----:B-1----:R-:W4:Y:S04]  /*5dd90*/  LDL.LU R61, [R1+0x1ef8] ;  /* 0x001ef800013d7983 */ /* 0x002f280000300800 */
[----:B------:R1:W-:Y:S01]  /*5dda0*/  STL [R1+0x1f84], R0 ;  /* 0x001f840001007387 */ /* 0x0003e20000100800 */
[----:B------:R-:W-:-:S02]  /*5ddb0*/  IADD3 R46, P5, PT, R46, R17, RZ ;  /* 0x000000112e2e7210 */ /* 0x000fc40007fbe0ff */
[-C--:B------:R-:W-:Y:S01]  /*5ddc0*/  IADD3 R60, P6, PT, R60, R17.reuse, RZ ;  /* 0x000000113c3c7210 */ /* 0x080fe20007fde0ff */
[----:B-1----:R-:W4:Y:S04]  /*5ddd0*/  LDL.LU R0, [R1+0x1f1c] ;  /* 0x001f1c0001007983 */ /* 0x002f280000300800 */
[----:B------:R1:W-:Y:S04]  /*5dde0*/  STL [R1+0x1f50], R60 ;  /* 0x001f503c01007387 */ /* 0x0003e80000100800 */
[----:B------:R-:W-:Y:S04]  /*5ddf0*/  STL [R1+0x1f58], R46 ;  /* 0x001f582e01007387 */ /* 0x000fe80000100800 */
[----:B-1----:R-:W4:Y:S01]  /*5de00*/  LDL.LU R60, [R1+0x1ef0] ;  /* 0x001ef000013c7983 */ /* 0x002f220000300800 */
[----:B------:R-:W-:Y:S01]  /*5de10*/  IMAD.X R6, R6, 0x1, R3, P1 ;  /* 0x0000000106067824 */ /* 0x000fe200008e0603 */
[----:B------:R-:W-:-:S02]  /*5de20*/  IADD3 R7, P1, PT, R7, R17, RZ ;  /* 0x0000001107077210 */ /* 0x000fc40007f3e0ff */
[----:B------:R-:W-:Y:S01]  /*5de30*/  IADD3.X R18, PT, PT, R18, R3, RZ, P2, !PT ;  /* 0x0000000312127210 */ /* 0x000fe200017fe4ff */
[----:B------:R-:W-:Y:S04]  /*5de40*/  STL [R1+0x1f7c], R47 ;  /* 0x001f7c2f01007387 */ /* 0x000fe80000100800 */
[----:B------:R-:W-:Y:S04]  /*5de50*/  STL [R1+0x1f74], R6 ;  /* 0x001f740601007387 */ /* 0x000fe80000100800 */
[----:B------:R-:W-:Y:S04]  /*5de60*/  STL [R1+0x1f48], R7 ;  /* 0x001f480701007387 */ /* 0x000fe80000100800 */
[----:B------:R-:W-:Y:S01]  /*5de70*/  STL [R1+0x1f6c], R18 ;  /* 0x001f6c1201007387 */ /* 0x000fe20000100800 */
[-C--:B------:R-:W-:Y:S01]  /*5de80*/  IADD3 R19, P2, PT, R19, R17.reuse, RZ ;  /* 0x0000001113137210 */ /* 0x080fe20007f5e0ff */
[--C-:B------:R-:W-:Y:S01]  /*5de90*/  IMAD.X R22, R22, 0x1, R3.reuse, P3 ;  /* 0x0000000116167824 */ /* 0x100fe200018e0603 */
[-C--:B------:R-:W-:Y:S01]  /*5dea0*/  IADD3 R23, P3, PT, R23, R17.reuse, RZ ;  /* 0x0000001117177210 */ /* 0x080fe20007f7e0ff */
[--C-:B------:R-:W-:Y:S01]  /*5deb0*/  IMAD.X R31, R31, 0x1, R3.reuse, P4 ;  /* 0x000000011f1f7824 */ /* 0x100fe200020e0603 */
[----:B------:R-:W-:Y:S01]  /*5dec0*/  IADD3 R38, P4, PT, R38, R17, RZ ;  /* 0x0000001126267210 */ /* 0x000fe20007f9e0ff */
[----:B------:R-:W-:Y:S01]  /*5ded0*/  STL [R1+0x1f40], R19 ;  /* 0x001f401301007387 */ /* 0x000fe20000100800 */
[----:B------:R-:W-:-:S03]  /*5dee0*/  IMAD.X R39, R39, 0x1, R3, P5 ;  /* 0x0000000127277824 */ /* 0x000fc600028e0603 */
[----:B------:R-:W-:Y:S01]  /*5def0*/  STL [R1+0x1f64], R22 ;  /* 0x001f641601007387 */ /* 0x000fe20000100800 */
[----:B------:R-:W-:-:S03]  /*5df00*/  IADD3 R50, P5, PT, R50, R17, RZ ;  /* 0x0000001132327210 */ /* 0x000fc60007fbe0ff */
[----:B------:R-:W-:Y:S01]  /*5df10*/  STL [R1+0x1f38], R23 ;  /* 0x001f381701007387 */ /* 0x000fe20000100800 */
[----:B------:R-:W-:-:S03]  /*5df20*/  IMAD.X R51, R51, 0x1, R3, P6 ;  /* 0x0000000133337824 */ /* 0x000fc600030e0603 */
[----:B------:R-:W-:Y:S01]  /*5df30*/  STL [R1+0x1f5c], R31 ;  /* 0x001f5c1f01007387 */ /* 0x000fe20000100800 */
[----:B------:R-:W-:-:S03]  /*5df40*/  IADD3 R55, P6, PT, R55, R17, RZ ;  /* 0x0000001137377210 */ /* 0x000fc60007fde0ff */
[----:B------:R-:W-:Y:S01]  /*5df50*/  STL [R1+0x1f30], R38 ;  /* 0x001f302601007387 */ /* 0x000fe20000100800 */
[----:B------:R-:W-:-:S03]  /*5df60*/  IMAD.X R16, R16, 0x1, R3, P2 ;  /* 0x0000000110107824 */ /* 0x000fc600010e0603 */
[----:B------:R-:W-:Y:S01]  /*5df70*/  STL [R1+0x1f54], R39 ;  /* 0x001f542701007387 */ /* 0x000fe20000100800 */
[----:B------:R-:W-:-:S03]  /*5df80*/  IMAD.X R58, R58, 0x1, R3, P1 ;  /* 0x000000013a3a7824 */ /* 0x000fc600008e0603 */
[----:B------:R-:W-:Y:S01]  /*5df90*/  STL [R1+0x1f28], R50 ;  /* 0x001f283201007387 */ /* 0x000fe20000100800 */
[----:B------:R-:W-:-:S03]  /*5dfa0*/  IADD3 R59, P1, PT, R59, R17, RZ ;  /* 0x000000113b3b7210 */ /* 0x000fc60007f3e0ff */
[----:B------:R-:W-:Y:S04]  /*5dfb0*/  STL [R1+0x1f4c], R51 ;  /* 0x001f4c3301007387 */ /* 0x000fe80000100800 */
[----:B------:R-:W-:Y:S01]  /*5dfc0*/  STL [R1+0x1f20], R55 ;  /* 0x001f203701007387 */ /* 0x000fe20000100800 */
[----:B------:R-:W-:-:S03]  /*5dfd0*/  IADD3 R41, P2, PT, R41, R17, RZ ;  /* 0x0000001129297210 */ /* 0x000fc60007f5e0ff */
[----:B------:R1:W-:Y:S01]  /*5dfe0*/  STL [R1+0x1f3c], R16 ;  /* 0x001f3c1001007387 */ /* 0x0003e20000100800 */
[----:B------:R-:W-:-:S03]  /*5dff0*/  IMAD.X R42, R42, 0x1, R3, P3 ;  /* 0x000000012a2a7824 */ /* 0x000fc600018e0603 */
[----:B------:R-:W-:Y:S01]  /*5e000*/  STL [R1+0x1f44], R58 ;  /* 0x001f443a01007387 */ /* 0x000fe20000100800 */
[----:B------:R-:W-:Y:S02]  /*5e010*/  IADD3 R43, P3, PT, R43, R17, RZ ;  /* 0x000000112b2b7210 */ /* 0x000fe40007f7e0ff */
[----:B--2---:R-:W-:Y:S01]  /*5e020*/  IADD3.X R25, PT, PT, R25, R3, RZ, P4, !PT ;  /* 0x0000000319197210 */ /* 0x004fe200027fe4ff */
[----:B-1----:R-:W2:Y:S04]  /*5e030*/  LDL.LU R16, [R1+0x1f14] ;  /* 0x001f140001107983 */ /* 0x002ea80000300800 */
[----:B------:R-:W-:Y:S04]  /*5e040*/  STL [R1+0x1f18], R59 ;  /* 0x001f183b01007387 */ /* 0x000fe80000100800 */
[----:B------:R-:W-:Y:S04]  /*5e050*/  STL [R1+0x1f10], R41 ;  /* 0x001f102901007387 */ /* 0x000fe80000100800 */
[----:B------:R-:W-:Y:S01]  /*5e060*/  STL [R1+0x1f34], R42 ;  /* 0x001f342a01007387 */ /* 0x000fe20000100800 */
[----:B---3--:R-:W-:-:S05]  /*5e070*/  IADD3 R13, P4, PT, R13, R17, RZ ;  /* 0x000000110d0d7210 */ /* 0x008fca0007f9e0ff */
[----:B------:R1:W-:Y:S04]  /*5e080*/  STL [R1+0x1f00], R13 ;  /* 0x001f000d01007387 */ /* 0x0003e80000100800 */
[----:B------:R-:W-:Y:S01]  /*5e090*/  STL [R1+0x1f08], R43 ;  /* 0x001f082b01007387 */ /* 0x000fe20000100800 */
[----:B----4-:R-:W-:-:S03]  /*5e0a0*/  IMAD.X R12, R12, 0x1, R3, P5 ;  /* 0x000000010c0c7824 */ /* 0x010fc600028e0603 */
[----:B-1----:R-:W3:Y:S04]  /*5e0b0*/  LDL.LU R13, [R1+0x1ee8] ;  /* 0x001ee800010d7983 */ /* 0x002ee80000300800 */
[----:B------:R-:W-:Y:S04]  /*5e0c0*/  STL [R1+0x1f2c], R25 ;  /* 0x001f2c1901007387 */ /* 0x000fe80000100800 */
[----:B------:R1:W-:Y:S01]  /*5e0d0*/  STL [R1+0x1f24], R12 ;  /* 0x001f240c01007387 */ /* 0x0003e20000100800 */
[----:B------:R-:W-:-:S03]  /*5e0e0*/  IADD3 R61, P5, PT, R61, R17, RZ ;  /* 0x000000113d3d7210 */ /* 0x000fc60007fbe0ff */
[----:B-1----:R-:W4:Y:S04]  /*5e0f0*/  LDL.LU R12, [R1+0x1f0c] ;  /* 0x001f0c00010c7983 */ /* 0x002f280000300800 */
[----:B------:R1:W-:Y:S01]  /*5e100*/  STL [R1+0x1ef8], R61 ;  /* 0x001ef83d01007387 */ /* 0x0003e20000100800 */
[----:B------:R-:W-:-:S03]  /*5e110*/  IMAD.X R0, R0, 0x1, R3, P6 ;  /* 0x0000000100007824 */ /* 0x000fc600030e0603 */
[----:B-1----:R-:W4:Y:S04]  /*5e120*/  LDL.LU R61, [R1+0x1ee0] ;  /* 0x001ee000013d7983 */ /* 0x002f280000300800 */
[----:B------:R-:W4:Y:S04]  /*5e130*/  LDL.LU R46, [R1+0x1f04] ;  /* 0x001f0400012e7983 */ /* 0x000f280000300800 */
[----:B------:R-:W4:Y:S04]  /*5e140*/  LDL.LU R47, [R1+0x1ed8] ;  /* 0x001ed800012f7983 */ /* 0x000f280000300800 */
[----:B------:R1:W-:Y:S01]  /*5e150*/  STL [R1+0x1f1c], R0 ;  /* 0x001f1c0001007387 */ /* 0x0003e20000100800 */
[----:B------:R-:W-:-:S03]  /*5e160*/  IADD3 R60, P6, PT, R60, R17, RZ ;  /* 0x000000113c3c7210 */ /* 0x000fc60007fde0ff */
[----:B-1----:R-:W4:Y:S04]  /*5e170*/  LDL.LU R0, [R1+0x1efc] ;  /* 0x001efc0001007983 */ /* 0x002f280000300800 */
[----:B------:R-:W4:Y:S04]  /*5e180*/  LDL.LU R6, [R1+0x1ed0] ;  /* 0x001ed00001067983 */ /* 0x000f280000300800 */
[----:B------:R-:W4:Y:S04]  /*5e190*/  LDL.LU R7, [R1+0x1ef4] ;  /* 0x001ef40001077983 */ /* 0x000f280000300800 */
[----:B------:R-:W4:Y:S04]  /*5e1a0*/  LDL.LU R18, [R1+0x1ec8] ;  /* 0x001ec80001127983 */ /* 0x000f280000300800 */
        /* <DEDUP_REMOVED lines=16> */
[----:B--2---:R-:W-:-:S05]  /*5e2b0*/  IMAD.X R16, R16, 0x1, R3, P1 ;  /* 0x0000000110107824 */ /* 0x004fca00008e0603 */
[----:B------:R1:W-:Y:S04]  /*5e2c0*/  STL [R1+0x1f14], R16 ;  /* 0x001f141001007387 */ /* 0x0003e80000100800 */
[----:B------:R-:W2:Y:S04]  /*5e2d0*/  LDL.LU R25, [R1+0x1e88] ;  /* 0x001e880001197983 */ /* 0x000ea80000300800 */
[----:B-1----:R-:W2:Y:S01]  /*5e2e0*/  LDL.LU R16, [R1+0x1eac] ;  /* 0x001eac0001107983 */ /* 0x002ea20000300800 */
[----:B---3--:R-:W-:-:S05]  /*5e2f0*/  IADD3 R13, P1, PT, R13, R17, RZ ;  /* 0x000000110d0d7210 */ /* 0x008fca0007f3e0ff */
[----:B------:R1:W-:Y:S01]  /*5e300*/  STL [R1+0x1ee8], R13 ;  /* 0x001ee80d01007387 */ /* 0x0003e20000100800 */
[----:B----4-:R-:W-:-:S03]  /*5e310*/  IMAD.X R12, R12, 0x1, R3, P2 ;  /* 0x000000010c0c7824 */ /* 0x010fc600010e0603 */
[----:B-1----:R-:W3:Y:S04]  /*5e320*/  LDL.LU R13, [R1+0x1e80] ;  /* 0x001e8000010d7983 */ /* 0x002ee80000300800 */
[----:B------:R1:W-:Y:S01]  /*5e330*/  STL [R1+0x1f0c], R12 ;  /* 0x001f0c0c01007387 */ /* 0x0003e20000100800 */
[-C--:B------:R-:W-:Y:S01]  /*5e340*/  IADD3 R61, P2, PT, R61, R17.reuse, RZ ;  /* 0x000000113d3d7210 */ /* 0x080fe20007f5e0ff */
[--C-:B------:R-:W-:Y:S02]  /*5e350*/  IMAD.X R46, R46, 0x1, R3.reuse, P3 ;  /* 0x000000012e2e7824 */ /* 0x100fe400018e0603 */
[----:B-1----:R-:W4:Y:S04]  /*5e360*/  LDL.LU R12, [R1+0x1ea4] ;  /* 0x001ea400010c7983 */ /* 0x002f280000300800 */
[----:B------:R1:W-:Y:S01]  /*5e370*/  STL [R1+0x1ee0], R61 ;  /* 0x001ee03d01007387 */ /* 0x0003e20000100800 */
[----:B------:R-:W-:Y:S01]  /*5e380*/  IADD3 R47, P3, PT, R47, R17, RZ ;  /* 0x000000112f2f7210 */ /* 0x000fe20007f7e0ff */
[----:B------:R-:W-:-:S02]  /*5e390*/  IMAD.X R0, R0, 0x1, R3, P4 ;  /* 0x0000000100007824 */ /* 0x000fc400020e0603 */
[----:B-1----:R-:W4:Y:S01]  /*5e3a0*/  LDL.LU R61, [R1+0x1e78] ;  /* 0x001e7800013d7983 */ /* 0x002f220000300800 */
[----:B------:R-:W-:-:S03]  /*5e3b0*/  IADD3 R6, P4, PT, R6, R17, RZ ;  /* 0x0000001106067210 */ /* 0x000fc60007f9e0ff */
[----:B------:R1:W-:Y:S01]  /*5e3c0*/  STL [R1+0x1efc], R0 ;  /* 0x001efc0001007387 */ /* 0x0003e20000100800 */
[----:B------:R-:W-:-:S03]  /*5e3d0*/  IMAD.X R7, R7, 0x1, R3, P5 ;  /* 0x0000000107077824 */ /* 0x000fc600028e0603 */
[----:B------:R-:W-:Y:S01]  /*5e3e0*/  STL [R1+0x1f04], R46 ;  /* 0x001f042e01007387 */ /* 0x000fe20000100800 */
[----:B------:R-:W-:Y:S02]  /*5e3f0*/  IADD3 R18, P5, PT, R18, R17, RZ ;  /* 0x0000001112127210 */ /* 0x000fe40007fbe0ff */
[----:B------:R-:W-:Y:S02]  /*5e400*/  IADD3.X R19, PT, PT, R19, R3, RZ, P6, !PT ;  /* 0x0000000313137210 */ /* 0x000fe400037fe4ff */
[-C--:B------:R-:W-:Y:S01]  /*5e410*/  IADD3 R22, P6, PT, R22, R17.reuse, RZ ;  /* 0x0000001116167210 */ /* 0x080fe20007fde0ff */
[--C-:B------:R-:W-:Y:S01]  /*5e420*/  IMAD.X R23, R23, 0x1, R3.reuse, P1 ;  /* 0x0000000117177824 */ /* 0x100fe200008e0603 */
[----:B------:R-:W-:Y:S01]  /*5e430*/  IADD3 R31, P1, PT, R31, R17, RZ ;  /* 0x000000111f1f7210 */ /* 0x000fe20007f3e0ff */
[----:B-1----:R-:W4:Y:S04]  /*5e440*/  LDL.LU R0, [R1+0x1e9c] ;  /* 0x001e9c0001007983 */ /* 0x002f280000300800 */
[----:B------:R-:W-:Y:S04]  /*5e450*/  STL [R1+0x1ed8], R47 ;  /* 0x001ed82f01007387 */ /* 0x000fe80000100800 */
[----:B------:R-:W-:Y:S04]  /*5e460*/  STL [R1+0x1ed0], R6 ;  /* 0x001ed00601007387 */ /* 0x000fe80000100800 */
[----:B------:R-:W-:Y:S04]  /*5e470*/  STL [R1+0x1ef4], R7 ;  /* 0x001ef40701007387 */ /* 0x000fe80000100800 */
        /* <DEDUP_REMOVED lines=10> */
[----:B------:R-:W-:Y:S01]  /*5e520*/  IMAD.X R59, R59, 0x1, R3, P5 ;  /* 0x000000013b3b7824 */ /* 0x000fe200028e0603 */
[----:B------:R-:W-:Y:S01]  /*5e530*/  STL [R1+0x1edc], R38 ;  /* 0x001edc2601007387 */ /* 0x000fe20000100800 */
[----:B------:R-:W-:-:S03]  /*5e540*/  IADD3 R60, P5, PT, R60, R17, RZ ;  /* 0x000000113c3c7210 */ /* 0x000fc60007fbe0ff */
[----:B------:R-:W-:Y:S01]  /*5e550*/  STL [R1+0x1eb0], R39 ;  /* 0x001eb02701007387 */ /* 0x000fe20000100800 */
[----:B------:R-:W-:-:S03]  /*5e560*/  IADD3 R58, P4, PT, R58, R17, RZ ;  /* 0x000000113a3a7210 */ /* 0x000fc60007f9e0ff */
[----:B------:R-:W-:Y:S04]  /*5e570*/  STL [R1+0x1ed4], R50 ;  /* 0x001ed43201007387 */ /* 0x000fe80000100800 */
[----:B------:R-:W-:Y:S04]  /*5e580*/  STL [R1+0x1ea8], R51 ;  /* 0x001ea83301007387 */ /* 0x000fe80000100800 */
[----:B------:R-:W-:Y:S04]  /*5e590*/  STL [R1+0x1ecc], R55 ;  /* 0x001ecc3701007387 */ /* 0x000fe80000100800 */
[----:B------:R1:W-:Y:S04]  /*5e5a0*/  STL [R1+0x1e98], R60 ;  /* 0x001e983c01007387 */ /* 0x0003e80000100800 */
[----:B------:R-:W-:Y:S04]  /*5e5b0*/  STL [R1+0x1ea0], R58 ;  /* 0x001ea03a01007387 */ /* 0x000fe80000100800 */
[----:B-1----:R-:W4:Y:S01]  /*5e5c0*/  LDL.LU R60, [R1+0x1e70] ;  /* 0x001e7000013c7983 */ /* 0x002f220000300800 */
[--C-:B------:R-:W-:Y:S01]  /*5e5d0*/  IMAD.X R41, R41, 0x1, R3.reuse, P6 ;  /* 0x0000000129297824 */ /* 0x100fe200030e0603 */
[-C--:B------:R-:W-:Y:S01]  /*5e5e0*/  IADD3 R42, P6, PT, R42, R17.reuse, RZ ;  /* 0x000000112a2a7210 */ /* 0x080fe20007fde0ff */
[----:B------:R-:W-:Y:S01]  /*5e5f0*/  IMAD.X R43, R43, 0x1, R3, P1 ;  /* 0x000000012b2b7824 */ /* 0x000fe200008e0603 */
[----:B------:R-:W-:Y:S04]  /*5e600*/  STL [R1+0x1ec4], R59 ;  /* 0x001ec43b01007387 */ /* 0x000fe80000100800 */
[----:B------:R-:W-:Y:S04]  /*5e610*/  STL [R1+0x1ebc], R41 ;  /* 0x001ebc2901007387 */ /* 0x000fe80000100800 */
[----:B------:R-:W-:Y:S01]  /*5e620*/  STL [R1+0x1e90], R42 ;  /* 0x001e902a01007387 */ /* 0x000fe20000100800 */
[----:B--2---:R-:W-:-:S02]  /*5e630*/  IADD3 R25, P1, PT, R25, R17, RZ ;  /* 0x0000001119197210 */ /* 0x004fc40007f3e0ff */
[----:B------:R-:W-:-:S05]  /*5e640*/  IADD3.X R16, PT, PT, R16, R3, RZ, P2, !PT ;  /* 0x0000000310107210 */ /* 0x000fca00017fe4ff */
[----:B------:R1:W-:Y:S04]  /*5e650*/  STL [R1+0x1eac], R16 ;  /* 0x001eac1001007387 */ /* 0x0003e80000100800 */
[----:B------:R-:W-:Y:S04]  /*5e660*/  STL [R1+0x1eb4], R43 ;  /* 0x001eb42b01007387 */ /* 0x000fe80000100800 */
[----:B-1----:R-:W2:Y:S04]  /*5e670*/  LDL.LU R16, [R1+0x1e94] ;  /* 0x001e940001107983 */ /* 0x002ea80000300800 */
[----:B------:R-:W-:Y:S01]  /*5e680*/  STL [R1+0x1e88], R25 ;  /* 0x001e881901007387 */ /* 0x000fe20000100800 */
[----:B---3--:R-:W-:-:S05]  /*5e690*/  IADD3 R13, P2, PT, R13, R17, RZ ;  /* 0x000000110d0d7210 */ /* 0x008fca0007f5e0ff */
[----:B------:R1:W-:Y:S01]  /*5e6a0*/  STL [R1+0x1e80], R13 ;  /* 0x001e800d01007387 */ /* 0x0003e20000100800 */
[----:B----4-:R-:W-:-:S03]  /*5e6b0*/  IMAD.X R12, R12, 0x1, R3, P3 ;  /* 0x000000010c0c7824 */ /* 0x010fc600018e0603 */
[----:B-1----:R-:W3:Y:S04]  /*5e6c0*/  LDL.LU R13, [R1+0x1e68] ;  /* 0x001e6800010d7983 */ /* 0x002ee80000300800 */
[----:B------:R1:W-:Y:S01]  /*5e6d0*/  STL [R1+0x1ea4], R12 ;  /* 0x001ea40c01007387 */ /* 0x0003e20000100800 */
[----:B------:R-:W-:-:S03]  /*5e6e0*/  IADD3 R61, P3, PT, R61, R17, RZ ;  /* 0x000000113d3d7210 */ /* 0x000fc60007f7e0ff */
[----:B-1----:R-:W4:Y:S04]  /*5e6f0*/  LDL.LU R12, [R1+0x1e8c] ;  /* 0x001e8c00010c7983 */ /* 0x002f280000300800 */
[----:B------:R-:W4:Y:S04]  /*5e700*/  LDL.LU R46, [R1+0x1e60] ;  /* 0x001e6000012e7983 */ /* 0x000f280000300800 */
[----:B------:R-:W4:Y:S04]  /*5e710*/  LDL.LU R47, [R1+0x1e84] ;  /* 0x001e8400012f7983 */ /* 0x000f280000300800 */
[----:B------:R1:W-:Y:S01]  /*5e720*/  STL [R1+0x1e78], R61 ;  /* 0x001e783d01007387 */ /* 0x0003e20000100800 */
[----:B------:R-:W-:-:S03]  /*5e730*/  IMAD.X R0, R0, 0x1, R3, P4 ;  /* 0x0000000100007824 */ /* 0x000fc600020e0603 */
        /* <DEDUP_REMOVED lines=20> */
[----:B------:R-:W-:-:S05]  /*5e880*/  IADD3 R60, P4, PT, R60, R17, RZ ;  /* 0x000000113c3c7210 */ /* 0x000fca0007f9e0ff */
[----:B------:R1:W-:Y:S04]  /*5e890*/  STL [R1+0x1e70], R60 ;  /* 0x001e703c01007387 */ /* 0x0003e80000100800 */
[----:B------:R-:W4:Y:S04]  /*5e8a0*/  LDL.LU R25, [R1+0x1e34] ;  /* 0x001e340001197983 */ /* 0x000f280000300800 */
[----:B-1----:R-:W4:Y:S01]  /*5e8b0*/  LDL.LU R60, [R1+0x1e08] ;  /* 0x001e0800013c7983 */ /* 0x002f220000300800 */
[----:B--2---:R-:W-:-:S05]  /*5e8c0*/  IMAD.X R16, R16, 0x1, R3, P5 ;  /* 0x0000000110107824 */ /* 0x004fca00028e0603 */
[----:B------:R1:W-:Y:S04]  /*5e8d0*/  STL [R1+0x1e94], R16 ;  /* 0x001e941001007387 */ /* 0x0003e80000100800 */
[----:B-1----:R-:W2:Y:S01]  /*5e8e0*/  LDL.LU R16, [R1+0x1e2c] ;  /* 0x001e2c0001107983 */ /* 0x002ea20000300800 */
[----:B---3--:R-:W-:-:S05]  /*5e8f0*/  IADD3 R13, P5, PT, R13, R17, RZ ;  /* 0x000000110d0d7210 */ /* 0x008fca0007fbe0ff */
[----:B------:R1:W-:Y:S01]  /*5e900*/  STL [R1+0x1e68], R13 ;  /* 0x001e680d01007387 */ /* 0x0003e20000100800 */
[----:B----4-:R-:W-:-:S03]  /*5e910*/  IMAD.X R12, R12, 0x1, R3, P6 ;  /* 0x000000010c0c7824 */ /* 0x010fc600030e0603 */
[----:B-1----:R-:W3:Y:S01]  /*5e920*/  LDL.LU R13, [R1+0x1e00] ;  /* 0x001e0000010d7983 */ /* 0x002ee20000300800 */
[--C-:B------:R-:W-:Y:S01]  /*5e930*/  IMAD.X R47, R47, 0x1, R3.reuse, P1 ;  /* 0x000000012f2f7824 */ /* 0x100fe200008e0603 */
[-C--:B------:R-:W-:Y:S02]  /*5e940*/  IADD3 R46, P6, PT, R46, R17.reuse, RZ ;  /* 0x000000112e2e7210 */ /* 0x080fe40007fde0ff */
[----:B------:R1:W-:Y:S01]  /*5e950*/  STL [R1+0x1e8c], R12 ;  /* 0x001e8c0c01007387 */ /* 0x0003e20000100800 */
[-C--:B------:R-:W-:Y:S01]  /*5e960*/  IADD3 R61, P1, PT, R61, R17.reuse, RZ ;  /* 0x000000113d3d7210 */ /* 0x080fe20007f3e0ff */
[----:B------:R-:W-:Y:S02]  /*5e970*/  IMAD.X R6, R6, 0x1, R3, P2 ;  /* 0x0000000106067824 */ /* 0x000fe400010e0603 */
[----:B-1----:R-:W4:Y:S04]  /*5e980*/  LDL.LU R12, [R1+0x1e24] ;  /* 0x001e2400010c7983 */ /* 0x002f280000300800 */
[----:B------:R1:W-:Y:S01]  /*5e990*/  STL [R1+0x1e58], R61 ;  /* 0x001e583d01007387 */ /* 0x0003e20000100800 */
[----:B------:R-:W-:-:S03]  /*5e9a0*/  IADD3 R7, P2, PT, R7, R17, RZ ;  /* 0x0000001107077210 */ /* 0x000fc60007f5e0ff */
[----:B------:R-:W-:Y:S01]  /*5e9b0*/  STL [R1+0x1e60], R46 ;  /* 0x001e602e01007387 */ /* 0x000fe20000100800 */
[--C-:B------:R-:W-:Y:S01]  /*5e9c0*/  IMAD.X R18, R18, 0x1, R3.reuse, P3 ;  /* 0x0000000112127824 */ /* 0x100fe200018e0603 */
[----:B------:R-:W-:Y:S02]  /*5e9d0*/  IADD3 R19, P3, PT, R19, R17, RZ ;  /* 0x0000001113137210 */ /* 0x000fe40007f7e0ff */
[----:B------:R-:W-:Y:S02]  /*5e9e0*/  IADD3.X R22, PT, PT, R22, R3, RZ, P4, !PT ;  /* 0x0000000316167210 */ /* 0x000fe400027fe4ff */
[-C--:B------:R-:W-:Y:S01]  /*5e9f0*/  IADD3 R23, P4, PT, R23, R17.reuse, RZ ;  /* 0x0000001117177210 */ /* 0x080fe20007f9e0ff */
[----:B------:R-:W-:Y:S01]  /*5ea00*/  IMAD.X R31, R31, 0x1, R3, P5 ;  /* 0x000000011f1f7824 */ /* 0x000fe200028e0603 */
[----:B-1----:R-:W4:Y:S04]  /*5ea10*/  LDL.LU R61, [R1+0x1df8] ;  /* 0x001df800013d7983 */ /* 0x002f280000300800 */
        /* <DEDUP_REMOVED lines=23> */
[--C-:B------:R-:W-:Y:S02]  /*5eb90*/  IMAD.X R42, R42, 0x1, R3.reuse, P4 ;  /* 0x000000012a2a7824 */ /* 0x100fe400020e0603 */
[----:B------:R-:W-:Y:S01]  /*5eba0*/  IMAD.X R25, R25, 0x1, R3, P5 ;  /* 0x0000000119197824 */ /* 0x000fe200028e0603 */
[----:B------:R-:W-:Y:S01]  /*5ebb0*/  STL [R1+0x1e4c], R58 ;  /* 0x001e4c3a01007387 */ /* 0x000fe20000100800 */
[-C--:B------:R-:W-:Y:S02]  /*5ebc0*/  IADD3 R43, P4, PT, R43, R17.reuse, RZ ;  /* 0x000000112b2b7210 */ /* 0x080fe40007f9e0ff */
[----:B------:R-:W-:Y:S01]  /*5ebd0*/  IADD3 R60, P5, PT, R60, R17, RZ ;  /* 0x000000113c3c7210 */ /* 0x000fe20007fbe0ff */
[----:B-1----:R-:W4:Y:S04]  /*5ebe0*/  LDL.LU R0, [R1+0x1e1c] ;  /* 0x001e1c0001007983 */ /* 0x002f280000300800 */
[----:B------:R-:W-:Y:S04]  /*5ebf0*/  STL [R1+0x1e20], R59 ;  /* 0x001e203b01007387 */ /* 0x000fe80000100800 */
[----:B------:R-:W-:Y:S04]  /*5ec00*/  STL [R1+0x1e18], R41 ;  /* 0x001e182901007387 */ /* 0x000fe80000100800 */
[----:B------:R-:W-:Y:S04]  /*5ec10*/  STL [R1+0x1e3c], R42 ;  /* 0x001e3c2a01007387 */ /* 0x000fe80000100800 */
[----:B------:R1:W-:Y:S04]  /*5ec20*/  STL [R1+0x1e08], R60 ;  /* 0x001e083c01007387 */ /* 0x0003e80000100800 */
[----:B------:R-:W-:Y:S04]  /*5ec30*/  STL [R1+0x1e10], R43 ;  /* 0x001e102b01007387 */ /* 0x000fe80000100800 */
[----:B-1----:R-:W4:Y:S04]  /*5ec40*/  LDL.LU R60, [R1+0x1df0] ;  /* 0x001df000013c7983 */ /* 0x002f280000300800 */
[----:B------:R-:W-:Y:S01]  /*5ec50*/  STL [R1+0x1e34], R25 ;  /* 0x001e341901007387 */ /* 0x000fe20000100800 */
[----:B--2---:R-:W-:-:S05]  /*5ec60*/  IADD3.X R16, PT, PT, R16, R3, RZ, P6, !PT ;  /* 0x0000000310107210 */ /* 0x004fca00037fe4ff */
[----:B------:R1:W-:Y:S04]  /*5ec70*/  STL [R1+0x1e2c], R16 ;  /* 0x001e2c1001007387 */ /* 0x0003e80000100800 */
[----:B-1----:R-:W2:Y:S01]  /*5ec80*/  LDL.LU R16, [R1+0x1e14] ;  /* 0x001e140001107983 */ /* 0x002ea20000300800 */
[----:B---3--:R-:W-:-:S05]  /*5ec90*/  IADD3 R13, P6, PT, R13, R17, RZ ;  /* 0x000000110d0d7210 */ /* 0x008fca0007fde0ff */
[----:B------:R1:W-:Y:S01]  /*5eca0*/  STL [R1+0x1e00], R13 ;  /* 0x001e000d01007387 */ /* 0x0003e20000100800 */
[----:B----4-:R-:W-:-:S03]  /*5ecb0*/  IMAD.X R12, R12, 0x1, R3, P1 ;  /* 0x000000010c0c7824 */ /* 0x010fc600008e0603 */
[----:B-1----:R-:W3:Y:S04]  /*5ecc0*/  LDL.LU R13, [R1+0x1de8] ;  /* 0x001de800010d7983 */ /* 0x002ee80000300800 */
        /* <DEDUP_REMOVED lines=24> */
[----:B------:R-:W-:-:S05]  /*5ee50*/  IMAD.X R0, R0, 0x1, R3, P2 ;  /* 0x0000000100007824 */ /* 0x000fca00010e0603 */
[----:B------:R1:W-:Y:S04]  /*5ee60*/  STL [R1+0x1e1c], R0 ;  /* 0x001e1c0001007387 */ /* 0x0003e80000100800 */
[----:B------:R-:W4:Y:S01]  /*5ee70*/  LDL.LU R25, [R1+0x1d90] ;  /* 0x001d900001197983 */ /* 0x000f220000300800 */
[----:B------:R-:W-:-:S03]  /*5ee80*/  IADD3 R60, P2, PT, R60, R17, RZ ;  /* 0x000000113c3c7210 */ /* 0x000fc60007f5e0ff */
[----:B-1----:R-:W4:Y:S04]  /*5ee90*/  LDL.LU R0, [R1+0x1db4] ;  /* 0x001db40001007983 */ /* 0x002f280000300800 */
[----:B------:R1:W-:Y:S04]  /*5eea0*/  STL [R1+0x1df0], R60 ;  /* 0x001df03c01007387 */ /* 0x0003e80000100800 */
[----:B-1----:R-:W4:Y:S01]  /*5eeb0*/  LDL.LU R60, [R1+0x1d88] ;  /* 0x001d8800013c7983 */ /* 0x002f220000300800 */
[----:B--2---:R-:W-:-:S05]  /*5eec0*/  IMAD.X R16, R16, 0x1, R3, P3 ;  /* 0x0000000110107824 */ /* 0x004fca00018e0603 */
[----:B------:R1:W-:Y:S04]  /*5eed0*/  STL [R1+0x1e14], R16 ;  /* 0x001e141001007387 */ /* 0x0003e80000100800 */
[----:B-1----:R-:W2:Y:S01]  /*5eee0*/  LDL.LU R16, [R1+0x1dac] ;  /* 0x001dac0001107983 */ /* 0x002ea20000300800 */
[-C--:B---3--:R-:W-:Y:S01]  /*5eef0*/  IADD3 R13, P3, PT, R13, R17.reuse, RZ ;  /* 0x000000110d0d7210 */ /* 0x088fe20007f7e0ff */
[----:B----4-:R-:W-:Y:S01]  /*5ef00*/  IMAD.X R46, R46, 0x1, R3, P4 ;  /* 0x000000012e2e7824 */ /* 0x010fe200020e0603 */
[----:B------:R-:W-:-:S03]  /*5ef10*/  IADD3 R47, P4, PT, R47, R17, RZ ;  /* 0x000000112f2f7210 */ /* 0x000fc60007f9e0ff */
[----:B------:R1:W-:Y:S01]  /*5ef20*/  STL [R1+0x1de8], R13 ;  /* 0x001de80d01007387 */ /* 0x0003e20000100800 */
[----:B------:R-:W-:-:S03]  /*5ef30*/  IMAD.X R12, R12, 0x1, R3, P5 ;  /* 0x000000010c0c7824 */ /* 0x000fc600028e0603 */
[----:B-1----:R-:W3:Y:S01]  /*5ef40*/  LDL.LU R13, [R1+0x1d80] ;  /* 0x001d8000010d7983 */ /* 0x002ee20000300800 */
[-C--:B------:R-:W-:Y:S01]  /*5ef50*/  IADD3 R6, P5, PT, R6, R17.reuse, RZ ;  /* 0x0000001106067210 */ /* 0x080fe20007fbe0ff */
[--C-:B------:R-:W-:Y:S01]  /*5ef60*/  IMAD.X R7, R7, 0x1, R3.reuse, P6 ;  /* 0x0000000107077824 */ /* 0x100fe200030e0603 */
[-C--:B------:R-:W-:Y:S01]  /*5ef70*/  IADD3 R18, P6, PT, R18, R17.reuse, RZ ;  /* 0x0000001112127210 */ /* 0x080fe20007fde0ff */
[----:B------:R1:W-:Y:S04]  /*5ef80*/  STL [R1+0x1e04], R12 ;  /* 0x001e040c01007387 */ /* 0x0003e80000100800 */
[----:B------:R-:W-:Y:S01]  /*5ef90*/  STL [R1+0x1e0c], R46 ;  /* 0x001e0c2e01007387 */ /* 0x000fe20000100800 */
[----:B------:R-:W-:Y:S01]  /*5efa0*/  IMAD.X R19, R19, 0x1, R3, P1 ;  /* 0x0000000113137824 */ /* 0x000fe200008e0603 */
[----:B------:R-:W-:-:S02]  /*5efb0*/  IADD3 R22, P1, PT, R22, R17, RZ ;  /* 0x0000001116167210 */ /* 0x000fc40007f3e0ff */
[----:B------:R-:W-:Y:S02]  /*5efc0*/  IADD3.X R23, PT, PT, R23, R3, RZ, P2, !PT ;  /* 0x0000000317177210 */ /* 0x000fe400017fe4ff */
        /* <DEDUP_REMOVED lines=27> */
[--C-:B------:R-:W-:Y:S01]  /*5f180*/  IMAD.X R43, R43, 0x1, R3.reuse, P2 ;  /* 0x000000012b2b7824 */ /* 0x100fe200010e0603 */
[-C--:B------:R-:W-:Y:S01]  /*5f190*/  IADD3 R25, P2, PT, R25, R17.reuse, RZ ;  /* 0x0000001119197210 */ /* 0x080fe20007f5e0ff */
[----:B------:R-:W-:Y:S01]  /*5f1a0*/  IMAD.X R0, R0, 0x1, R3, P3 ;  /* 0x0000000100007824 */ /* 0x000fe200018e0603 */
[----:B-1----:R-:W4:Y:S04]  /*5f1b0*/  LDL.LU R61, [R1+0x1d78] ;  /* 0x001d7800013d7983 */ /* 0x002f280000300800 */
[----:B------:R-:W-:Y:S04]  /*5f1c0*/  STL [R1+0x1dcc], R59 ;  /* 0x001dcc3b01007387 */ /* 0x000fe80000100800 */
[----:B------:R-:W-:Y:S04]  /*5f1d0*/  STL [R1+0x1dc4], R41 ;  /* 0x001dc42901007387 */ /* 0x000fe80000100800 */
[----:B------:R-:W-:Y:S04]  /*5f1e0*/  STL [R1+0x1d98], R42 ;  /* 0x001d982a01007387 */ /* 0x000fe80000100800 */
[----:B------:R1:W-:Y:S04]  /*5f1f0*/  STL [R1+0x1db4], R0 ;  /* 0x001db40001007387 */ /* 0x0003e80000100800 */
[----:B------:R-:W-:Y:S01]  /*5f200*/  STL [R1+0x1dbc], R43 ;  /* 0x001dbc2b01007387 */ /* 0x000fe20000100800 */
[----:B------:R-:W-:-:S03]  /*5f210*/  IADD3 R60, P3, PT, R60, R17, RZ ;  /* 0x000000113c3c7210 */ /* 0x000fc60007f7e0ff */
[----:B-1----:R-:W4:Y:S04]  /*5f220*/  LDL.LU R0, [R1+0x1d9c] ;  /* 0x001d9c0001007983 */ /* 0x002f280000300800 */
[----:B------:R-:W-:Y:S04]  /*5f230*/  STL [R1+0x1d90], R25 ;  /* 0x001d901901007387 */ /* 0x000fe80000100800 */
[----:B------:R1:W-:Y:S04]  /*5f240*/  STL [R1+0x1d88], R60 ;  /* 0x001d883c01007387 */ /* 0x0003e80000100800 */
[----:B-1----:R-:W4:Y:S01]  /*5f250*/  LDL.LU R60, [R1+0x1d70] ;  /* 0x001d7000013c7983 */ /* 0x002f220000300800 */
[----:B--2---:R-:W-:-:S05]  /*5f260*/  IADD3.X R16, PT, PT, R16, R3, RZ, P4, !PT ;  /* 0x0000000310107210 */ /* 0x004fca00027fe4ff */
[----:B------:R1:W-:Y:S04]  /*5f270*/  STL [R1+0x1dac], R16 ;  /* 0x001dac1001007387 */ /* 0x0003e80000100800 */
[----:B-1----:R-:W2:Y:S04]  /*5f280*/  LDL.LU R16, [R1+0x1d94] ;  /* 0x001d940001107983 */ /* 0x002ea80000300800 */
[----:B------:R-:W2:Y:S04]  /*5f290*/  LDL.LU R46, [R1+0x1d68] ;  /* 0x001d6800012e7983 */ /* 0x000ea80000300800 */
[----:B------:R-:W2:Y:S01]  /*5f2a0*/  LDL.LU R47, [R1+0x1d8c] ;  /* 0x001d8c00012f7983 */ /* 0x000ea20000300800 */
[----:B---3--:R-:W-:-:S05]  /*5f2b0*/  IADD3 R13, P4, PT, R13, R17, RZ ;  /* 0x000000110d0d7210 */ /* 0x008fca0007f9e0ff */
[----:B------:R1:W-:Y:S01]  /*5f2c0*/  STL [R1+0x1d80], R13 ;  /* 0x001d800d01007387 */ /* 0x0003e20000100800 */
[----:B----4-:R-:W-:-:S03]  /*5f2d0*/  IMAD.X R12, R12, 0x1, R3, P5 ;  /* 0x000000010c0c7824 */ /* 0x010fc600028e0603 */
[----:B-1----:R-:W3:Y:S04]  /*5f2e0*/  LDL.LU R13, [R1+0x1d60] ;  /* 0x001d6000010d7983 */ /* 0x002ee80000300800 */
        /* <DEDUP_REMOVED lines=21> */
[----:B------:R-:W4:Y:S01]  /*5f440*/  LDL.LU R25, [R1+0x1d3c] ;  /* 0x001d3c0001197983 */ /* 0x000f220000300800 */
[----:B------:R-:W-:-:S03]  /*5f450*/  IMAD.X R0, R0, 0x1, R3, P6 ;  /* 0x0000000100007824 */ /* 0x000fc600030e0603 */
[----:B-1----:R-:W4:Y:S04]  /*5f460*/  LDL.LU R61, [R1+0x1d10] ;  /* 0x001d1000013d7983 */ /* 0x002f280000300800 */
[----:B------:R1:W-:Y:S01]  /*5f470*/  STL [R1+0x1d9c], R0 ;  /* 0x001d9c0001007387 */ /* 0x0003e20000100800 */
[----:B------:R-:W-:-:S03]  /*5f480*/  IADD3 R60, P6, PT, R60, R17, RZ ;  /* 0x000000113c3c7210 */ /* 0x000fc60007fde0ff */
[----:B-1----:R-:W4:Y:S04]  /*5f490*/  LDL.LU R0, [R1+0x1d34] ;  /* 0x001d340001007983 */ /* 0x002f280000300800 */
[----:B------:R1:W-:Y:S04]  /*5f4a0*/  STL [R1+0x1d70], R60 ;  /* 0x001d703c01007387 */ /* 0x0003e80000100800 */
[----:B-1----:R-:W4:Y:S01]  /*5f4b0*/  LDL.LU R60, [R1+0x1d08] ;  /* 0x001d0800013c7983 */ /* 0x002f220000300800 */
[--C-:B--2---:R-:W-:Y:S02]  /*5f4c0*/  IMAD.X R16, R16, 0x1, R3.reuse, P1 ;  /* 0x0000000110107824 */ /* 0x104fe400008e0603 */
[----:B------:R-:W-:Y:S01]  /*5f4d0*/  IMAD.X R47, R47, 0x1, R3, P2 ;  /* 0x000000012f2f7824 */ /* 0x000fe200010e0603 */
[----:B------:R-:W-:-:S02]  /*5f4e0*/  IADD3 R46, P1, PT, R46, R17, RZ ;  /* 0x000000112e2e7210 */ /* 0x000fc40007f3e0ff */
[----:B------:R1:W-:Y:S04]  /*5f4f0*/  STL [R1+0x1d94], R16 ;  /* 0x001d941001007387 */ /* 0x0003e80000100800 */
[----:B-1----:R-:W2:Y:S01]  /*5f500*/  LDL.LU R16, [R1+0x1d2c] ;  /* 0x001d2c0001107983 */ /* 0x002ea20000300800 */
[-C--:B---3--:R-:W-:Y:S01]  /*5f510*/  IADD3 R13, P2, PT, R13, R17.reuse, RZ ;  /* 0x000000110d0d7210 */ /* 0x088fe20007f5e0ff */
[--C-:B----4-:R-:W-:Y:S01]  /*5f520*/  IMAD.X R6, R6, 0x1, R3.reuse, P3 ;  /* 0x0000000106067824 */ /* 0x110fe200018e0603 */
[-C--:B------:R-:W-:Y:S01]  /*5f530*/  IADD3 R7, P3, PT, R7, R17.reuse, RZ ;  /* 0x0000001107077210 */ /* 0x080fe20007f7e0ff */
[--C-:B------:R-:W-:Y:S02]  /*5f540*/  IMAD.X R18, R18, 0x1, R3.reuse, P4 ;  /* 0x0000000112127824 */ /* 0x100fe400020e0603 */
[----:B------:R1:W-:Y:S04]  /*5f550*/  STL [R1+0x1d60], R13 ;  /* 0x001d600d01007387 */ /* 0x0003e80000100800 */
[----:B------:R-:W-:Y:S01]  /*5f560*/  STL [R1+0x1d68], R46 ;  /* 0x001d682e01007387 */ /* 0x000fe20000100800 */
[-C--:B------:R-:W-:Y:S01]  /*5f570*/  IADD3 R19, P4, PT, R19, R17.reuse, RZ ;  /* 0x0000001113137210 */ /* 0x080fe20007f9e0ff */
[----:B------:R-:W-:Y:S01]  /*5f580*/  IMAD.X R22, R22, 0x1, R3, P5 ;  /* 0x0000000116167824 */ /* 0x000fe200028e0603 */
[----:B------:R-:W-:-:S02]  /*5f590*/  IADD3 R23, P5, PT, R23, R17, RZ ;  /* 0x0000001117177210 */ /* 0x000fc40007fbe0ff */
[----:B------:R-:W-:Y:S02]  /*5f5a0*/  IADD3.X R31, PT, PT, R31, R3, RZ, P6, !PT ;  /* 0x000000031f1f7210 */ /* 0x000fe400037fe4ff */
[----:B------:R-:W-:Y:S01]  /*5f5b0*/  IADD3 R38, P6, PT, R38, R17, RZ ;  /* 0x0000001126267210 */ /* 0x000fe20007fde0ff */
[----:B-1----:R-:W3:Y:S04]  /*5f5c0*/  LDL.LU R13, [R1+0x1d00] ;  /* 0x001d0000010d7983 */ /* 0x002ee80000300800 */
[----:B------:R-:W-:Y:S04]  /*5f5d0*/  STL [R1+0x1d8c], R47 ;  /* 0x001d8c2f01007387 */ /* 0x000fe80000100800 */
        /* <DEDUP_REMOVED lines=22> */
[--C-:B------:R-:W-:Y:S01]  /*5f740*/  IMAD.X R25, R25, 0x1, R3.reuse, P6 ;  /* 0x0000000119197824 */ /* 0x100fe200030e0603 */
        /* <DEDUP_REMOVED lines=8> */
[----:B------:R-:W-:Y:S01]  /*5f7d0*/  STL [R1+0x1d18], R43 ;  /* 0x001d182b01007387 */ /* 0x000fe20000100800 */
[----:B------:R-:W-:-:S03]  /*5f7e0*/  IMAD.X R0, R0, 0x1, R3, P1 ;  /* 0x0000000100007824 */ /* 0x000fc600008e0603 */
[----:B-1----:R-:W4:Y:S04]  /*5f7f0*/  LDL.LU R61, [R1+0x1cf8] ;  /* 0x001cf800013d7983 */ /* 0x002f280000300800 */
        /* <DEDUP_REMOVED lines=8> */
[----:B------:R-:W4:Y:S01]  /*5f880*/  LDL.LU R25, [R1+0x1d0c] ;  /* 0x001d0c0001197983 */ /* 0x000f220000300800 */
[----:B--2---:R-:W-:-:S05]  /*5f890*/  IADD3.X R16, PT, PT, R16, R3, RZ, P2, !PT ;  /* 0x0000000310107210 */ /* 0x004fca00017fe4ff */
[----:B------:R-:W-:Y:S04]  /*5f8a0*/  STL [R1+0x1d2c], R16 ;  /* 0x001d2c1001007387 */ /* 0x000fe80000100800 */
[----:B------:R-:W2:Y:S04]  /*5f8b0*/  LDL.LU R6, [R1+0x1ce0] ;  /* 0x001ce00001067983 */ /* 0x000ea80000300800 */
[----:B------:R-:W2:Y:S04]  /*5f8c0*/  LDL.LU R7, [R1+0x1d04] ;  /* 0x001d040001077983 */ /* 0x000ea80000300800 */
[----:B------:R-:W2:Y:S01]  /*5f8d0*/  LDL.LU R18, [R1+0x1cd8] ;  /* 0x001cd80001127983 */ /* 0x000ea20000300800 */
[----:B---3--:R-:W-:-:S05]  /*5f8e0*/  IADD3 R13, P2, PT, R13, R17, RZ ;  /* 0x000000110d0d7210 */ /* 0x008fca0007f5e0ff */
        /* <DEDUP_REMOVED lines=12> */
[----:B-1----:R-:W3:Y:S04]  /*5f9b0*/  LDL.LU R13, [R1+0x1ca8] ;  /* 0x001ca800010d7983 */ /* 0x002ee80000300800 */
[----:B------:R-:W3:Y:S04]  /*5f9c0*/  LDL.LU R41, [R1+0x1ccc] ;  /* 0x001ccc0001297983 */ /* 0x000ee80000300800 */
[----:B------:R-:W3:Y:S04]  /*5f9d0*/  LDL.LU R42, [R1+0x1ca0] ;  /* 0x001ca000012a7983 */ /* 0x000ee80000300800 */
[----:B------:R-:W3:Y:S01]  /*5f9e0*/  LDL.LU R43, [R1+0x1cc4] ;  /* 0x001cc400012b7983 */ /* 0x000ee20000300800 */
[----:B----4-:R-:W-:-:S05]  /*5f9f0*/  IMAD.X R12, R12, 0x1, R3, P3 ;  /* 0x000000010c0c7824 */ /* 0x010fca00018e0603 */
[----:B------:R1:W-:Y:S04]  /*5fa00*/  STL [R1+0x1d24], R12 ;  /* 0x001d240c01007387 */ /* 0x0003e80000100800 */
[----:B------:R-:W4:Y:S01]  /*5fa10*/  LDL.LU R16, [R1+0x1c98] ;  /* 0x001c980001107983 */ /* 0x000f220000300800 */
[----:B------:R-:W-:-:S03]  /*5fa20*/  IADD3 R61, P3, PT, R61, R17, RZ ;  /* 0x000000113d3d7210 */ /* 0x000fc60007f7e0ff */
[----:B-1----:R-:W4:Y:S04]  /*5fa30*/  LDL.LU R12, [R1+0x1cbc] ;  /* 0x001cbc00010c7983 */ /* 0x002f280000300800 */
[----:B------:R1:W-:Y:S01]  /*5fa40*/  STL [R1+0x1cf8], R61 ;  /* 0x001cf83d01007387 */ /* 0x0003e20000100800 */
[----:B------:R-:W-:-:S03]  /*5fa50*/  IMAD.X R0, R0, 0x1, R3, P4 ;  /* 0x0000000100007824 */ /* 0x000fc600020e0603 */
[----:B-1----:R-:W4:Y:S04]  /*5fa60*/  LDL.LU R61, [R1+0x1c90] ;  /* 0x001c9000013d7983 */ /* 0x002f280000300800 */
[----:B------:R1:W-:Y:S01]  /*5fa70*/  STL [R1+0x1d1c], R0 ;  /* 0x001d1c0001007387 */ /* 0x0003e20000100800 */
[----:B------:R-:W-:-:S03]  /*5fa80*/  IADD3 R60, P4, PT, R60, R17, RZ ;  /* 0x000000113c3c7210 */ /* 0x000fc60007f9e0ff */
[----:B-1----:R-:W4:Y:S04]  /*5fa90*/  LDL.LU R0, [R1+0x1cb4] ;  /* 0x001cb40001007983 */ /* 0x002f280000300800 */
[----:B------:R1:W-:Y:S04]  /*5faa0*/  STL [R1+0x1cf0], R60 ;  /* 0x001cf03c01007387 */ /* 0x0003e80000100800 */
[----:B-1----:R-:W4:Y:S01]  /*5fab0*/  LDL.LU R60, [R1+0x1c88] ;  /* 0x001c8800013c7983 */ /* 0x002f220000300800 */
[--C-:B------:R-:W-:Y:S02]  /*5fac0*/  IMAD.X R25, R25, 0x1, R3.reuse, P6 ;  /* 0x0000000119197824 */ /* 0x100fe400030e0603 */
[----:B------:R-:W-:Y:S01]  /*5fad0*/  IMAD.X R46, R46, 0x1, R3, P5 ;  /* 0x000000012e2e7824 */ /* 0x000fe200028e0603 */
[----:B------:R-:W-:-:S02]  /*5fae0*/  IADD3 R47, P5, PT, R47, R17, RZ ;  /* 0x000000112f2f7210 */ /* 0x000fc40007fbe0ff */
[----:B------:R1:W-:Y:S04]  /*5faf0*/  STL [R1+0x1d0c], R25 ;  /* 0x001d0c1901007387 */ /* 0x0003e80000100800 */
[----:B------:R-:W-:Y:S04]  /*5fb00*/  STL [R1+0x1d14], R46 ;  /* 0x001d142e01007387 */ /* 0x000fe80000100800 */
[----:B-1----:R-:W4:Y:S04]  /*5fb10*/  LDL.LU R25, [R1+0x1cac] ;  /* 0x001cac0001197983 */ /* 0x002f280000300800 */
[----:B------:R-:W-:Y:S01]  /*5fb20*/  STL [R1+0x1ce8], R47 ;  /* 0x001ce82f01007387 */ /* 0x000fe20000100800 */
[-C--:B--2---:R-:W-:Y:S01]  /*5fb30*/  IADD3 R6, P6, PT, R6, R17.reuse, RZ ;  /* 0x0000001106067210 */ /* 0x084fe20007fde0ff */
[----:B------:R-:W-:Y:S01]  /*5fb40*/  IMAD.X R7, R7, 0x1, R3, P1 ;  /* 0x0000000107077824 */ /* 0x000fe200008e0603 */
[----:B------:R-:W-:-:S03]  /*5fb50*/  IADD3 R18, P1, PT, R18, R17, RZ ;  /* 0x0000001112127210 */ /* 0x000fc60007f3e0ff */
[----:B------:R-:W-:Y:S04]  /*5fb60*/  STL [R1+0x1ce0], R6 ;  /* 0x001ce00601007387 */ /* 0x000fe80000100800 */
[----:B------:R-:W-:Y:S04]  /*5fb70*/  STL [R1+0x1d04], R7 ;  /* 0x001d040701007387 */ /* 0x000fe80000100800 */
[----:B------:R-:W-:Y:S01]  /*5fb80*/  STL [R1+0x1cd8], R18 ;  /* 0x001cd81201007387 */ /* 0x000fe20000100800 */
[--C-:B---3--:R-:W-:Y:S01]  /*5fb90*/  IMAD.X R19, R19, 0x1, R3.reuse, P2 ;  /* 0x0000000113137824 */ /* 0x108fe200010e0603 */
[-C--:B------:R-:W-:Y:S01]  /*5fba0*/  IADD3 R22, P2, PT, R22, R17.reuse, RZ ;  /* 0x0000001116167210 */ /* 0x080fe20007f5e0ff */
[----:B------:R-:W-:Y:S01]  /*5fbb0*/  IMAD.X R23, R23, 0x1, R3, P3 ;  /* 0x0000000117177824 */ /* 0x000fe200018e0603 */
[----:B------:R-:W-:-:S02]  /*5fbc0*/  IADD3 R31, P3, PT, R31, R17, RZ ;  /* 0x000000111f1f7210 */ /* 0x000fc40007f7e0ff */
[----:B------:R-:W-:Y:S01]  /*5fbd0*/  IADD3.X R38, PT, PT, R38, R3, RZ, P4, !PT ;  /* 0x0000000326267210 */ /* 0x000fe200027fe4ff */
        /* <DEDUP_REMOVED lines=18> */
[-C--:B------:R-:W-:Y:S01]  /*5fd00*/  IADD3 R42, P2, PT, R42, R17.reuse, RZ ;  /* 0x000000112a2a7210 */ /* 0x080fe20007f5e0ff */
[----:B------:R-:W-:Y:S02]  /*5fd10*/  IMAD.X R43, R43, 0x1, R3, P3 ;  /* 0x000000012b2b7824 */ /* 0x000fe400018e0603 */
[----:B------:R-:W-:Y:S01]  /*5fd20*/  STL [R1+0x1cb0], R58 ;  /* 0x001cb03a01007387 */ /* 0x000fe20000100800 */
[----:B----4-:R-:W-:-:S03]  /*5fd30*/  IADD3 R16, P3, PT, R16, R17, RZ ;  /* 0x0000001110107210 */ /* 0x010fc60007f7e0ff */
[----:B-1----:R-:W2:Y:S04]  /*5fd40*/  LDL.LU R13, [R1+0x1c80] ;  /* 0x001c8000010d7983 */ /* 0x002ea80000300800 */
[----:B------:R-:W-:Y:S04]  /*5fd50*/  STL [R1+0x1cd4], R59 ;  /* 0x001cd43b01007387 */ /* 0x000fe80000100800 */
[----:B------:R-:W-:Y:S04]  /*5fd60*/  STL [R1+0x1ccc], R41 ;  /* 0x001ccc2901007387 */ /* 0x000fe80000100800 */
[----:B------:R-:W-:Y:S04]  /*5fd70*/  STL [R1+0x1ca0], R42 ;  /* 0x001ca02a01007387 */ /* 0x000fe80000100800 */
[----:B------:R1:W-:Y:S01]  /*5fd80*/  STL [R1+0x1c98], R16 ;  /* 0x001c981001007387 */ /* 0x0003e20000100800 */
[----:B------:R-:W-:-:S03]  /*5fd90*/  IMAD.X R12, R12, 0x1, R3, P4 ;  /* 0x000000010c0c7824 */ /* 0x000fc600020e0603 */
[----:B------:R-:W-:Y:S04]  /*5fda0*/  STL [R1+0x1cc4], R43 ;  /* 0x001cc42b01007387 */ /* 0x000fe80000100800 */
[----:B-1----:R-:W3:Y:S01]  /*5fdb0*/  LDL.LU R16, [R1+0x1ca4] ;  /* 0x001ca40001107983 */ /* 0x002ee20000300800 */
[----:B------:R-:W-:-:S05]  /*5fdc0*/  IADD3 R61, P4, PT, R61, R17, RZ ;  /* 0x000000113d3d7210 */ /* 0x000fca0007f9e0ff */
[----:B------:R1:W-:Y:S04]  /*5fdd0*/  STL [R1+0x1c90], R61 ;  /* 0x001c903d01007387 */ /* 0x0003e80000100800 */
[----:B------:R-:W-:Y:S01]  /*5fde0*/  STL [R1+0x1cbc], R12 ;  /* 0x001cbc0c01007387 */ /* 0x000fe20000100800 */
[----:B------:R-:W-:-:S03]  /*5fdf0*/  IMAD.X R0, R0, 0x1, R3, P5 ;  /* 0x0000000100007824 */ /* 0x000fc600028e0603 */
[----:B-1----:R-:W4:Y:S04]  /*5fe00*/  LDL.LU R61, [R1+0x1c78] ;  /* 0x001c7800013d7983 */ /* 0x002f280000300800 */
[----:B------:R1:W-:Y:S01]  /*5fe10*/  STL [R1+0x1cb4], R0 ;  /* 0x001cb40001007387 */ /* 0x0003e20000100800 */
[----:B------:R-:W-:-:S03]  /*5fe20*/  IADD3 R60, P5, PT, R60, R17, RZ ;  /* 0x000000113c3c7210 */ /* 0x000fc60007fbe0ff */
[----:B-1----:R-:W4:Y:S04]  /*5fe30*/  LDL.LU R0, [R1+0x1c9c] ;  /* 0x001c9c0001007983 */ /* 0x002f280000300800 */
[----:B------:R1:W-:Y:S04]  /*5fe40*/  STL [R1+0x1c88], R60 ;  /* 0x001c883c01007387 */ /* 0x0003e80000100800 */
[----:B-1----:R-:W4:Y:S04]  /*5fe50*/  LDL.LU R60, [R1+0x1c70] ;  /* 0x001c7000013c7983 */ /* 0x002f280000300800 */
[----:B------:R-:W4:Y:S01]  /*5fe60*/  LDL.LU R46, [R1+0x1c94] ;  /* 0x001c9400012e7983 */ /* 0x000f220000300800 */
[----:B------:R-:W-:-:S03]  /*5fe70*/  IADD3.X R25, PT, PT, R25, R3, RZ, P6, !PT ;  /* 0x0000000319197210 */ /* 0x000fc600037fe4ff */
[----:B------:R-:W4:Y:S04]  /*5fe80*/  LDL.LU R12, [R1+0x1c68] ;  /* 0x001c6800010c7983 */ /* 0x000f280000300800 */
        /* <DEDUP_REMOVED lines=19> */
[----:B--2---:R-:W-:-:S05]  /*5ffc0*/  IADD3 R13, P6, PT, R13, R17, RZ ;  /* 0x000000110d0d7210 */ /* 0x004fca0007fde0ff */
[----:B------:R2:W-:Y:S04]  /*5ffd0*/  STL [R1+0x1c80], R13 ;  /* 0x001c800d01007387 */ /* 0x0005e80000100800 */
[----:B-1----:R-:W4:Y:S01]  /*5ffe0*/  LDL.LU R25, [R1+0x1c18] ;  /* 0x001c180001197983 */ /* 0x002f220000300800 */
[----:B---3--:R-:W-:-:S03]  /*5fff0*/  IMAD.X R16, R16, 0x1, R3, P1 ;  /* 0x0000000110107824 */ /* 0x008fc600008e0603 */
[----:B--2---:R-:W2:Y:S04]  /*60000*/  LDL.LU R13, [R1+0x1c3c] ;  /* 0x001c3c00010d7983 */ /* 0x004ea80000300800 */
[----:B------:R1:W-:Y:S04]  /*60010*/  STL [R1+0x1ca4], R16 ;  /* 0x001ca41001007387 */ /* 0x0003e80000100800 */
[----:B-1----:R-:W3:Y:S01]  /*60020*/  LDL.LU R16, [R1+0x1c10] ;  /* 0x001c100001107983 */ /* 0x002ee20000300800 */
[----:B----4-:R-:W-:-:S05]  /*60030*/  IADD3 R61, P1, PT, R61, R17, RZ ;  /* 0x000000113d3d7210 */ /* 0x010fca0007f3e0ff */
[----:B------:R1:W-:Y:S01]  /*60040*/  STL [R1+0x1c78], R61 ;  /* 0x001c783d01007387 */ /* 0x0003e20000100800 */
[----:B------:R-:W-:-:S03]  /*60050*/  IMAD.X R0, R0, 0x1, R3, P2 ;  /* 0x0000000100007824 */ /* 0x000fc600010e0603 */
[----:B-1----:R-:W4:Y:S04]  /*60060*/  LDL.LU R61, [R1+0x1c08] ;  /* 0x001c0800013d7983 */ /* 0x002f280000300800 */
[----:B------:R1:W-:Y:S01]  /*60070*/  STL [R1+0x1c9c], R0 ;  /* 0x001c9c0001007387 */ /* 0x0003e20000100800 */
[----:B------:R-:W-:-:S03]  /*60080*/  IADD3 R60, P2, PT, R60, R17, RZ ;  /* 0x000000113c3c7210 */ /* 0x000fc60007f5e0ff */
[----:B-1----:R-:W2:Y:S04]  /*60090*/  LDL.LU R0, [R1+0x1c2c] ;  /* 0x001c2c0001007983 */ /* 0x002ea80000300800 */
[----:B------:R1:W-:Y:S04]  /*600a0*/  STL [R1+0x1c70], R60 ;  /* 0x001c703c01007387 */ /* 0x0003e80000100800 */
[----:B-1----:R-:W2:Y:S01]  /*600b0*/  LDL.LU R60, [R1+0x2264] ;  /* 0x00226400013c7983 */ /* 0x002ea20000300800 */
[--C-:B------:R-:W-:Y:S01]  /*600c0*/  IMAD.X R46, R46, 0x1, R3.reuse, P3 ;  /* 0x000000012e2e7824 */ /* 0x100fe200018e0603 */
[-C--:B------:R-:W-:Y:S01]  /*600d0*/  IADD3 R12, P3, PT, R12, R17.reuse, RZ ;  /* 0x000000110c0c7210 */ /* 0x080fe20007f7e0ff */
[--C-:B------:R-:W-:Y:S01]  /*600e0*/  IMAD.X R47, R47, 0x1, R3.reuse, P4 ;  /* 0x000000012f2f7824 */ /* 0x100fe200020e0603 */
[-C--:B------:R-:W-:Y:S01]  /*600f0*/  IADD3 R6, P4, PT, R6, R17.reuse, RZ ;  /* 0x0000001106067210 */ /* 0x080fe20007f9e0ff */
[--C-:B------:R-:W-:Y:S01]  /*60100*/  IMAD.X R7, R7, 0x1, R3.reuse, P5 ;  /* 0x0000000107077824 */ /* 0x100fe200028e0603 */
[-C--:B------:R-:W-:Y:S01]  /*60110*/  IADD3 R18, P5, PT, R18, R17.reuse, RZ ;  /* 0x0000001112127210 */ /* 0x080fe20007fbe0ff */
[----:B------:R1:W-:Y:S01]  /*60120*/  STL [R1+0x1c68], R12 ;  /* 0x001c680c01007387 */ /* 0x0003e20000100800 */
[--C-:B------:R-:W-:Y:S01]  /*60130*/  IMAD.X R19, R19, 0x1, R3.reuse, P6 ;  /* 0x0000000113137824 */ /* 0x100fe200030e0603 */
[-C--:B------:R-:W-:Y:S01]  /*60140*/  IADD3 R22, P6, PT, R22, R17.reuse, RZ ;  /* 0x0000001116167210 */ /* 0x080fe20007fde0ff */
[----:B------:R-:W-:Y:S01]  /*60150*/  IMAD.X R23, R23, 0x1, R3, P1 ;  /* 0x0000000117177824 */ /* 0x000fe200008e0603 */
[----:B------:R-:W-:-:S02]  /*60160*/  IADD3 R31, P1, PT, R31, R17, RZ ;  /* 0x000000111f1f7210 */ /* 0x000fc40007f3e0ff */
[----:B------:R-:W-:Y:S01]  /*60170*/  IADD3.X R38, PT, PT, R38, R3, RZ, P2, !PT ;  /* 0x0000000326267210 */ /* 0x000fe200017fe4ff */
[----:B-1----:R-:W3:Y:S04]  /*60180*/  LDL.LU R12, [R1+0x1c24] ;  /* 0x001c2400010c7983 */ /* 0x002ee80000300800 */
[----:B------:R-:W-:Y:S04]  /*60190*/  STL [R1+0x1c94], R46 ;  /* 0x001c942e01007387 */ /* 0x000fe80000100800 */
        /* <DEDUP_REMOVED lines=13> */
[----:B------:R-:W-:Y:S04]  /*60270*/  STL [R1+0x1c6c], R38 ;  /* 0x001c6c2601007387 */ /* 0x000fe80000100800 */
[----:B------:R-:W-:Y:S01]  /*60280*/  STL [R1+0x1c40], R39 ;  /* 0x001c402701007387 */ /* 0x000fe20000100800 */
[----:B------:R-:W-:-:S03]  /*60290*/  IADD3 R58, P4, PT, R58, R17, RZ ;  /* 0x000000113a3a7210 */ /* 0x000fc60007f9e0ff */
[----:B------:R-:W-:Y:S04]  /*602a0*/  STL [R1+0x1c64], R50 ;  /* 0x001c643201007387 */ /* 0x000fe80000100800 */
[----:B------:R-:W-:Y:S04]  /*602b0*/  STL [R1+0x1c38], R51 ;  /* 0x001c383301007387 */ /* 0x000fe80000100800 */
[----:B------:R-:W-:Y:S01]  /*602c0*/  STL [R1+0x1c5c], R55 ;  /* 0x001c5c3701007387 */ /* 0x000fe20000100800 */
[----:B--2---:R-:W-:-:S05]  /*602d0*/  IADD3 R60, P5, PT, R60, R17, RZ ;  /* 0x000000113c3c7210 */ /* 0x004fca0007fbe0ff */
[----:B------:R1:W-:Y:S04]  /*602e0*/  STL [R1+0x1c28], R60 ;  /* 0x001c283c01007387 */ /* 0x0003e80000100800 */
[----:B------:R-:W-:Y:S04]  /*602f0*/  STL [R1+0x1c30], R58 ;  /* 0x001c303a01007387 */ /* 0x000fe80000100800 */
[----:B-1----:R-:W2:Y:S01]  /*60300*/  LDL.LU R60, [R1+0x2260] ;  /* 0x00226000013c7983 */ /* 0x002ea20000300800 */
[--C-:B------:R-:W-:Y:S01]  /*60310*/  IMAD.X R41, R41, 0x1, R3.reuse, P6 ;  /* 0x0000000129297824 */ /* 0x100fe200030e0603 */
[----:B------:R-:W-:Y:S01]  /*60320*/  IADD3 R42, P6, PT, R42, R17, RZ ;  /* 0x000000112a2a7210 */ /* 0x000fe20007fde0ff */
[----:B------:R-:W-:-:S02]  /*60330*/  IMAD.X R13, R13, 0x1, R3, P2 ;  /* 0x000000010d0d7824 */ /* 0x000fc400010e0603 */
[----:B------:R-:W-:Y:S01]  /*60340*/  IMAD.X R43, R43, 0x1, R3, P1 ;  /* 0x000000012b2b7824 */ /* 0x000fe200008e0603 */
[----:B------:R-:W-:Y:S01]  /*60350*/  STL [R1+0x1c54], R59 ;  /* 0x001c543b01007387 */ /* 0x000fe20000100800 */
[----:B------:R-:W-:-:S03]  /*60360*/  IADD3 R25, P1, PT, R25, R17, RZ ;  /* 0x0000001119197210 */ /* 0x000fc60007f3e0ff */
[----:B------:R-:W-:Y:S04]  /*60370*/  STL [R1+0x1c4c], R41 ;  /* 0x001c4c2901007387 */ /* 0x000fe80000100800 */
[----:B------:R-:W-:Y:S04]  /*60380*/  STL [R1+0x1c20], R42 ;  /* 0x001c202a01007387 */ /* 0x000fe80000100800 */
[----:B------:R1:W-:Y:S04]  /*60390*/  STL [R1+0x1c3c], R13 ;  /* 0x001c3c0d01007387 */ /* 0x0003e80000100800 */
[----:B------:R-:W-:Y:S04]  /*603a0*/  STL [R1+0x1c44], R43 ;  /* 0x001c442b01007387 */ /* 0x000fe80000100800 */
[----:B-1----:R-:W4:Y:S04]  /*603b0*/  LDL.LU R13, [R1+0x1bf8] ;  /* 0x001bf800010d7983 */ /* 0x002f280000300800 */
[----:B------:R-:W-:Y:S01]  /*603c0*/  STL [R1+0x1c18], R25 ;  /* 0x001c181901007387 */ /* 0x000fe20000100800 */
[----:B---3--:R-:W-:Y:S01]  /*603d0*/  IADD3 R16, P2, PT, R16, R17, RZ ;  /* 0x0000001110107210 */ /* 0x008fe20007f5e0ff */
[----:B------:R-:W-:-:S02]  /*603e0*/  IMAD.X R0, R0, 0x1, R3, P4 ;  /* 0x0000000100007824 */ /* 0x000fc400020e0603 */
[----:B--2---:R-:W-:-:S05]  /*603f0*/  IMAD.X R60, R60, 0x1, R3, P3 ;  /* 0x000000013c3c7824 */ /* 0x004fca00018e0603 */
[----:B------:R1:W-:Y:S02]  /*60400*/  STL [R1+0x1c34], R60 ;  /* 0x001c343c01007387 */ /* 0x0003e40000100800 */
[----:B-1----:R-:W1:Y:S02]  /*60410*/  LDC R60, c[0x0][0x3ac] ;  /* 0x0000eb00ff3c7b82 */ /* 0x002e640000000800 */
[----:B------:R-:W-:Y:S01]  /*60420*/  STL [R1+0x1c10], R16 ;  /* 0x001c101001007387 */ /* 0x000fe20000100800 */
[----:B-1----:R-:W-:-:S05]  /*60430*/  SHF.L.U32 R60, R60, 0x6, RZ ;  /* 0x000000063c3c7819 */ /* 0x002fca00000006ff */
[----:B------:R-:W-:-:S05]  /*60440*/  IMAD.SHL.U32 R60, R60, 0x2, RZ ;  /* 0x000000023c3c7824 */ /* 0x000fca00078e00ff */
[-C--:B----4-:R-:W-:Y:S02]  /*60450*/  IADD3 R61, P3, PT, R61, R60.reuse, RZ ;  /* 0x0000003c3d3d7210 */ /* 0x090fe40007f7e0ff */
[----:B------:R-:W-:-:S03]  /*60460*/  IADD3 R2, P4, PT, R2, R60, RZ ;  /* 0x0000003c02027210 */ /* 0x000fc60007f9e0ff */
[----:B------:R1:W-:Y:S04]  /*60470*/  STL [R1+0x1c08], R61 ;  /* 0x001c083d01007387 */ /* 0x0003e80000100800 */
[----:B-1----:R-:W2:Y:S04]  /*60480*/  LDL.LU R61, [R1+0x1bf0] ;  /* 0x001bf000013d7983 */ /* 0x002ea80000300800 */
[----:B------:R1:W-:Y:S04]  /*60490*/  STL [R1+0x1c2c], R0 ;  /* 0x001c2c0001007387 */ /* 0x0003e80000100800 */
[----:B-1----:R-:W3:Y:S04]  /*604a0*/  LDL.LU R0, [R1+0x1c14] ;  /* 0x001c140001007983 */ /* 0x002ee80000300800 */
[----:B------:R1:W-:Y:S04]  /*604b0*/  STL [R1+0x1c00], R2 ;  /* 0x001c000201007387 */ /* 0x0003e80000100800 */
[----:B-1----:R-:W4:Y:S04]  /*604c0*/  LDL.LU R2, [R1+0x225c] ;  /* 0x00225c0001027983 */ /* 0x002f280000300800 */
[----:B------:R-:W2:Y:S01]  /*604d0*/  LDL.LU R17, [R1+0x1be8] ;  /* 0x001be80001117983 */ /* 0x000ea20000300800 */
[----:B------:R-:W-:-:S03]  /*604e0*/  IMAD.X R12, R12, 0x1, R3, P5 ;  /* 0x000000010c0c7824 */ /* 0x000fc600028e0603 */
[----:B------:R-:W2:Y:S04]  /*604f0*/  LDL.LU R46, [R1+0x1c0c] ;  /* 0x001c0c00012e7983 */ /* 0x000ea80000300800 */
[----:B------:R-:W2:Y:S04]  /*60500*/  LDL.LU R47, [R1+0x1be0] ;  /* 0x001be000012f7983 */ /* 0x000ea80000300800 */
[----:B------:R-:W2:Y:S04]  /*60510*/  LDL.LU R6, [R1+0x1c04] ;  /* 0x001c040001067983 */ /* 0x000ea80000300800 */
        /* <DEDUP_REMOVED lines=15> */
[----:B------:R-:W-:-:S03]  /*60610*/  IADD3 R13, P5, PT, R13, R60, RZ ;  /* 0x0000003c0d0d7210 */ /* 0x000fc60007fbe0ff */
[----:B------:R-:W3:Y:S04]  /*60620*/  LDL.LU R42, [R1+0x1ba0] ;  /* 0x001ba000012a7983 */ /* 0x000ee80000300800 */
[----:B------:R-:W3:Y:S04]  /*60630*/  LDL.LU R43, [R1+0x1bc4] ;  /* 0x001bc400012b7983 */ /* 0x000ee80000300800 */
[----:B------:R-:W3:Y:S04]  /*60640*/  LDL.LU R25, [R1+0x1b98] ;  /* 0x001b980001197983 */ /* 0x000ee80000300800 */
[----:B-1----:R-:W3:Y:S04]  /*60650*/  LDL.LU R12, [R1+0x1bbc] ;  /* 0x001bbc00010c7983 */ /* 0x002ee80000300800 */
[----:B------:R1:W-:Y:S04]  /*60660*/  STL [R1+0x1bf8], R13 ;  /* 0x001bf80d01007387 */ /* 0x0003e80000100800 */
[----:B-1----:R-:W3:Y:S01]  /*60670*/  LDL.LU R13, [R1+0x1b90] ;  /* 0x001b9000010d7983 */ /* 0x002ee20000300800 */
[----:B----4-:R-:W-:-:S05]  /*60680*/  IMAD.X R2, R2, 0x1, R3, P6 ;  /* 0x0000000102027824 */ /* 0x010fca00030e0603 */
[----:B------:R1:W-:Y:S04]  /*60690*/  STL [R1+0x1c1c], R2 ;  /* 0x001c1c0201007387 */ /* 0x0003e80000100800 */
[----:B-1----:R-:W4:Y:S01]  /*606a0*/  LDL.LU R2, [R1+0x2258] ;  /* 0x0022580001027983 */ /* 0x002f220000300800 */
[----:B--2---:R-:W-:-:S03]  /*606b0*/  IADD3 R61, P6, PT, R61, R60, RZ ;  /* 0x0000003c3d3d7210 */ /* 0x004fc60007fde0ff */
[----:B------:R-:W2:Y:S01]  /*606c0*/  LDL.LU R16, [R1+0x1bb4] ;  /* 0x001bb40001107983 */ /* 0x000ea20000300800 */
[----:B---3--:R-:W-:-:S03]  /*606d0*/  IMAD.X R0, R0, 0x1, R3, P1 ;  /* 0x0000000100007824 */ /* 0x008fc600008e0603 */
[----:B------:R1:W-:Y:S01]  /*606e0*/  STL [R1+0x1bf0], R61 ;  /* 0x001bf03d01007387 */ /* 0x0003e20000100800 */
[----:B------:R-:W-:-:S03]  /*606f0*/  IADD3 R17, P1, PT, R17, R60, RZ ;  /* 0x0000003c11117210 */ /* 0x000fc60007f3e0ff */
[----:B-1----:R-:W3:Y:S04]  /*60700*/  LDL.LU R61, [R1+0x1b88] ;  /* 0x001b8800013d7983 */ /* 0x002ee80000300800 */
[----:B------:R1:W-:Y:S04]  /*60710*/  STL [R1+0x1c14], R0 ;  /* 0x001c140001007387 */ /* 0x0003e80000100800 */
[----:B-1----:R-:W2:Y:S04]  /*60720*/  LDL.LU R0, [R1+0x1bac] ;  /* 0x001bac0001007983 */ /* 0x002ea80000300800 */
[----:B------:R1:W-:Y:S04]  /*60730*/  STL [R1+0x1be8], R17 ;  /* 0x001be81101007387 */ /* 0x0003e80000100800 */
[----:B-1----:R-:W2:Y:S01]  /*60740*/  LDL.LU R17, [R1+0x1b80] ;  /* 0x001b800001117983 */ /* 0x002ea20000300800 */
[----:B------:R-:W-:Y:S01]  /*60750*/  IMAD.X R46, R46, 0x1, R3, P2 ;  /* 0x000000012e2e7824 */ /* 0x000fe200010e0603 */
[----:B------:R-:W-:-:S04]  /*60760*/  IADD3 R47, P2, PT, R47, R60, RZ ;  /* 0x0000003c2f2f7210 */ /* 0x000fc80007f5e0ff */
[----:B------:R-:W-:Y:S04]  /*60770*/  STL [R1+0x1c0c], R46 ;  /* 0x001c0c2e01007387 */ /* 0x000fe80000100800 */
[----:B------:R-:W-:Y:S01]  /*60780*/  STL [R1+0x1be0], R47 ;  /* 0x001be02f01007387 */ /* 0x000fe20000100800 */
[--C-:B----4-:R-:W-:Y:S01]  /*60790*/  IMAD.X R6, R6, 0x1, R2.reuse, P3 ;  /* 0x0000000106067824 */ /* 0x110fe200018e0602 */
[----:B------:R-:W-:Y:S02]  /*607a0*/  IADD3 R7, P3, PT, R7, R60, RZ ;  /* 0x0000003c07077210 */ /* 0x000fe40007f7e0ff */
[----:B------:R-:W-:Y:S02]  /*607b0*/  IADD3.X R18, PT, PT, R18, R2, RZ, P4, !PT ;  /* 0x0000000212127210 */ /* 0x000fe400027fe4ff */
[-C--:B------:R-:W-:Y:S01]  /*607c0*/  IADD3 R19, P4, PT, R19, R60.reuse, RZ ;  /* 0x0000003c13137210 */ /* 0x080fe20007f9e0ff */
[----:B------:R-:W-:Y:S01]  /*607d0*/  IMAD.X R22, R22, 0x1, R2, P5 ;  /* 0x0000000116167824 */ /* 0x000fe200028e0602 */
        /* <DEDUP_REMOVED lines=23> */
[----:B------:R-:W-:-:S03]  /*60950*/  IADD3.X R12, PT, PT, R12, R2, RZ, P6, !PT ;  /* 0x000000020c0c7210 */ /* 0x000fc600037fe4ff */
[----:B------:R-:W-:Y:S01]  /*60960*/  STL [R1+0x1bd4], R58 ;  /* 0x001bd43a01007387 */ /* 0x000fe20000100800 */
[----:B------:R-:W-:-:S03]  /*60970*/  IMAD.X R43, R43, 0x1, R2, P5 ;  /* 0x000000012b2b7824 */ /* 0x000fc600028e0602 */
[----:B------:R-:W-:Y:S04]  /*60980*/  STL [R1+0x1ba8], R59 ;  /* 0x001ba83b01007387 */ /* 0x000fe80000100800 */
[----:B------:R-:W-:Y:S04]  /*60990*/  STL [R1+0x1bcc], R41 ;  /* 0x001bcc2901007387 */ /* 0x000fe80000100800 */
[----:B------:R-:W-:Y:S01]  /*609a0*/  STL [R1+0x1ba0], R42 ;  /* 0x001ba02a01007387 */ /* 0x000fe20000100800 */
[----:B------:R-:W-:-:S03]  /*609b0*/  IADD3 R25, P5, PT, R25, R60, RZ ;  /* 0x0000003c19197210 */ /* 0x000fc60007fbe0ff */
[----:B------:R1:W-:Y:S04]  /*609c0*/  STL [R1+0x1bbc], R12 ;  /* 0x001bbc0c01007387 */ /* 0x0003e80000100800 */
[----:B------:R-:W-:Y:S01]  /*609d0*/  STL [R1+0x1bc4], R43 ;  /* 0x001bc42b01007387 */ /* 0x000fe20000100800 */
[-C--:B------:R-:W-:Y:S01]  /*609e0*/  IADD3 R13, P6, PT, R13, R60.reuse, RZ ;  /* 0x0000003c0d0d7210 */ /* 0x080fe20007fde0ff */
[----:B--2---:R-:W-:Y:S02]  /*609f0*/  IMAD.X R16, R16, 0x1, R2, P1 ;  /* 0x0000000110107824 */ /* 0x004fe400008e0602 */
[----:B-1----:R-:W2:Y:S04]  /*60a00*/  LDL.LU R12, [R1+0x1ba4] ;  /* 0x001ba400010c7983 */ /* 0x002ea80000300800 */
[----:B------:R-:W-:Y:S04]  /*60a10*/  STL [R1+0x1b98], R25 ;  /* 0x001b981901007387 */ /* 0x000fe80000100800 */
[----:B------:R1:W-:Y:S01]  /*60a20*/  STL [R1+0x1b90], R13 ;  /* 0x001b900d01007387 */ /* 0x0003e20000100800 */
[----:B---3--:R-:W-:-:S03]  /*60a30*/  IADD3 R61, P1, PT, R61, R60, RZ ;  /* 0x0000003c3d3d7210 */ /* 0x008fc60007f3e0ff */
[----:B-1----:R-:W3:Y:S04]  /*60a40*/  LDL.LU R13, [R1+0x1b78] ;  /* 0x001b7800010d7983 */ /* 0x002ee80000300800 */
[----:B------:R1:W-:Y:S01]  /*60a50*/  STL [R1+0x1bb4], R16 ;  /* 0x001bb41001007387 */ /* 0x0003e20000100800 */
[----:B------:R-:W-:-:S03]  /*60a60*/  IMAD.X R0, R0, 0x1, R2, P2 ;  /* 0x0000000100007824 */ /* 0x000fc600010e0602 */
[----:B-1----:R-:W4:Y:S04]  /*60a70*/  LDL.LU R16, [R1+0x1b9c] ;  /* 0x001b9c0001107983 */ /* 0x002f280000300800 */
[----:B------:R1:W-:Y:S01]  /*60a80*/  STL [R1+0x1b88], R61 ;  /* 0x001b883d01007387 */ /* 0x0003e20000100800 */
[----:B------:R-:W-:-:S03]  /*60a90*/  IADD3 R17, P2, PT, R17, R60, RZ ;  /* 0x0000003c11117210 */ /* 0x000fc60007f5e0ff */
[----:B-1----:R-:W4:Y:S04]  /*60aa0*/  LDL.LU R61, [R1+0x1b70] ;  /* 0x001b7000013d7983 */ /* 0x002f280000300800 */
[----:B------:R1:W-:Y:S04]  /*60ab0*/  STL [R1+0x1bac], R0 ;  /* 0x001bac0001007387 */ /* 0x0003e80000100800 */
        /* <DEDUP_REMOVED lines=22> */
[----:B-1----:R-:W4:Y:S01]  /*60c20*/  LDL.LU R17, [R1+0x1b18] ;  /* 0x001b180001117983 */ /* 0x002f220000300800 */
[----:B--2---:R-:W-:-:S05]  /*60c30*/  IMAD.X R12, R12, 0x1, R2, P3 ;  /* 0x000000010c0c7824 */ /* 0x004fca00018e0602 */
[----:B------:R1:W-:Y:S01]  /*60c40*/  STL [R1+0x1ba4], R12 ;  /* 0x001ba40c01007387 */ /* 0x0003e20000100800 */
[----:B---3--:R-:W-:-:S03]  /*60c50*/  IADD3 R13, P3, PT, R13, R60, RZ ;  /* 0x0000003c0d0d7210 */ /* 0x008fc60007f7e0ff */
[----:B-1----:R-:W2:Y:S04]  /*60c60*/  LDL.LU R12, [R1+0x1b3c] ;  /* 0x001b3c00010c7983 */ /* 0x002ea80000300800 */
[----:B------:R1:W-:Y:S01]  /*60c70*/  STL [R1+0x1b78], R13 ;  /* 0x001b780d01007387 */ /* 0x0003e20000100800 */
[----:B----4-:R-:W-:-:S03]  /*60c80*/  IMAD.X R16, R16, 0x1, R2, P4 ;  /* 0x0000000110107824 */ /* 0x010fc600020e0602 */
[----:B-1----:R-:W3:Y:S04]  /*60c90*/  LDL.LU R13, [R1+0x1b10] ;  /* 0x001b1000010d7983 */ /* 0x002ee80000300800 */
[----:B------:R1:W-:Y:S01]  /*60ca0*/  STL [R1+0x1b9c], R16 ;  /* 0x001b9c1001007387 */ /* 0x0003e20000100800 */
[----:B------:R-:W-:-:S03]  /*60cb0*/  IADD3 R61, P4, PT, R61, R60, RZ ;  /* 0x0000003c3d3d7210 */ /* 0x000fc60007f9e0ff */
[----:B-1----:R-:W4:Y:S04]  /*60cc0*/  LDL.LU R16, [R1+0x1b34] ;  /* 0x001b340001107983 */ /* 0x002f280000300800 */
[----:B------:R1:W-:Y:S01]  /*60cd0*/  STL [R1+0x1b70], R61 ;  /* 0x001b703d01007387 */ /* 0x0003e20000100800 */
[----:B------:R-:W-:-:S03]  /*60ce0*/  IMAD.X R0, R0, 0x1, R2, P5 ;  /* 0x0000000100007824 */ /* 0x000fc600028e0602 */
[----:B-1----:R-:W4:Y:S01]  /*60cf0*/  LDL.LU R61, [R1+0x1b08] ;  /* 0x001b0800013d7983 */ /* 0x002f220000300800 */
[----:B------:R-:W-:-:S03]  /*60d00*/  IADD3 R46, P5, PT, R46, R60, RZ ;  /* 0x0000003c2e2e7210 */ /* 0x000fc60007fbe0ff */
[----:B------:R1:W-:Y:S01]  /*60d10*/  STL [R1+0x1b94], R0 ;  /* 0x001b940001007387 */ /* 0x0003e20000100800 */
[--C-:B------:R-:W-:Y:S01]  /*60d20*/  IMAD.X R47, R47, 0x1, R2.reuse, P6 ;  /* 0x000000012f2f7824 */ /* 0x100fe200030e0602 */
[-C--:B------:R-:W-:Y:S01]  /*60d30*/  IADD3 R6, P6, PT, R6, R60.reuse, RZ ;  /* 0x0000003c06067210 */ /* 0x080fe20007fde0ff */
[--C-:B------:R-:W-:Y:S01]  /*60d40*/  IMAD.X R7, R7, 0x1, R2.reuse, P1 ;  /* 0x0000000107077824 */ /* 0x100fe200008e0602 */
[----:B------:R-:W-:Y:S02]  /*60d50*/  IADD3 R18, P1, PT, R18, R60, RZ ;  /* 0x0000003c12127210 */ /* 0x000fe40007f3e0ff */
[----:B------:R-:W-:Y:S02]  /*60d60*/  IADD3.X R19, PT, PT, R19, R2, RZ, P2, !PT ;  /* 0x0000000213137210 */ /* 0x000fe400017fe4ff */
[----:B------:R-:W-:Y:S01]  /*60d70*/  IADD3 R22, P2, PT, R22, R60, RZ ;  /* 0x0000003c16167210 */ /* 0x000fe20007f5e0ff */
[----:B-1----:R-:W4:Y:S04]  /*60d80*/  LDL.LU R0, [R1+0x1b2c] ;  /* 0x001b2c0001007983 */ /* 0x002f280000300800 */
        /* <DEDUP_REMOVED lines=71> */
[----:B------:R-:W-:-:S05]  /*61200*/  IADD3 R17, P6, PT, R17, R60, RZ ;  /* 0x0000003c11117210 */ /* 0x000fca0007fde0ff */
[----:B------:R1:W-:Y:S04]  /*61210*/  STL [R1+0x1b00], R17 ;  /* 0x001b001101007387 */ /* 0x0003e80000100800 */
        /* <DEDUP_REMOVED lines=13> */
[-C--:B------:R-:W-:Y:S01]  /*612f0*/  IADD3 R47, P3, PT, R47, R60.reuse, RZ ;  /* 0x0000003c2f2f7210 */ /* 0x080fe20007f7e0ff */
[--C-:B------:R-:W-:Y:S01]  /*61300*/  IMAD.X R6, R6, 0x1, R2.reuse, P4 ;  /* 0x0000000106067824 */ /* 0x100fe200020e0602 */
[-C--:B------:R-:W-:Y:S01]  /*61310*/  IADD3 R7, P4, PT, R7, R60.reuse, RZ ;  /* 0x0000003c07077210 */ /* 0x080fe20007f9e0ff */
[----:B------:R-:W-:Y:S01]  /*61320*/  IMAD.X R18, R18, 0x1, R2, P5 ;  /* 0x0000000112127824 */ /* 0x000fe200028e0602 */
[----:B------:R-:W-:-:S02]  /*61330*/  IADD3 R19, P5, PT, R19, R60, RZ ;  /* 0x0000003c13137210 */ /* 0x000fc40007fbe0ff */
[----:B------:R-:W-:Y:S01]  /*61340*/  IADD3.X R22, PT, PT, R22, R2, RZ, P6, !PT ;  /* 0x0000000216167210 */ /* 0x000fe200037fe4ff */
[----:B-1----:R-:W4:Y:S04]  /*61350*/  LDL.LU R61, [R1+0x1a88] ;  /* 0x001a8800013d7983 */ /* 0x002f280000300800 */
        /* <DEDUP_REMOVED lines=71> */
[----:B------:R-:W-:-:S05]  /*617d0*/  IMAD.X R0, R0, 0x1, R2, P4 ;  /* 0x0000000100007824 */ /* 0x000fca00020e0602 */
[----:B------:R1:W-:Y:S01]  /*617e0*/  STL [R1+0x1aac], R0 ;  /* 0x001aac0001007387 */ /* 0x0003e20000100800 */
[----:B------:R-:W-:-:S03]  /*617f0*/  IADD3 R17, P4, PT, R17, R60, RZ ;  /* 0x0000003c11117210 */ /* 0x000fc60007f9e0ff */
[----:B-1----:R-:W4:Y:S04]  /*61800*/  LDL.LU R0, [R1+0x1a44] ;  /* 0x001a440001007983 */ /* 0x002f280000300800 */
[----:B------:R1:W-:Y:S04]  /*61810*/  STL [R1+0x1a80], R17 ;  /* 0x001a801101007387 */ /* 0x0003e80000100800 */
[----:B-1----:R-:W4:Y:S01]  /*61820*/  LDL.LU R17, [R1+0x1a18] ;  /* 0x001a180001117983 */ /* 0x002f220000300800 */
[----:B--2---:R-:W-:-:S05]  /*61830*/  IMAD.X R12, R12, 0x1, R2, P5 ;  /* 0x000000010c0c7824 */ /* 0x004fca00028e0602 */
[----:B------:R1:W-:Y:S01]  /*61840*/  STL [R1+0x1aa4], R12 ;  /* 0x001aa40c01007387 */ /* 0x0003e20000100800 */
[----:B---3--:R-:W-:-:S03]  /*61850*/  IADD3 R13, P5, PT, R13, R60, RZ ;  /* 0x0000003c0d0d7210 */ /* 0x008fc60007fbe0ff */
[----:B-1----:R-:W2:Y:S04]  /*61860*/  LDL.LU R12, [R1+0x1a3c] ;  /* 0x001a3c00010c7983 */ /* 0x002ea80000300800 */
[----:B------:R1:W-:Y:S01]  /*61870*/  STL [R1+0x1a78], R13 ;  /* 0x001a780d01007387 */ /* 0x0003e20000100800 */
[--C-:B----4-:R-:W-:Y:S01]  /*61880*/  IMAD.X R16, R16, 0x1, R2.reuse, P6 ;  /* 0x0000000110107824 */ /* 0x110fe200030e0602 */
[-C--:B------:R-:W-:Y:S02]  /*61890*/  IADD3 R46, P6, PT, R46, R60.reuse, RZ ;  /* 0x0000003c2e2e7210 */ /* 0x080fe40007fde0ff */
[----:B-1----:R-:W3:Y:S04]  /*618a0*/  LDL.LU R13, [R1+0x1a10] ;  /* 0x001a1000010d7983 */ /* 0x002ee80000300800 */
[----:B------:R1:W-:Y:S01]  /*618b0*/  STL [R1+0x1a9c], R16 ;  /* 0x001a9c1001007387 */ /* 0x0003e20000100800 */
[--C-:B------:R-:W-:Y:S01]  /*618c0*/  IMAD.X R47, R47, 0x1, R2.reuse, P1 ;  /* 0x000000012f2f7824 */ /* 0x100fe200008e0602 */
[-C--:B------:R-:W-:Y:S01]  /*618d0*/  IADD3 R6, P1, PT, R6, R60.reuse, RZ ;  /* 0x0000003c06067210 */ /* 0x080fe20007f3e0ff */
[--C-:B------:R-:W-:Y:S01]  /*618e0*/  IMAD.X R7, R7, 0x1, R2.reuse, P2 ;  /* 0x0000000107077824 */ /* 0x100fe200010e0602 */
[-C--:B------:R-:W-:Y:S01]  /*618f0*/  IADD3 R18, P2, PT, R18, R60.reuse, RZ ;  /* 0x0000003c12127210 */ /* 0x080fe20007f5e0ff */
[----:B------:R-:W-:Y:S01]  /*61900*/  IMAD.X R19, R19, 0x1, R2, P3 ;  /* 0x0000000113137824 */ /* 0x000fe200018e0602 */
[----:B------:R-:W-:Y:S01]  /*61910*/  IADD3 R22, P3, PT, R22, R60, RZ ;  /* 0x0000003c16167210 */ /* 0x000fe20007f7e0ff */
[----:B-1----:R-:W4:Y:S04]  /*61920*/  LDL.LU R16, [R1+0x1a34] ;  /* 0x001a340001107983 */ /* 0x002f280000300800 */
[----:B------:R-:W-:Y:S04]  /*61930*/  STL [R1+0x1a70], R46 ;  /* 0x001a702e01007387 */ /* 0x000fe80000100800 */
[----:B------:R-:W-:Y:S04]  /*61940*/  STL [R1+0x1a94], R47 ;  /* 0x001a942f01007387 */ /* 0x000fe80000100800 */
[----:B------:R-:W-:Y:S01]  /*61950*/  STL [R1+0x1a68], R6 ;  /* 0x001a680601007387 */ /* 0x000fe20000100800 */
[----:B------:R-:W-:-:S03]  /*61960*/  IADD3.X R23, PT, PT, R23, R2, RZ, P4, !PT ;  /* 0x0000000217177210 */ /* 0x000fc600027fe4ff */
        /* <DEDUP_REMOVED lines=76> */
[----:B--2---:R-:W-:-:S05]  /*61e30*/  IMAD.X R12, R12, 0x1, R2, P3 ;  /* 0x000000010c0c7824 */ /* 0x004fca00018e0602 */
[----:B------:R1:W-:Y:S01]  /*61e40*/  STL [R1+0x1a24], R12 ;  /* 0x001a240c01007387 */ /* 0x0003e20000100800 */
[-C--:B---3--:R-:W-:Y:S01]  /*61e50*/  IADD3 R13, P3, PT, R13, R60.reuse, RZ ;  /* 0x0000003c0d0d7210 */ /* 0x088fe20007f7e0ff */
[--C-:B----4-:R-:W-:Y:S02]  /*61e60*/  IMAD.X R46, R46, 0x1, R2.reuse, P4 ;  /* 0x000000012e2e7824 */ /* 0x110fe400020e0602 */
[----:B-1----:R-:W2:Y:S04]  /*61e70*/  LDL.LU R12, [R1+0x19bc] ;  /* 0x0019bc00010c7983 */ /* 0x002ea80000300800 */
[----:B------:R1:W-:Y:S01]  /*61e80*/  STL [R1+0x19f8], R13 ;  /* 0x0019f80d01007387 */ /* 0x0003e20000100800 */
[-C--:B------:R-:W-:Y:S01]  /*61e90*/  IADD3 R47, P4, PT, R47, R60.reuse, RZ ;  /* 0x0000003c2f2f7210 */ /* 0x080fe20007f9e0ff */
[--C-:B------:R-:W-:Y:S01]  /*61ea0*/  IMAD.X R6, R6, 0x1, R2.reuse, P5 ;  /* 0x0000000106067824 */ /* 0x100fe200028e0602 */
[-C--:B------:R-:W-:Y:S01]  /*61eb0*/  IADD3 R7, P5, PT, R7, R60.reuse, RZ ;  /* 0x0000003c07077210 */ /* 0x080fe20007fbe0ff */
[--C-:B------:R-:W-:Y:S01]  /*61ec0*/  IMAD.X R18, R18, 0x1, R2.reuse, P6 ;  /* 0x0000000112127824 */ /* 0x100fe200030e0602 */
[-C--:B------:R-:W-:Y:S01]  /*61ed0*/  IADD3 R19, P6, PT, R19, R60.reuse, RZ ;  /* 0x0000003c13137210 */ /* 0x080fe20007fde0ff */
[----:B------:R-:W-:Y:S01]  /*61ee0*/  IMAD.X R22, R22, 0x1, R2, P1 ;  /* 0x0000000116167824 */ /* 0x000fe200008e0602 */
[----:B-1----:R-:W3:Y:S04]  /*61ef0*/  LDL.LU R13, [R1+0x1990] ;  /* 0x00199000010d7983 */ /* 0x002ee80000300800 */
[----:B------:R-:W-:Y:S04]  /*61f00*/  STL [R1+0x1a1c], R46 ;  /* 0x001a1c2e01007387 */ /* 0x000fe80000100800 */
[----:B------:R-:W-:Y:S04]  /*61f10*/  STL [R1+0x19f0], R47 ;  /* 0x0019f02f01007387 */ /* 0x000fe80000100800 */
[----:B------:R-:W-:Y:S01]  /*61f20*/  STL [R1+0x1a14], R6 ;  /* 0x001a140601007387 */ /* 0x000fe20000100800 */
[----:B------:R-:W-:-:S03]  /*61f30*/  IADD3 R23, P1, PT, R23, R60, RZ ;  /* 0x0000003c17177210 */ /* 0x000fc60007f3e0ff */
        /* <DEDUP_REMOVED lines=45> */
[----:B------:R-:W3:Y:S04]  /*62210*/  LDL.LU R46, [R1+0x1978] ;  /* 0x00197800012e7983 */ /* 0x000ee80000300800 */
[----:B------:R-:W3:Y:S04]  /*62220*/  LDL.LU R47, [R1+0x199c] ;  /* 0x00199c00012f7983 */ /* 0x000ee80000300800 */
        /* <DEDUP_REMOVED lines=19> */
[----:B-1----:R-:W3:Y:S01]  /*62360*/  LDL.LU R13, [R1+0x1928] ;  /* 0x00192800010d7983 */ /* 0x002ee20000300800 */
[----:B----4-:R-:W-:-:S05]  /*62370*/  IMAD.X R16, R16, 0x1, R2, P5 ;  /* 0x0000000110107824 */ /* 0x010fca00028e0602 */
[----:B------:R1:W-:Y:S01]  /*62380*/  STL [R1+0x19b4], R16 ;  /* 0x0019b41001007387 */ /* 0x0003e20000100800 */
        /* <DEDUP_REMOVED lines=10> */
[--C-:B--2---:R-:W-:Y:S01]  /*62430*/  IMAD.X R12, R12, 0x1, R2.reuse, P1 ;  /* 0x000000010c0c7824 */ /* 0x104fe200008e0602 */
[-C--:B---3--:R-:W-:Y:S01]  /*62440*/  IADD3 R46, P1, PT, R46, R60.reuse, RZ ;  /* 0x0000003c2e2e7210 */ /* 0x088fe20007f3e0ff */
[----:B------:R-:W-:Y:S01]  /*62450*/  IMAD.X R47, R47, 0x1, R2, P2 ;  /* 0x000000012f2f7824 */ /* 0x000fe200010e0602 */
[----:B------:R-:W-:-:S02]  /*62460*/  IADD3 R6, P2, PT, R6, R60, RZ ;  /* 0x0000003c06067210 */ /* 0x000fc40007f5e0ff */
[----:B------:R1:W-:Y:S01]  /*62470*/  STL [R1+0x19a4], R12 ;  /* 0x0019a40c01007387 */ /* 0x0003e20000100800 */
[--C-:B------:R-:W-:Y:S01]  /*62480*/  IMAD.X R7, R7, 0x1, R2.reuse, P3 ;  /* 0x0000000107077824 */ /* 0x100fe200018e0602 */
[-C--:B------:R-:W-:Y:S01]  /*62490*/  IADD3 R18, P3, PT, R18, R60.reuse, RZ ;  /* 0x0000003c12127210 */ /* 0x080fe20007f7e0ff */
[--C-:B------:R-:W-:Y:S01]  /*624a0*/  IMAD.X R19, R19, 0x1, R2.reuse, P4 ;  /* 0x0000000113137824 */ /* 0x100fe200020e0602 */
[-C--:B------:R-:W-:Y:S01]  /*624b0*/  IADD3 R22, P4, PT, R22, R60.reuse, RZ ;  /* 0x0000003c16167210 */ /* 0x080fe20007f9e0ff */
[----:B------:R-:W-:Y:S01]  /*624c0*/  IMAD.X R23, R23, 0x1, R2, P5 ;  /* 0x0000000117177824 */ /* 0x000fe200028e0602 */
[----:B-1----:R-:W2:Y:S04]  /*624d0*/  LDL.LU R12, [R1+0x193c] ;  /* 0x00193c00010c7983 */ /* 0x002ea80000300800 */
[----:B------:R-:W-:Y:S04]  /*624e0*/  STL [R1+0x1978], R46 ;  /* 0x0019782e01007387 */ /* 0x000fe80000100800 */
        /* <DEDUP_REMOVED lines=68> */
[----:B-1----:R-:W2:Y:S01]  /*62930*/  LDL.LU R12, [R1+0x18d4] ;  /* 0x0018d400010c7983 */ /* 0x002ea20000300800 */
[----:B---3--:R-:W-:-:S05]  /*62940*/  IADD3 R13, P2, PT, R13, R60, RZ ;  /* 0x0000003c0d0d7210 */ /* 0x008fca0007f5e0ff */
        /* <DEDUP_REMOVED lines=14> */
[--C-:B------:R-:W-:Y:S01]  /*62a30*/  IMAD.X R46, R46, 0x1, R2.reuse, P5 ;  /* 0x000000012e2e7824 */ /* 0x100fe200028e0602 */
[----:B------:R-:W-:Y:S01]  /*62a40*/  IADD3 R47, P5, PT, R47, R60, RZ ;  /* 0x0000003c2f2f7210 */ /* 0x000fe20007fbe0ff */
[----:B------:R-:W-:-:S03]  /*62a50*/  IMAD.X R6, R6, 0x1, R2, P6 ;  /* 0x0000000106067824 */ /* 0x000fc600030e0602 */
[----:B------:R-:W-:Y:S04]  /*62a60*/  STL [R1+0x1924], R46 ;  /* 0x0019242e01007387 */ /* 0x000fe80000100800 */
[----:B------:R-:W-:Y:S04]  /*62a70*/  STL [R1+0x18f8], R47 ;  /* 0x0018f82f01007387 */ /* 0x000fe80000100800 */
[----:B------:R-:W-:Y:S01]  /*62a80*/  STL [R1+0x191c], R6 ;  /* 0x00191c0601007387 */ /* 0x000fe20000100800 */
[-C--:B--2---:R-:W-:Y:S01]  /*62a90*/  IADD3 R7, P6, PT, R7, R60.reuse, RZ ;  /* 0x0000003c07077210 */ /* 0x084fe20007fde0ff */
        /* <DEDUP_REMOVED lines=71> */
[----:B--2---:R-:W-:-:S05]  /*62f10*/  IADD3.X R12, PT, PT, R12, R2, RZ, P6, !PT ;  /* 0x000000020c0c7210 */ /* 0x004fca00037fe4ff */
[----:B------:R1:W-:Y:S04]  /*62f20*/  STL [R1+0x18bc], R12 ;  /* 0x0018bc0c01007387 */ /* 0x0003e80000100800 */
        /* <DEDUP_REMOVED lines=9> */
[--C-:B------:R-:W-:Y:S01]  /*62fc0*/  IMAD.X R0, R0, 0x1, R2.reuse, P2 ;  /* 0x0000000100007824 */ /* 0x100fe200010e0602 */
[-C--:B------:R-:W-:Y:S02]  /*62fd0*/  IADD3 R46, P2, PT, R46, R60.reuse, RZ ;  /* 0x0000003c2e2e7210 */ /* 0x080fe40007f5e0ff */
[----:B-1----:R-:W4:Y:S04]  /*62fe0*/  LDL.LU R61, [R1+0x1820] ;  /* 0x00182000013d7983 */ /* 0x002f280000300800 */
[----:B------:R1:W-:Y:S01]  /*62ff0*/  STL [R1+0x18ac], R0 ;  /* 0x0018ac0001007387 */ /* 0x0003e20000100800 */
[--C-:B------:R-:W-:Y:S01]  /*63000*/  IMAD.X R47, R47, 0x1, R2.reuse, P3 ;  /* 0x000000012f2f7824 */ /* 0x100fe200018e0602 */
[-C--:B------:R-:W-:Y:S01]  /*63010*/  IADD3 R6, P3, PT, R6, R60.reuse, RZ ;  /* 0x0000003c06067210 */ /* 0x080fe20007f7e0ff */
[--C-:B------:R-:W-:Y:S01]  /*63020*/  IMAD.X R7, R7, 0x1, R2.reuse, P4 ;  /* 0x0000000107077824 */ /* 0x100fe200020e0602 */
[-C--:B------:R-:W-:Y:S01]  /*63030*/  IADD3 R18, P4, PT, R18, R60.reuse, RZ ;  /* 0x0000003c12127210 */ /* 0x080fe20007f9e0ff */
[--C-:B------:R-:W-:Y:S01]  /*63040*/  IMAD.X R19, R19, 0x1, R2.reuse, P5 ;  /* 0x0000000113137824 */ /* 0x100fe200028e0602 */
        /* <DEDUP_REMOVED lines=38> */
[----:B--2---:R-:W-:-:S05]  /*632b0*/  IMAD.X R12, R12, 0x1, R2, P1 ;  /* 0x000000010c0c7824 */ /* 0x004fca00008e0602 */
        /* <DEDUP_REMOVED lines=133> */
[----:B--2---:R-:W-:-:S05]  /*63b10*/  IADD3.X R12, PT, PT, R12, R2, RZ, P2, !PT ;  /* 0x000000020c0c7210 */ /* 0x004fca00017fe4ff */
[----:B------:R1:W-:Y:S04]  /*63b20*/  STL [R1+0x17bc], R12 ;  /* 0x0017bc0c01007387 */ /* 0x0003e80000100800 */
[----:B-1----:R-:W2:Y:S01]  /*63b30*/  LDL.LU R12, [R1+0x1754] ;  /* 0x00175400010c7983 */ /* 0x002ea20000300800 */
[----:B---3--:R-:W-:-:S05]  /*63b40*/  IADD3 R13, P2, PT, R13, R60, RZ ;  /* 0x0000003c0d0d7210 */ /* 0x008fca0007f5e0ff */
        /* <DEDUP_REMOVED lines=95> */
[-C--:B---3--:R-:W-:Y:S01]  /*64140*/  IADD3 R13, P6, PT, R13, R60.reuse, RZ ;  /* 0x0000003c0d0d7210 */ /* 0x088fe20007fde0ff */
[--C-:B----4-:R-:W-:Y:S01]  /*64150*/  IMAD.X R46, R46, 0x1, R2.reuse, P1 ;  /* 0x000000012e2e7824 */ /* 0x110fe200008e0602 */
[-C--:B------:R-:W-:Y:S01]  /*64160*/  IADD3 R47, P1, PT, R47, R60.reuse, RZ ;  /* 0x0000003c2f2f7210 */ /* 0x080fe20007f3e0ff */
[--C-:B------:R-:W-:Y:S02]  /*64170*/  IMAD.X R6, R6, 0x1, R2.reuse, P2 ;  /* 0x0000000106067824 */ /* 0x100fe400010e0602 */
[----:B------:R1:W-:Y:S01]  /*64180*/  STL [R1+0x1710], R13 ;  /* 0x0017100d01007387 */ /* 0x0003e20000100800 */
[-C--:B------:R-:W-:Y:S01]  /*64190*/  IADD3 R7, P2, PT, R7, R60.reuse, RZ ;  /* 0x0000003c07077210 */ /* 0x080fe20007f5e0ff */
[--C-:B------:R-:W-:Y:S01]  /*641a0*/  IMAD.X R18, R18, 0x1, R2.reuse, P3 ;  /* 0x0000000112127824 */ /* 0x100fe200018e0602 */
[-C--:B------:R-:W-:Y:S01]  /*641b0*/  IADD3 R19, P3, PT, R19, R60.reuse, RZ ;  /* 0x0000003c13137210 */ /* 0x080fe20007f7e0ff */
[--C-:B------:R-:W-:Y:S01]  /*641c0*/  IMAD.X R22, R22, 0x1, R2.reuse, P4 ;  /* 0x0000000116167824 */ /* 0x100fe200020e0602 */
[----:B------:R-:W-:Y:S01]  /*641d0*/  IADD3 R23, P4, PT, R23, R60, RZ ;  /* 0x0000003c17177210 */ /* 0x000fe20007f9e0ff */
[----:B-1----:R-:W3:Y:S04]  /*641e0*/  LDL.LU R13, [R1+0x16a8] ;  /* 0x0016a800010d7983 */ /* 0x002ee80000300800 */
        /* <DEDUP_REMOVED lines=45> */
[----:B------:R1:W-:Y:S04]  /*644c0*/  STL [R1+0x16d4], R12 ;  /* 0x0016d40c01007387 */ /* 0x0003e80000100800 */
[----:B-1----:R-:W2:Y:S04]  /*644d0*/  LDL.LU R12, [R1+0x16bc] ;  /* 0x0016bc00010c7983 */ /* 0x002ea80000300800 */
        /* <DEDUP_REMOVED lines=35> */
[----:B--2---:R-:W-:Y:S02]  /*64710*/  IADD3.X R12, PT, PT, R12, R2, RZ, P4, !PT ;  /* 0x000000020c0c7210 */ /* 0x004fe400027fe4ff */
[-C--:B------:R-:W-:Y:S01]  /*64720*/  IADD3 R46, P4, PT, R46, R60.reuse, RZ ;  /* 0x0000003c2e2e7210 */ /* 0x080fe20007f9e0ff */
[--C-:B------:R-:W-:Y:S01]  /*64730*/  IMAD.X R47, R47, 0x1, R2.reuse, P5 ;  /* 0x000000012f2f7824 */ /* 0x100fe200028e0602 */
[----:B------:R-:W-:Y:S01]  /*64740*/  IADD3 R6, P5, PT, R6, R60, RZ ;  /* 0x0000003c06067210 */ /* 0x000fe20007fbe0ff */
[----:B------:R1:W-:Y:S01]  /*64750*/  STL [R1+0x16bc], R12 ;  /* 0x0016bc0c01007387 */ /* 0x0003e20000100800 */
[----:B---3--:R-:W-:-:S03]  /*64760*/  IMAD.X R7, R7, 0x1, R2, P6 ;  /* 0x0000000107077824 */ /* 0x008fc600030e0602 */
[----:B-1----:R-:W2:Y:S01]  /*64770*/  LDL.LU R12, [R1+0x1654] ;  /* 0x00165400010c7983 */ /* 0x002ea20000300800 */
        /* <DEDUP_REMOVED lines=37> */
[----:B-1----:R-:W3:Y:S01]  /*649d0*/  LDL.LU R13, [R1+0x1628] ;  /* 0x00162800010d7983 */ /* 0x002ee20000300800 */
[----:B----4-:R-:W-:-:S03]  /*649e0*/  IMAD.X R16, R16, 0x1, R2, P3 ;  /* 0x0000000110107824 */ /* 0x010fc600018e0602 */
        /* <DEDUP_REMOVED lines=15> */
[----:B--2---:R-:W-:-:S05]  /*64ae0*/  IMAD.X R12, R12, 0x1, R2, P5 ;  /* 0x000000010c0c7824 */ /* 0x004fca00028e0602 */
        /* <DEDUP_REMOVED lines=20> */
[----:B------:R1:W-:Y:S04]  /*64c30*/  STL [R1+0x1628], R13 ;  /* 0x0016280d01007387 */ /* 0x0003e80000100800 */
        /* <DEDUP_REMOVED lines=13> */
[----:B------:R-:W-:Y:S02]  /*64d10*/  IADD3.X R46, PT, PT, R46, R2, RZ, P2, !PT ;  /* 0x000000022e2e7210 */ /* 0x000fe400017fe4ff */
[----:B------:R-:W-:Y:S01]  /*64d20*/  IADD3 R47, P2, PT, R47, R60, RZ ;  /* 0x0000003c2f2f7210 */ /* 0x000fe20007f5e0ff */
[----:B------:R-:W-:-:S02]  /*64d30*/  IMAD.X R6, R6, 0x1, R2, P3 ;  /* 0x0000000106067824 */ /* 0x000fc400018e0602 */
        /* <DEDUP_REMOVED lines=35> */
[----:B------:R-:W-:Y:S04]  /*64f70*/  STL [R1+0x15d0], R42 ;  /* 0x0015d02a01007387 */ /* 0x000fe80000100800 */
[----:B------:R1:W-:Y:S04]  /*64f80*/  STL [R1+0x15ec], R12 ;  /* 0x0015ec0c01007387 */ /* 0x0003e80000100800 */
[----:B------:R-:W-:Y:S04]  /*64f90*/  STL [R1+0x15f4], R43 ;  /* 0x0015f42b01007387 */ /* 0x000fe80000100800 */
[----:B-1----:R-:W2:Y:S04]  /*64fa0*/  LDL.LU R12, [R1+0x15d4] ;  /* 0x0015d400010c7983 */ /* 0x002ea80000300800 */
[----:B------:R-:W-:Y:S01]  /*64fb0*/  STL [R1+0x15c8], R25 ;  /* 0x0015c81901007387 */ /* 0x000fe20000100800 */
        /* <DEDUP_REMOVED lines=36> */
[----:B------:R1:W-:Y:S04]  /*65200*/  STL [R1+0x15d4], R12 ;  /* 0x0015d40c01007387 */ /* 0x0003e80000100800 */
        /* <DEDUP_REMOVED lines=9> */
[----:B------:R-:W-:Y:S01]  /*652a0*/  IMAD.X R0, R0, 0x1, R2, P5 ;  /* 0x0000000100007824 */ /* 0x000fe200028e0602 */
[----:B------:R-:W-:Y:S02]  /*652b0*/  IADD3 R46, P5, PT, R46, R60, RZ ;  /* 0x0000003c2e2e7210 */ /* 0x000fe40007fbe0ff */
[----:B-1----:R-:W4:Y:S04]  /*652c0*/  LDL.LU R61, [R1+0x1538] ;  /* 0x00153800013d7983 */ /* 0x002f280000300800 */
[----:B------:R1:W-:Y:S01]  /*652d0*/  STL [R1+0x15c4], R0 ;  /* 0x0015c40001007387 */ /* 0x0003e20000100800 */
[----:B------:R-:W-:-:S02]  /*652e0*/  IADD3.X R47, PT, PT, R47, R2, RZ, P6, !PT ;  /* 0x000000022f2f7210 */ /* 0x000fc400037fe4ff */
        /* <DEDUP_REMOVED lines=29> */
[----:B------:R-:W-:Y:S01]  /*654c0*/  IADD3.X R42, PT, PT, R42, R2, RZ, P2, !PT ;  /* 0x000000022a2a7210 */ /* 0x000fe200017fe4ff */
[----:B------:R-:W-:Y:S02]  /*654d0*/  IMAD.X R25, R25, 0x1, R2, P3 ;  /* 0x0000000119197824 */ /* 0x000fe400018e0602 */
        /* <DEDUP_REMOVED lines=57> */
[-C--:B------:R-:W-:Y:S01]  /*65870*/  IADD3 R61, P2, PT, R61, R60.reuse, RZ ;  /* 0x0000003c3d3d7210 */ /* 0x080fe20007f5e0ff */
[----:B------:R-:W-:Y:S02]  /*65880*/  IMAD.X R46, R46, 0x1, R2, P3 ;  /* 0x000000012e2e7824 */ /* 0x000fe400018e0602 */
[----:B-1----:R-:W4:Y:S04]  /*65890*/  LDL.LU R16, [R1+0x14e4] ;  /* 0x0014e40001107983 */ /* 0x002f280000300800 */
[----:B------:R1:W-:Y:S01]  /*658a0*/  STL [R1+0x1520], R61 ;  /* 0x0015203d01007387 */ /* 0x0003e20000100800 */
[----:B------:R-:W-:Y:S02]  /*658b0*/  IADD3 R47, P3, PT, R47, R60, RZ ;  /* 0x0000003c2f2f7210 */ /* 0x000fe40007f7e0ff */
[----:B------:R-:W-:-:S02]  /*658c0*/  IADD3.X R6, PT, PT, R6, R2, RZ, P4, !PT ;  /* 0x0000000206067210 */ /* 0x000fc400027fe4ff */
        /* <DEDUP_REMOVED lines=32> */
[----:B------:R-:W-:-:S03]  /*65ad0*/  IADD3.X R43, PT, PT, R43, R2, RZ, P6, !PT ;  /* 0x000000022b2b7210 */ /* 0x000fc600037fe4ff */
        /* <DEDUP_REMOVED lines=55> */
[--C-:B----4-:R-:W-:Y:S01]  /*65e50*/  IMAD.X R16, R16, 0x1, R2.reuse, P6 ;  /* 0x0000000110107824 */ /* 0x110fe200030e0602 */
[-C--:B------:R-:W-:Y:S01]  /*65e60*/  IADD3 R46, P6, PT, R46, R60.reuse, RZ ;  /* 0x0000003c2e2e7210 */ /* 0x080fe20007fde0ff */
[----:B------:R-:W-:Y:S01]  /*65e70*/  IMAD.X R47, R47, 0x1, R2, P1 ;  /* 0x000000012f2f7824 */ /* 0x000fe200008e0602 */
[----:B------:R-:W-:Y:S02]  /*65e80*/  IADD3 R6, P1, PT, R6, R60, RZ ;  /* 0x0000003c06067210 */ /* 0x000fe40007f3e0ff */
[----:B------:R1:W-:Y:S01]  /*65e90*/  STL [R1+0x14cc], R16 ;  /* 0x0014cc1001007387 */ /* 0x0003e20000100800 */
        /* <DEDUP_REMOVED lines=28> */
[----:B------:R-:W-:Y:S01]  /*66060*/  IMAD.X R42, R42, 0x1, R2, P3 ;  /* 0x000000012a2a7824 */ /* 0x000fe200018e0602 */
[----:B------:R-:W-:Y:S02]  /*66070*/  IADD3.X R25, PT, PT, R25, R2, RZ, P4, !PT ;  /* 0x0000000219197210 */ /* 0x000fe400027fe4ff */
        /* <DEDUP_REMOVED lines=22> */
[----:B-1----:R-:W3:Y:S04]  /*661e0*/  LDL.LU R13, [R1+0x1428] ;  /* 0x00142800010d7983 */ /* 0x002ee80000300800 */
[----:B------:R-:W3:Y:S01]  /*661f0*/  LDL.LU R46, [R1+0x144c] ;  /* 0x00144c00012e7983 */ /* 0x000ee20000300800 */
[----:B----4-:R-:W-:-:S03]  /*66200*/  IMAD.X R16, R16, 0x1, R2, P1 ;  /* 0x0000000110107824 */ /* 0x010fc600008e0602 */
        /* <DEDUP_REMOVED lines=34> */
[--C-:B------:R-:W-:Y:S01]  /*66430*/  IMAD.X R46, R46, 0x1, R2.reuse, P4 ;  /* 0x000000012e2e7824 */ /* 0x100fe200020e0602 */
[-C--:B----4-:R-:W-:Y:S01]  /*66440*/  IADD3 R47, P4, PT, R47, R60.reuse, RZ ;  /* 0x0000003c2f2f7210 */ /* 0x090fe20007f9e0ff */
[----:B------:R-:W-:Y:S02]  /*66450*/  IMAD.X R6, R6, 0x1, R2, P5 ;  /* 0x0000000106067824 */ /* 0x000fe400028e0602 */
[----:B------:R1:W-:Y:S01]  /*66460*/  STL [R1+0x1428], R13 ;  /* 0x0014280d01007387 */ /* 0x0003e20000100800 */
[----:B------:R-:W-:-:S02]  /*66470*/  IADD3 R7, P5, PT, R7, R60, RZ ;  /* 0x0000003c07077210 */ /* 0x000fc40007fbe0ff */
[----:B------:R-:W-:Y:S02]  /*66480*/  IADD3.X R18, PT, PT, R18, R2, RZ, P6, !PT ;  /* 0x0000000212127210 */ /* 0x000fe400037fe4ff */
[-C--:B------:R-:W-:Y:S01]  /*66490*/  IADD3 R19, P6, PT, R19, R60.reuse, RZ ;  /* 0x0000003c13137210 */ /* 0x080fe20007fde0ff */
[--C-:B------:R-:W-:Y:S01]  /*664a0*/  IMAD.X R22, R22, 0x1, R2.reuse, P1 ;  /* 0x0000000116167824 */ /* 0x100fe200008e0602 */
[-C--:B------:R-:W-:Y:S01]  /*664b0*/  IADD3 R23, P1, PT, R23, R60.reuse, RZ ;  /* 0x0000003c17177210 */ /* 0x080fe20007f3e0ff */
[----:B------:R-:W-:Y:S01]  /*664c0*/  IMAD.X R31, R31, 0x1, R2, P2 ;  /* 0x000000011f1f7824 */ /* 0x000fe200010e0602 */
[----:B-1----:R-:W3:Y:S04]  /*664d0*/  LDL.LU R13, [R1+0x13c0] ;  /* 0x0013c000010d7983 */ /* 0x002ee80000300800 */
        /* <DEDUP_REMOVED lines=32> */
[----:B-1----:R-:W4:Y:S04]  /*666e0*/  LDL.LU R16, [R1+0x13e4] ;  /* 0x0013e40001107983 */ /* 0x002f280000300800 */
[----:B------:R-:W-:Y:S01]  /*666f0*/  STL [R1+0x13d8], R25 ;  /* 0x0013d81901007387 */ /* 0x000fe20000100800 */
        /* <DEDUP_REMOVED lines=36> */
[----:B------:R1:W-:Y:S04]  /*66940*/  STL [R1+0x13e4], R16 ;  /* 0x0013e41001007387 */ /* 0x0003e80000100800 */
        /* <DEDUP_REMOVED lines=11> */
[-C--:B------:R-:W-:Y:S01]  /*66a00*/  IADD3 R46, P1, PT, R46, R60.reuse, RZ ;  /* 0x0000003c2e2e7210 */ /* 0x080fe20007f3e0ff */
[----:B------:R-:W-:Y:S01]  /*66a10*/  IMAD.X R47, R47, 0x1, R2, P2 ;  /* 0x000000012f2f7824 */ /* 0x000fe200010e0602 */
[----:B------:R-:W-:-:S02]  /*66a20*/  IADD3 R6, P2, PT, R6, R60, RZ ;  /* 0x0000003c06067210 */ /* 0x000fc40007f5e0ff */
[----:B------:R1:W-:Y:S04]  /*66a30*/  STL [R1+0x13d4], R12 ;  /* 0x0013d40c01007387 */ /* 0x0003e80000100800 */
[----:B-1----:R-:W2:Y:S04]  /*66a40*/  LDL.LU R12, [R1+0x136c] ;  /* 0x00136c00010c7983 */ /* 0x002ea80000300800 */
[----:B------:R-:W-:Y:S01]  /*66a50*/  STL [R1+0x13a8], R46 ;  /* 0x0013a82e01007387 */ /* 0x000fe20000100800 */
[----:B---3--:R-:W-:Y:S01]  /*66a60*/  IMAD.X R7, R7, 0x1, R2, P3 ;  /* 0x0000000107077824 */ /* 0x008fe200018e0602 */
        /* <DEDUP_REMOVED lines=36> */
[----:B-1----:R-:W3:Y:S04]  /*66cb0*/  LDL.LU R13, [R1+0x1340] ;  /* 0x00134000010d7983 */ /* 0x002ee80000300800 */
[----:B------:R-:W-:Y:S01]  /*66cc0*/  STL [R1+0x1384], R25 ;  /* 0x0013841901007387 */ /* 0x000fe20000100800 */
[----:B----4-:R-:W-:-:S05]  /*66cd0*/  IADD3.X R16, PT, PT, R16, R2, RZ, P6, !PT ;  /* 0x0000000210107210 */ /* 0x010fca00037fe4ff */
        /* <DEDUP_REMOVED lines=56> */
[----:B------:R-:W-:Y:S01]  /*67060*/  IMAD.X R18, R18, 0x1, R2, P1 ;  /* 0x0000000112127824 */ /* 0x000fe200008e0602 */
[----:B------:R-:W-:-:S02]  /*67070*/  IADD3 R19, P1, PT, R19, R60, RZ ;  /* 0x0000003c13137210 */ /* 0x000fc40007f3e0ff */
[----:B------:R-:W-:Y:S02]  /*67080*/  IADD3.X R22, PT, PT, R22, R2, RZ, P2, !PT ;  /* 0x0000000216167210 */ /* 0x000fe400017fe4ff */
        /* <DEDUP_REMOVED lines=173> */
[-C--:B------:R-:W-:Y:S01]  /*67b60*/  IADD3 R61, P5, PT, R61, R60.reuse, RZ ;  /* 0x0000003c3d3d7210 */ /* 0x080fe20007fbe0ff */
[--C-:B------:R-:W-:Y:S01]  /*67b70*/  IMAD.X R46, R46, 0x1, R2.reuse, P6 ;  /* 0x000000012e2e7824 */ /* 0x100fe200030e0602 */
[-C--:B------:R-:W-:Y:S01]  /*67b80*/  IADD3 R47, P6, PT, R47, R60.reuse, RZ ;  /* 0x0000003c2f2f7210 */ /* 0x080fe20007fde0ff */
[--C-:B------:R-:W-:Y:S02]  /*67b90*/  IMAD.X R6, R6, 0x1, R2.reuse, P1 ;  /* 0x0000000106067824 */ /* 0x100fe400008e0602 */
[----:B------:R1:W-:Y:S01]  /*67ba0*/  STL [R1+0x1238], R61 ;  /* 0x0012383d01007387 */ /* 0x0003e20000100800 */
        /* <DEDUP_REMOVED lines=52> */
[----:B-1----:R-:W4:Y:S04]  /*67ef0*/  LDL.LU R16, [R1+0x11e4] ;  /* 0x0011e40001107983 */ /* 0x002f280000300800 */
[----:B------:R-:W4:Y:S04]  /*67f00*/  LDL.LU R46, [R1+0x11b8] ;  /* 0x0011b800012e7983 */ /* 0x000f280000300800 */
[----:B------:R-:W4:Y:S04]  /*67f10*/  LDL.LU R47, [R1+0x11dc] ;  /* 0x0011dc00012f7983 */ /* 0x000f280000300800 */
[----:B------:R-:W4:Y:S01]  /*67f20*/  LDL.LU R6, [R1+0x11b0] ;  /* 0x0011b00001067983 */ /* 0x000f220000300800 */
[----:B------:R-:W-:-:S05]  /*67f30*/  IADD3 R61, P6, PT, R61, R60, RZ ;  /* 0x0000003c3d3d7210 */ /* 0x000fca0007fde0ff */
        /* <DEDUP_REMOVED lines=33> */
[--C-:B------:R-:W-:Y:S01]  /*68150*/  IMAD.X R47, R47, 0x1, R2.reuse, P4 ;  /* 0x000000012f2f7824 */ /* 0x100fe200020e0602 */
[-C--:B------:R-:W-:Y:S02]  /*68160*/  IADD3 R6, P4, PT, R6, R60.reuse, RZ ;  /* 0x0000003c06067210 */ /* 0x080fe40007f9e0ff */
[----:B------:R1:W-:Y:S01]  /*68170*/  STL [R1+0x11e4], R16 ;  /* 0x0011e41001007387 */ /* 0x0003e20000100800 */
[--C-:B------:R-:W-:Y:S01]  /*68180*/  IMAD.X R7, R7, 0x1, R2.reuse, P5 ;  /* 0x0000000107077824 */ /* 0x100fe200028e0602 */
[-C--:B------:R-:W-:Y:S01]  /*68190*/  IADD3 R18, P5, PT, R18, R60.reuse, RZ ;  /* 0x0000003c12127210 */ /* 0x080fe20007fbe0ff */
[----:B------:R-:W-:Y:S01]  /*681a0*/  IMAD.X R19, R19, 0x1, R2, P6 ;  /* 0x0000000113137824 */ /* 0x000fe200030e0602 */
[----:B-1----:R-:W4:Y:S04]  /*681b0*/  LDL.LU R16, [R1+0x117c] ;  /* 0x00117c0001107983 */ /* 0x002f280000300800 */
        /* <DEDUP_REMOVED lines=36> */
[----:B------:R-:W-:-:S03]  /*68400*/  IMAD.X R0, R0, 0x1, R2, P2 ;  /* 0x0000000100007824 */ /* 0x000fc600010e0602 */
        /* <DEDUP_REMOVED lines=12> */
[----:B------:R-:W3:Y:S04]  /*684d0*/  LDL.LU R46, [R1+0x1164] ;  /* 0x00116400012e7983 */ /* 0x000ee80000300800 */
[----:B------:R-:W3:Y:S04]  /*684e0*/  LDL.LU R47, [R1+0x1138] ;  /* 0x00113800012f7983 */ /* 0x000ee80000300800 */
[----:B------:R-:W3:Y:S01]  /*684f0*/  LDL.LU R6, [R1+0x115c] ;  /* 0x00115c0001067983 */ /* 0x000ee20000300800 */
[----:B----4-:R-:W-:-:S05]  /*68500*/  IADD3.X R16, PT, PT, R16, R2, RZ, P4, !PT ;  /* 0x0000000210107210 */ /* 0x010fca00027fe4ff */
        /* <DEDUP_REMOVED lines=33> */
[-C--:B------:R-:W-:Y:S01]  /*68720*/  IADD3 R47, P1, PT, R47, R60.reuse, RZ ;  /* 0x0000003c2f2f7210 */ /* 0x080fe20007f3e0ff */
[--C-:B------:R-:W-:Y:S02]  /*68730*/  IMAD.X R6, R6, 0x1, R2.reuse, P2 ;  /* 0x0000000106067824 */ /* 0x100fe400010e0602 */
[----:B------:R1:W-:Y:S01]  /*68740*/  STL [R1+0x1140], R13 ;  /* 0x0011400d01007387 */ /* 0x0003e20000100800 */
[-C--:B----4-:R-:W-:Y:S01]  /*68750*/  IADD3 R7, P2, PT, R7, R60.reuse, RZ ;  /* 0x0000003c07077210 */ /* 0x090fe20007f5e0ff */
[--C-:B------:R-:W-:Y:S01]  /*68760*/  IMAD.X R18, R18, 0x1, R2.reuse, P3 ;  /* 0x0000000112127824 */ /* 0x100fe200018e0602 */
[----:B------:R-:W-:Y:S01]  /*68770*/  IADD3 R19, P3, PT, R19, R60, RZ ;  /* 0x0000003c13137210 */ /* 0x000fe20007f7e0ff */
[----:B-1----:R-:W3:Y:S04]  /*68780*/  LDL.LU R13, [R1+0x10d8] ;  /* 0x0010d800010d7983 */ /* 0x002ee80000300800 */
        /* <DEDUP_REMOVED lines=72> */
[----:B----4-:R-:W-:-:S05]  /*68c10*/  IADD3.X R16, PT, PT, R16, R2, RZ, P2, !PT ;  /* 0x0000000210107210 */ /* 0x010fca00017fe4ff */
[----:B------:R1:W-:Y:S04]  /*68c20*/  STL [R1+0x10fc], R16 ;  /* 0x0010fc1001007387 */ /* 0x0003e80000100800 */
        /* <DEDUP_REMOVED lines=16> */
[----:B------:R-:W-:Y:S04]  /*68d30*/  STL [R1+0x10c0], R46 ;  /* 0x0010c02e01007387 */ /* 0x000fe80000100800 */
[----:B------:R-:W-:Y:S01]  /*68d40*/  STL [R1+0x10e4], R47 ;  /* 0x0010e42f01007387 */ /* 0x000fe20000100800 */
[--C-:B---3--:R-:W-:Y:S01]  /*68d50*/  IMAD.X R7, R7, 0x1, R2.reuse, P6 ;  /* 0x0000000107077824 */ /* 0x108fe200030e0602 */
        /* <DEDUP_REMOVED lines=37> */
[----:B----4-:R-:W-:-:S05]  /*68fb0*/  IMAD.X R16, R16, 0x1, R2, P3 ;  /* 0x0000000110107824 */ /* 0x010fca00018e0602 */
        /* <DEDUP_REMOVED lines=139> */
[--C-:B------:R-:W-:Y:S01]  /*69870*/  IMAD.X R0, R0, 0x1, R2.reuse, P5 ;  /* 0x0000000100007824 */ /* 0x100fe200028e0602 */
[-C--:B------:R-:W-:Y:S01]  /*69880*/  IADD3 R46, P5, PT, R46, R60.reuse, RZ ;  /* 0x0000003c2e2e7210 */ /* 0x080fe20007fbe0ff */
[--C-:B------:R-:W-:Y:S01]  /*69890*/  IMAD.X R47, R47, 0x1, R2.reuse, P6 ;  /* 0x000000012f2f7824 */ /* 0x100fe200030e0602 */
[-C--:B------:R-:W-:Y:S02]  /*698a0*/  IADD3 R6, P6, PT, R6, R60.reuse, RZ ;  /* 0x0000003c06067210 */ /* 0x080fe40007fde0ff */
[----:B------:R1:W-:Y:S01]  /*698b0*/  STL [R1+0xff4], R0 ;  /* 0x000ff40001007387 */ /* 0x0003e20000100800 */
        /* <DEDUP_REMOVED lines=52> */
[----:B-1----:R-:W4:Y:S04]  /*69c00*/  LDL.LU R61, [R1+0xf50] ;  /* 0x000f5000013d7983 */ /* 0x002f280000300800 */
[----:B------:R-:W4:Y:S01]  /*69c10*/  LDL.LU R46, [R1+0xf74] ;  /* 0x000f7400012e7983 */ /* 0x000f220000300800 */
[----:B------:R-:W-:-:S03]  /*69c20*/  IMAD.X R0, R0, 0x1, R2, P6 ;  /* 0x0000000100007824 */ /* 0x000fc600030e0602 */
        /* <DEDUP_REMOVED lines=77> */
[----:B-1----:R-:W4:Y:S01]  /*6a100*/  LDL.LU R0, [R1+0xf0c] ;  /* 0x000f0c0001007983 */ /* 0x002f220000300800 */
[----:B------:R-:W-:-:S03]  /*6a110*/  IADD3 R17, P1, PT, R17, R60, RZ ;  /* 0x0000003c11117210 */ /* 0x000fc60007f3e0ff */
        /* <DEDUP_REMOVED lines=36> */
[----:B------:R1:W-:Y:S04]  /*6a360*/  STL [R1+0xf0c], R0 ;  /* 0x000f0c0001007387 */ /* 0x0003e80000100800 */
        /* <DEDUP_REMOVED lines=10> */
[----:B----4-:R-:W-:Y:S02]  /*6a410*/  IADD3.X R16, PT, PT, R16, R2, RZ, P6, !PT ;  /* 0x0000000210107210 */ /* 0x010fe400037fe4ff */
[-C--:B------:R-:W-:Y:S01]  /*6a420*/  IADD3 R46, P6, PT, R46, R60.reuse, RZ ;  /* 0x0000003c2e2e7210 */ /* 0x080fe20007fde0ff */
[--C-:B------:R-:W-:Y:S01]  /*6a430*/  IMAD.X R47, R47, 0x1, R2.reuse, P1 ;  /* 0x000000012f2f7824 */ /* 0x100fe200008e0602 */
[-C--:B------:R-:W-:Y:S01]  /*6a440*/  IADD3 R6, P1, PT, R6, R60.reuse, RZ ;  /* 0x0000003c06067210 */ /* 0x080fe20007f3e0ff */
        /* <DEDUP_REMOVED lines=57> */
[----:B----4-:R-:W-:-:S05]  /*6a7e0*/  IMAD.X R16, R16, 0x1, R2, P1 ;  /* 0x0000000110107824 */ /* 0x010fca00008e0602 */
        /* <DEDUP_REMOVED lines=31> */
[----:B---3--:R-:W-:Y:S02]  /*6a9e0*/  IADD3 R13, P3, PT, R13, R60, RZ ;  /* 0x0000003c0d0d7210 */ /* 0x008fe40007f7e0ff */
[----:B------:R-:W-:Y:S02]  /*6a9f0*/  IADD3.X R46, PT, PT, R46, R2, RZ, P4, !PT ;  /* 0x000000022e2e7210 */ /* 0x000fe400027fe4ff */
[-C--:B------:R-:W-:Y:S01]  /*6aa00*/  IADD3 R47, P4, PT, R47, R60.reuse, RZ ;  /* 0x0000003c2f2f7210 */ /* 0x080fe20007f9e0ff */
[----:B------:R-:W-:Y:S01]  /*6aa10*/  IMAD.X R6, R6, 0x1, R2, P5 ;  /* 0x0000000106067824 */ /* 0x000fe200028e0602 */
[----:B------:R1:W-:Y:S01]  /*6aa20*/  STL [R1+0xe58], R13 ;  /* 0x000e580d01007387 */ /* 0x0003e20000100800 */
[----:B----4-:R-:W-:-:S03]  /*6aa30*/  IADD3 R7, P5, PT, R7, R60, RZ ;  /* 0x0000003c07077210 */ /* 0x010fc60007fbe0ff */
[----:B-1----:R-:W3:Y:S01]  /*6aa40*/  LDL.LU R13, [R1+0x2050] ;  /* 0x00205000010d7983 */ /* 0x002ee20000300800 */
        /* <DEDUP_REMOVED lines=86> */
[--C-:B--2---:R-:W-:Y:S01]  /*6afb0*/  IMAD.X R12, R12, 0x1, R2.reuse, P1 ;  /* 0x000000010c0c7824 */ /* 0x104fe200008e0602 */
[----:B------:R-:W-:Y:S02]  /*6afc0*/  IADD3 R46, P1, PT, R46, R60, RZ ;  /* 0x0000003c2e2e7210 */ /* 0x000fe40007f3e0ff */
[----:B------:R-:W-:Y:S02]  /*6afd0*/  IADD3.X R47, PT, PT, R47, R2, RZ, P2, !PT ;  /* 0x000000022f2f7210 */ /* 0x000fe400017fe4ff */
[-C--:B------:R-:W-:Y:S01]  /*6afe0*/  IADD3 R6, P2, PT, R6, R60.reuse, RZ ;  /* 0x0000003c06067210 */ /* 0x080fe20007f5e0ff */
[----:B------:R1:W-:Y:S04]  /*6aff0*/  STL [R1+0x202c], R12 ;  /* 0x00202c0c01007387 */ /* 0x0003e80000100800 */
[----:B-1----:R-:W2:Y:S04]  /*6b000*/  LDL.LU R12, [R1+0x2094] ;  /* 0x00209400010c7983 */ /* 0x002ea80000300800 */
[----:B------:R-:W-:Y:S04]  /*6b010*/  STL [R1+0x2068], R46 ;  /* 0x0020682e01007387 */ /* 0x000fe80000100800 */
[----:B------:R-:W-:Y:S04]  /*6b020*/  STL [R1+0x2034], R47 ;  /* 0x0020342f01007387 */ /* 0x000fe80000100800 */
[----:B------:R-:W-:Y:S01]  /*6b030*/  STL [R1+0x2070], R6 ;  /* 0x0020700601007387 */ /* 0x000fe20000100800 */
[--C-:B---3--:R-:W-:Y:S01]  /*6b040*/  IMAD.X R7, R7, 0x1, R2.reuse, P3 ;  /* 0x0000000107077824 */ /* 0x108fe200018e0602 */
[-C--:B------:R-:W-:Y:S01]  /*6b050*/  IADD3 R18, P3, PT, R18, R60.reuse, RZ ;  /* 0x0000003c12127210 */ /* 0x080fe20007f7e0ff */
[--C-:B------:R-:W-:Y:S01]  /*6b060*/  IMAD.X R19, R19, 0x1, R2.reuse, P4 ;  /* 0x0000000113137824 */ /* 0x100fe200020e0602 */
        /* <DEDUP_REMOVED lines=84> */
[--C-:B------:R-:W-:Y:S01]  /*6b5b0*/  IMAD.X R46, R46, 0x1, R2.reuse, P5 ;  /* 0x000000012e2e7824 */ /* 0x100fe200028e0602 */
[----:B------:R-:W-:Y:S02]  /*6b5c0*/  IADD3 R47, P5, PT, R47, R60, RZ ;  /* 0x0000003c2f2f7210 */ /* 0x000fe40007fbe0ff */
[----:B------:R-:W-:Y:S02]  /*6b5d0*/  IADD3.X R6, PT, PT, R6, R2, RZ, P6, !PT ;  /* 0x0000000206067210 */ /* 0x000fe400037fe4ff */
        /* <DEDUP_REMOVED lines=87> */
[--C-:B------:R-:W-:Y:S01]  /*6bb50*/  IMAD.X R0, R0, 0x1, R2.reuse, P2 ;  /* 0x0000000100007824 */ /* 0x100fe200010e0602 */
[-C--:B------:R-:W-:Y:S01]  /*6bb60*/  IADD3 R46, P2, PT, R46, R60.reuse, RZ ;  /* 0x0000003c2e2e7210 */ /* 0x080fe20007f5e0ff */
[----:B------:R-:W-:Y:S01]  /*6bb70*/  IMAD.X R47, R47, 0x1, R2, P3 ;  /* 0x000000012f2f7824 */ /* 0x000fe200018e0602 */
[----:B------:R-:W-:Y:S02]  /*6bb80*/  IADD3 R6, P3, PT, R6, R60, RZ ;  /* 0x0000003c06067210 */ /* 0x000fe40007f7e0ff */
[----:B------:R1:W-:Y:S01]  /*6bb90*/  STL [R1+0x2124], R0 ;  /* 0x0021240001007387 */ /* 0x0003e20000100800 */
[----:B------:R-:W-:-:S02]  /*6bba0*/  IADD3.X R7, PT, PT, R7, R2, RZ, P4, !PT ;  /* 0x0000000207077210 */ /* 0x000fc400027fe4ff */
        /* <DEDUP_REMOVED lines=38> */
[----:B------:R-:W-:Y:S01]  /*6be10*/  IADD3 R17, P6, PT, R17, R60, RZ ;  /* 0x0000003c11117210 */ /* 0x000fe20007fde0ff */
[----:B--2---:R-:W-:-:S05]  /*6be20*/  IMAD.X R12, R12, 0x1, R2, P1 ;  /* 0x000000010c0c7824 */ /* 0x004fca00008e0602 */
[----:B------:R1:W-:Y:S04]  /*6be30*/  STL [R1+0x217c], R12 ;  /* 0x00217c0c01007387 */ /* 0x0003e80000100800 */
[----:B------:R-:W-:Y:S04]  /*6be40*/  STL [R1+0x21b0], R17 ;  /* 0x0021b01101007387 */ /* 0x000fe80000100800 */
[----:B-1----:R-:W2:Y:S01]  /*6be50*/  LDL.LU R12, [R1+0x21d0] ;  /* 0x0021d000010c7983 */ /* 0x002ea20000300800 */
[----:B---3--:R-:W-:-:S05]  /*6be60*/  IADD3 R13, P1, PT, R13, R60, RZ ;  /* 0x0000003c0d0d7210 */ /* 0x008fca0007f3e0ff */
[----:B------:R1:W-:Y:S04]  /*6be70*/  STL [R1+0x21b8], R13 ;  /* 0x0021b80d01007387 */ /* 0x0003e80000100800 */
[----:B-1----:R-:W3:Y:S01]  /*6be80*/  LDL.LU R13, [R1+0x21d8] ;  /* 0x0021d800010d7983 */ /* 0x002ee20000300800 */
[----:B----4-:R-:W-:-:S05]  /*6be90*/  IMAD.X R16, R16, 0x1, R2, P2 ;  /* 0x0000000110107824 */ /* 0x010fca00010e0602 */
[----:B------:R1:W-:Y:S04]  /*6bea0*/  STL [R1+0x2184], R16 ;  /* 0x0021841001007387 */ /* 0x0003e80000100800 */
[----:B-1----:R-:W4:Y:S04]  /*6beb0*/  LDL.LU R16, [R1+0x21e0] ;  /* 0x0021e00001107983 */ /* 0x002f280000300800 */
[----:B------:R-:W2:Y:S01]  /*6bec0*/  LDL.LU R17, [R1+0x21e8] ;  /* 0x0021e80001117983 */ /* 0x000ea20000300800 */
[----:B------:R-:W-:-:S05]  /*6bed0*/  IADD3 R61, P2, PT, R61, R60, RZ ;  /* 0x0000003c3d3d7210 */ /* 0x000fca0007f5e0ff */
[----:B------:R1:W-:Y:S04]  /*6bee0*/  STL [R1+0x21c0], R61 ;  /* 0x0021c03d01007387 */ /* 0x0003e80000100800 */
[----:B-1----:R-:W2:Y:S01]  /*6bef0*/  LDL.LU R61, [R1+0x21f0] ;  /* 0x0021f000013d7983 */ /* 0x002ea20000300800 */
[----:B------:R-:W-:-:S05]  /*6bf00*/  IMAD.X R0, R0, 0x1, R2, P3 ;  /* 0x0000000100007824 */ /* 0x000fca00018e0602 */
[----:B------:R1:W-:Y:S04]  /*6bf10*/  STL [R1+0x218c], R0 ;  /* 0x00218c0001007387 */ /* 0x0003e80000100800 */
        /* <DEDUP_REMOVED lines=20> */
[----:B------:R-:W-:-:S05]  /*6c060*/  IADD3 R25, P3, PT, R25, R60, RZ ;  /* 0x0000003c19197210 */ /* 0x000fca0007f7e0ff */
[----:B------:R1:W-:Y:S04]  /*6c070*/  STL [R1+0x21c8], R25 ;  /* 0x0021c81901007387 */ /* 0x0003e80000100800 */
[----:B-1----:R0:W5:Y:S04]  /*6c080*/  LDL.LU R25, [R1+0x2254] ;  /* 0x0022540001197983 */ /* 0x0021680000300800 */
[----:B------:R-:W2:Y:S02]  /*6c090*/  LDL.LU R60, [R1+0x2194] ;  /* 0x00219400013c7983 */ /* 0x000ea40000300800 */
[----:B--2---:R-:W-:-:S05]  /*6c0a0*/  IMAD.X R60, R60, 0x1, R2, P4 ;  /* 0x000000013c3c7824 */ /* 0x004fca00020e0602 */
[----:B------:R1:W-:Y:S02]  /*6c0b0*/  STL [R1+0x2194], R60 ;  /* 0x0021943c01007387 */ /* 0x0003e40000100800 */
[----:B-1----:R-:W1:Y:S02]  /*6c0c0*/  LDC R60, c[0x0][0x3ac] ;  /* 0x0000eb00ff3c7b82 */ /* 0x002e640000000800 */
[----:B-1----:R-:W-:-:S04]  /*6c0d0*/  IMAD.SHL.U32 R60, R60, 0x40, RZ ;  /* 0x000000403c3c7824 */ /* 0x002fc800078e00ff */
[----:B------:R-:W-:-:S05]  /*6c0e0*/  IMAD.SHL.U32 R60, R60, 0x2, RZ ;  /* 0x000000023c3c7824 */ /* 0x000fca00078e00ff */
[----:B------:R-:W-:-:S05]  /*6c0f0*/  IADD3 R12, P4, PT, R12, R60, RZ ;  /* 0x0000003c0c0c7210 */ /* 0x000fca0007f9e0ff */
[----:B------:R1:W-:Y:S04]  /*6c100*/  STL [R1+0x21d0], R12 ;  /* 0x0021d00c01007387 */ /* 0x0003e80000100800 */
[----:B-1----:R0:W5:Y:S04]  /*6c110*/  LDL.LU R12, [R1+0x2250] ;  /* 0x00225000010c7983 */ /* 0x0021680000300800 */
[----:B------:R-:W2:Y:S02]  /*6c120*/  LDL.LU R60, [R1+0x219c] ;  /* 0x00219c00013c7983 */ /* 0x000ea40000300800 */
[----:B--2---:R-:W-:-:S05]  /*6c130*/  IMAD.X R60, R60, 0x1, R2, P5 ;  /* 0x000000013c3c7824 */ /* 0x004fca00028e0602 */
[----:B------:R1:W-:Y:S02]  /*6c140*/  STL [R1+0x219c], R60 ;  /* 0x00219c3c01007387 */ /* 0x0003e40000100800 */
[----:B-1----:R-:W1:Y:S02]  /*6c150*/  LDC R60, c[0x0][0x3ac] ;  /* 0x0000eb00ff3c7b82 */ /* 0x002e640000000800 */
[----:B-1----:R-:W-:-:S05]  /*6c160*/  SHF.L.U32 R60, R60, 0x6, RZ ;  /* 0x000000063c3c7819 */ /* 0x002fca00000006ff */
[----:B------:R-:W-:-:S05]  /*6c170*/  IMAD.SHL.U32 R60, R60, 0x2, RZ ;  /* 0x000000023c3c7824 */ /* 0x000fca00078e00ff */
[----:B---3--:R-:W-:-:S05]  /*6c180*/  IADD3 R13, P5, PT, R13, R60, RZ ;  /* 0x0000003c0d0d7210 */ /* 0x008fca0007fbe0ff */
        /* <DEDUP_REMOVED lines=8> */
[----:B----4-:R-:W-:-:S05]  /*6c210*/  IADD3 R16, P6, PT, R16, R60, RZ ;  /* 0x0000003c10107210 */ /* 0x010fca0007fde0ff */
        /* <DEDUP_REMOVED lines=11> */
[----:B------:R-:W2:Y:S01]  /*6c2d0*/  LDL.LU R60, [R1+0x21b4] ;  /* 0x0021b400013c7983 */ /* 0x000ea20000300800 */
[--C-:B------:R-:W-:Y:S02]  /*6c2e0*/  IMAD.X R0, R0, 0x1, R2.reuse, P3 ;  /* 0x0000000100007824 */ /* 0x100fe400018e0602 */
[----:B------:R-:W-:-:S02]  /*6c2f0*/  IMAD.X R47, R47, 0x1, R2, P4 ;  /* 0x000000012f2f7824 */ /* 0x000fc400020e0602 */
[--C-:B------:R-:W-:Y:S02]  /*6c300*/  IMAD.X R7, R7, 0x1, R2.reuse, P5 ;  /* 0x0000000107077824 */ /* 0x100fe400028e0602 */
[----:B------:R-:W-:Y:S01]  /*6c310*/  IMAD.X R19, R19, 0x1, R2, P6 ;  /* 0x0000000113137824 */ /* 0x000fe200030e0602 */
[-C--:B------:R-:W-:Y:S02]  /*6c320*/  IADD3.X R23, PT, PT, R23, R2.reuse, RZ, P1, !PT ;  /* 0x0000000217177210 */ /* 0x080fe40000ffe4ff */
[----:B--2---:R-:W-:-:S05]  /*6c330*/  IADD3.X R60, PT, PT, R60, R2, RZ, P2, !PT ;  /* 0x000000023c3c7210 */ /* 0x004fca00017fe4ff */
[----:B------:R1:W-:Y:S02]  /*6c340*/  STL [R1+0x21b4], R60 ;  /* 0x0021b43c01007387 */ /* 0x0003e40000100800 */
[----:B-1----:R-:W1:Y:S02]  /*6c350*/  LDC R60, c[0x0][0x3ac] ;  /* 0x0000eb00ff3c7b82 */ /* 0x002e640000000800 */
[----:B-1----:R-:W-:-:S04]  /*6c360*/  IMAD.SHL.U32 R60, R60, 0x40, RZ ;  /* 0x000000403c3c7824 */ /* 0x002fc800078e00ff */
[----:B------:R-:W-:-:S05]  /*6c370*/  IMAD.SHL.U32 R60, R60, 0x2, RZ ;  /* 0x000000023c3c7824 */ /* 0x000fca00078e00ff */
[-C--:B------:R-:W-:Y:S02]  /*6c380*/  IADD3 R61, P2, PT, R61, R60.reuse, RZ ;  /* 0x0000003c3d3d7210 */ /* 0x080fe40007f5e0ff */
[-C--:B------:R-:W-:Y:S02]  /*6c390*/  IADD3 R46, P3, PT, R46, R60.reuse, RZ ;  /* 0x0000003c2e2e7210 */ /* 0x080fe40007f7e0ff */
[-C--:B------:R-:W-:Y:S02]  /*6c3a0*/  IADD3 R6, P4, PT, R6, R60.reuse, RZ ;  /* 0x0000003c06067210 */ /* 0x080fe40007f9e0ff */
[-C--:B------:R-:W-:Y:S01]  /*6c3b0*/  IADD3 R18, P5, PT, R18, R60.reuse, RZ ;  /* 0x0000003c12127210 */ /* 0x080fe20007fbe0ff */
[----:B------:R1:W-:Y:S01]  /*6c3c0*/  STL [R1+0x21f0], R61 ;  /* 0x0021f03d01007387 */ /* 0x0003e20000100800 */
[-C--:B------:R-:W-:Y:S02]  /*6c3d0*/  IADD3 R22, P6, PT, R22, R60.reuse, RZ ;  /* 0x0000003c16167210 */ /* 0x080fe40007fde0ff */
[-C--:B------:R-:W-:Y:S01]  /*6c3e0*/  IADD3 R31, P1, PT, R31, R60.reuse, RZ ;  /* 0x0000003c1f1f7210 */ /* 0x080fe20007f3e0ff */
[----:B------:R-:W-:Y:S01]  /*6c3f0*/  IMAD.X R38, R38, 0x1, R2, P2 ;  /* 0x0000000126267824 */ /* 0x000fe200010e0602 */
[----:B-1----:R0:W5:Y:S04]  /*6c400*/  LDL.LU R61, [R1+0x2240] ;  /* 0x00224000013d7983 */ /* 0x0021680000300800 */
[----:B------:R1:W-:Y:S04]  /*6c410*/  STL [R1+0x21bc], R0 ;  /* 0x0021bc0001007387 */ /* 0x0003e80000100800 */
[----:B------:R-:W-:Y:S04]  /*6c420*/  STL [R1+0x21f8], R46 ;  /* 0x0021f82e01007387 */ /* 0x000fe80000100800 */
[----:B------:R-:W-:Y:S04]  /*6c430*/  STL [R1+0x21c4], R47 ;  /* 0x0021c42f01007387 */ /* 0x000fe80000100800 */
[----:B------:R-:W-:Y:S04]  /*6c440*/  STL [R1+0x2200], R6 ;  /* 0x0022000601007387 */ /* 0x000fe80000100800 */
[----:B------:R-:W-:Y:S04]  /*6c450*/  STL [R1+0x21cc], R7 ;  /* 0x0021cc0701007387 */ /* 0x000fe80000100800 */
[----:B------:R-:W-:Y:S04]  /*6c460*/  STL [R1+0x2208], R18 ;  /* 0x0022081201007387 */ /* 0x000fe80000100800 */
[----:B------:R-:W-:Y:S01]  /*6c470*/  STL [R1+0x21d4], R19 ;  /* 0x0021d41301007387 */ /* 0x000fe20000100800 */
[----:B-1----:R-:W1:Y:S01]  /*6c480*/  S2R R0, SR_TID.X ;  /* 0x0000000000007919 */ /* 0x002e620000002100 */
[----:B------:R-:W-:-:S02]  /*6c490*/  IADD3 R39, P2, PT, R39, R60, RZ ;  /* 0x0000003c27277210 */ /* 0x000fc40007f5e0ff */
        /* <DEDUP_REMOVED lines=13> */
[----:B------:R-:W-:-:S03]  /*6c570*/  IMAD.X R41, R41, 0x1, R2, P6 ;  /* 0x0000000129297824 */ /* 0x000fc600030e0602 */
[----:B------:R-:W-:Y:S01]  /*6c580*/  STL [R1+0x21f4], R55 ;  /* 0x0021f43701007387 */ /* 0x000fe20000100800 */
[----:B------:R-:W-:-:S03]  /*6c590*/  IMAD.X R42, R42, 0x1, R2, P1 ;  /* 0x000000012a2a7824 */ /* 0x000fc600008e0602 */
[----:B------:R-:W-:Y:S04]  /*6c5a0*/  STL [R1+0x222c], R58 ;  /* 0x00222c3a01007387 */ /* 0x000fe80000100800 */
[----:B------:R-:W-:Y:S04]  /*6c5b0*/  STL [R1+0x21fc], R59 ;  /* 0x0021fc3b01007387 */ /* 0x000fe80000100800 */
[----:B------:R-:W-:Y:S04]  /*6c5c0*/  STL [R1+0x2214], R43 ;  /* 0x0022142b01007387 */ /* 0x000fe80000100800 */
[----:B------:R-:W-:Y:S04]  /*6c5d0*/  STL [R1+0x2204], R41 ;  /* 0x0022042901007387 */ /* 0x000fe80000100800 */
[----:B------:R2:W-:Y:S01]  /*6c5e0*/  STL [R1+0x220c], R42 ;  /* 0x00220c2a01007387 */ /* 0x0005e20000100800 */
[----:B-1----:R-:W-:-:S05]  /*6c5f0*/  LOP3.LUT R0, R0, 0x1f, RZ, 0xc0, !PT ;  /* 0x0000001f00007812 */ /* 0x002fca00078ec0ff */
[----:B------:R-:W-:Y:S01]  /*6c600*/  IMAD.SHL.U32 R0, R0, 0x2, RZ ;  /* 0x0000000200007824 */ /* 0x000fe200078e00ff */
[----:B--2---:R-:W2:Y:S04]  /*6c610*/  LDL.LU R42, [R1+0x221c] ;  /* 0x00221c00012a7983 */ /* 0x004ea80000300800 */
[----:B------:R-:W3:Y:S01]  /*6c620*/  LDL.LU R43, [R1+0x2224] ;  /* 0x00222400012b7983 */ /* 0x000ee20000300800 */
[----:B------:R-:W-:Y:S02]  /*6c630*/  IMAD.MOV.U32 R6, RZ, RZ, R5 ;  /* 0x000000ffff067224 */ /* 0x000fe400078e0005 */
[----:B------:R-:W-:Y:S02]  /*6c640*/  IMAD.MOV.U32 R5, RZ, RZ, R9 ;  /* 0x000000ffff057224 */ /* 0x000fe400078e0009 */
[----:B------:R-:W-:Y:S01]  /*6c650*/  IMAD.MOV.U32 R7, RZ, RZ, R8 ;  /* 0x000000ffff077224 */ /* 0x000fe200078e0008 */
[----:B--2---:R-:W-:Y:S01]  /*6c660*/  IADD3.X R42, PT, PT, R42, R2, RZ, P3, !PT ;  /* 0x000000022a2a7210 */ /* 0x004fe20001ffe4ff */
[----:B---3--:R-:W-:-:S04]  /*6c670*/  IMAD.X R43, R43, 0x1, R2, P4 ;  /* 0x000000012b2b7824 */ /* 0x008fc800020e0602 */
[----:B------:R0:W-:Y:S04]  /*6c680*/  STL [R1+0x221c], R42 ;  /* 0x00221c2a01007387 */ /* 0x0001e80000100800 */
[----:B------:R0:W-:Y:S04]  /*6c690*/  STL.64 [R1+0x948], R4 ;  /* 0x0009480401007387 */ /* 0x0001e80000100a00 */
[----:B------:R0:W-:Y:S04]  /*6c6a0*/  STL [R1+0x2224], R43 ;  /* 0x0022242b01007387 */ /* 0x0001e80000100800 */
[----:B------:R0:W-:Y:S01]  /*6c6b0*/  STL.64 [R1+0x950], R6 ;  /* 0x0009500601007387 */ /* 0x0001e20000100a00 */
[----:B------:R-:W-:Y:S05]  /*6c6c0*/  @P0 BRA `(.L_x_1) ;  /* 0xfffffbbc00a80947 */ /* 0x000fea000383ffff */
[----:B------:R-:W2:Y:S04]  /*6c6d0*/  LDL.LU R2, [R1+0x14c] ;  /* 0x00014c0001027983 */ /* 0x000ea80000300800 */
[----:B------:R-:W2:Y:S04]  /*6c6e0*/  LDL.LU R60, [R1+0x35c] ;  /* 0x00035c00013c7983 */ /* 0x000ea80000300800 */
[----:B------:R-:W3:Y:S04]  /*6c6f0*/  LDL.LU R3, [R1+0x144] ;  /* 0x0001440001037983 */ /* 0x000ee80000300800 */
[----:B0-----:R-:W3:Y:S04]  /*6c700*/  LDL.LU R4, [R1+0x354] ;  /* 0x0003540001047983 */ /* 0x001ee80000300800 */
        /* <DEDUP_REMOVED lines=23> */
[----:B------:R-:W-:Y:S04]  /*6c880*/  STL [R1+0x23b4], R27 ;  /* 0x0023b41b01007387 */ /* 0x000fe80000100800 */
[----:B------:R-:W-:Y:S04]  /*6c890*/  STL [R1+0x23b0], R26 ;  /* 0x0023b01a01007387 */ /* 0x000fe80000100800 */
[----:B------:R-:W-:Y:S04]  /*6c8a0*/  STL [R1+0x23ac], R35 ;  /* 0x0023ac2301007387 */ /* 0x000fe80000100800 */
[----:B------:R-:W-:Y:S04]  /*6c8b0*/  STL [R1+0x23a8], R34 ;  /* 0x0023a82201007387 */ /* 0x000fe80000100800 */
        /* <DEDUP_REMOVED lines=22> */
[----:B--2---:R-:W-:-:S05]  /*6ca20*/  F2FP.F16.F32.PACK_AB R0, R2, R60 ;  /* 0x0000003c0200723e */ /* 0x004fca00000000ff */
[----:B------:R0:W-:Y:S01]  /*6ca30*/  STL [R1+0x9bc], R0 ;  /* 0x0009bc0001007387 */ /* 0x0001e20000100800 */
[----:B---3--:R-:W-:-:S05]  /*6ca40*/  F2FP.F16.F32.PACK_AB R3, R3, R4 ;  /* 0x000000040303723e */ /* 0x008fca00000000ff */
[----:B------:R1:W-:Y:S01]  /*6ca50*/  STL [R1+0x9b8], R3 ;  /* 0x0009b80301007387 */ /* 0x0003e20000100800 */
[----:B----4-:R-:W-:-:S05]  /*6ca60*/  F2FP.F16.F32.PACK_AB R2, R9, R5 ;  /* 0x000000050902723e */ /* 0x010fca00000000ff */
[----:B------:R2:W-:Y:S01]  /*6ca70*/  STL [R1+0x9b4], R2 ;  /* 0x0009b40201007387 */ /* 0x0005e20000100800 */
[----:B0-----:R-:W-:Y:S02]  /*6ca80*/  F2FP.F16.F32.PACK_AB R0, R8, R46 ;  /* 0x0000002e0800723e */ /* 0x001fe400000000ff */
[----:B-1----:R-:W-:-:S03]  /*6ca90*/  F2FP.F16.F32.PACK_AB R3, R45, R47 ;  /* 0x0000002f2d03723e */ /* 0x002fc600000000ff */
[----:B------:R0:W-:Y:S01]  /*6caa0*/  STL [R1+0x9b0], R0 ;  /* 0x0009b00001007387 */ /* 0x0001e20000100800 */
[----:B--2---:R-:W-:-:S03]  /*6cab0*/  F2FP.F16.F32.PACK_AB R2, R44, R6 ;  /* 0x000000062c02723e */ /* 0x004fc600000000ff */
[----:B------:R1:W-:Y:S04]  /*6cac0*/  STL [R1+0x9ac], R3 ;  /* 0x0009ac0301007387 */ /* 0x0003e80000100800 */
[----:B------:R2:W-:Y:S01]  /*6cad0*/  STL [R1+0x9a8], R2 ;  /* 0x0009a80201007387 */ /* 0x0005e20000100800 */
[----:B0-----:R-:W-:-:S05]  /*6cae0*/  F2FP.F16.F32.PACK_AB R0, R7, R18 ;  /* 0x000000120700723e */ /* 0x001fca00000000ff */
[----:B------:R0:W-:Y:S01]  /*6caf0*/  STL [R1+0x9a4], R0 ;  /* 0x0009a40001007387 */ /* 0x0001e20000100800 */
[----:B-1----:R-:W-:Y:S02]  /*6cb00*/  F2FP.F16.F32.PACK_AB R3, R19, R22 ;  /* 0x000000161303723e */ /* 0x002fe400000000ff */
[----:B--2---:R-:W-:-:S03]  /*6cb10*/  F2FP.F16.F32.PACK_AB R2, R15, R23 ;  /* 0x000000170f02723e */ /* 0x004fc600000000ff */
[----:B------:R1:W-:Y:S01]  /*6cb20*/  STL [R1+0x9a0], R3 ;  /* 0x0009a00301007387 */ /* 0x0003e20000100800 */
[----:B0-----:R-:W-:-:S03]  /*6cb30*/  F2FP.F16.F32.PACK_AB R0, R14, R31 ;  /* 0x0000001f0e00723e */ /* 0x001fc600000000ff */
[----:B------:R0:W-:Y:S04]  /*6cb40*/  STL [R1+0x99c], R2 ;  /* 0x00099c0201007387 */ /* 0x0001e80000100800 */
[----:B------:R2:W-:Y:S01]  /*6cb50*/  STL [R1+0x998], R0 ;  /* 0x0009980001007387 */ /* 0x0005e20000100800 */
[----:B-1----:R-:W-:-:S05]  /*6cb60*/  F2FP.F16.F32.PACK_AB R3, R38, R39 ;  /* 0x000000272603723e */ /* 0x002fca00000000ff */
[----:B------:R1:W-:Y:S01]  /*6cb70*/  STL [R1+0x994], R3 ;  /* 0x0009940301007387 */ /* 0x0003e20000100800 */
[----:B0-----:R-:W-:Y:S02]  /*6cb80*/  F2FP.F16.F32.PACK_AB R2, R50, R51 ;  /* 0x000000333202723e */ /* 0x001fe400000000ff */
[----:B--2---:R-:W-:-:S03]  /*6cb90*/  F2FP.F16.F32.PACK_AB R0, R11, R55 ;  /* 0x000000370b00723e */ /* 0x004fc600000000ff */
[----:B------:R0:W-:Y:S01]  /*6cba0*/  STL [R1+0x990], R2 ;  /* 0x0009900201007387 */ /* 0x0001e20000100800 */
[----:B-1----:R-:W-:-:S03]  /*6cbb0*/  F2FP.F16.F32.PACK_AB R3, R10, R58 ;  /* 0x0000003a0a03723e */ /* 0x002fc600000000ff */
[----:B------:R1:W-:Y:S04]  /*6cbc0*/  STL [R1+0x98c], R0 ;  /* 0x00098c0001007387 */ /* 0x0003e80000100800 */
[----:B------:R-:W-:Y:S01]  /*6cbd0*/  STL [R1+0x988], R3 ;  /* 0x0009880301007387 */ /* 0x000fe20000100800 */
[----:B0-----:R-:W-:-:S03]  /*6cbe0*/  F2FP.F16.F32.PACK_AB R2, R59, R41 ;  /* 0x000000293b02723e */ /* 0x001fc600000000ff */
[----:B------:R-:W2:Y:S04]  /*6cbf0*/  LDL.LU R30, [R1+0x16c] ;  /* 0x00016c00011e7983 */ /* 0x000ea80000300800 */
[----:B------:R-:W-:Y:S01]  /*6cc00*/  STL [R1+0x984], R2 ;  /* 0x0009840201007387 */ /* 0x000fe20000100800 */
[----:B-1----:R-:W-:-:S03]  /*6cc10*/  F2FP.F16.F32.PACK_AB R0, R42, R43 ;  /* 0x0000002b2a00723e */ /* 0x002fc600000000ff */
[----:B------:R-:W2:Y:S04]  /*6cc20*/  LDL.LU R27, [R1+0x5ec] ;  /* 0x0005ec00011b7983 */ /* 0x000ea80000300800 */
[----:B------:R0:W-:Y:S04]  /*6cc30*/  STL [R1+0x980], R0 ;  /* 0x0009800001007387 */ /* 0x0001e80000100800 */
[----:B------:R-:W3:Y:S04]  /*6cc40*/  LDL.LU R26, [R1+0x164] ;  /* 0x00016400011a7983 */ /* 0x000ee80000300800 */
        /* <DEDUP_REMOVED lines=58> */
[----:B--2---:R-:W-:-:S03]  /*6cff0*/  F2FP.F16.F32.PACK_AB R27, R30, R27 ;  /* 0x0000001b1e1b723e */ /* 0x004fc600000000ff */
[----:B------:R-:W2:Y:S04]  /*6d000*/  LDL.LU R30, [R1+0x23b8] ;  /* 0x0023b800011e7983 */ /* 0x000ea80000300800 */
[----:B------:R0:W-:Y:S01]  /*6d010*/  STL [R1+0x97c], R27 ;  /* 0x00097c1b01007387 */ /* 0x0001e20000100800 */
[----:B---3--:R-:W-:-:S03]  /*6d020*/  F2FP.F16.F32.PACK_AB R35, R26, R35 ;  /* 0x000000231a23723e */ /* 0x008fc600000000ff */
[----:B0-----:R-:W3:Y:S04]  /*6d030*/  LDL.LU R27, [R1+0x23b4] ;  /* 0x0023b400011b7983 */ /* 0x001ee80000300800 */
[----:B------:R-:W3:Y:S01]  /*6d040*/  LDL.LU R26, [R1+0x23b0] ;  /* 0x0023b000011a7983 */ /* 0x000ee20000300800 */
[----:B----4-:R-:W-:-:S03]  /*6d050*/  F2FP.F16.F32.PACK_AB R57, R34, R57 ;  /* 0x000000392239723e */ /* 0x010fc600000000ff */
[----:B------:R0:W-:Y:S01]  /*6d060*/  STL [R1+0x978], R35 ;  /* 0x0009782301007387 */ /* 0x0001e20000100800 */
[----:B------:R-:W-:-:S03]  /*6d070*/  F2FP.F16.F32.PACK_AB R54, R56, R54 ;  /* 0x000000363836723e */ /* 0x000fc600000000ff */
[----:B0-----:R-:W4:Y:S01]  /*6d080*/  LDL.LU R35, [R1+0x23ac] ;  /* 0x0023ac0001237983 */ /* 0x001f220000300800 */
[----:B------:R-:W-:-:S03]  /*6d090*/  F2FP.F16.F32.PACK_AB R53, R40, R53 ;  /* 0x000000352835723e */ /* 0x000fc600000000ff */
[----:B------:R-:W4:Y:S04]  /*6d0a0*/  LDL.LU R34, [R1+0x23a8] ;  /* 0x0023a80001227983 */ /* 0x000f280000300800 */
[----:B------:R0:W-:Y:S01]  /*6d0b0*/  STL [R1+0x974], R57 ;  /* 0x0009743901007387 */ /* 0x0001e20000100800 */
[----:B------:R-:W-:-:S03]  /*6d0c0*/  F2FP.F16.F32.PACK_AB R49, R52, R49 ;  /* 0x000000313431723e */ /* 0x000fc600000000ff */
[----:B0-----:R-:W4:Y:S04]  /*6d0d0*/  LDL.LU R57, [R1+0x23a4] ;  /* 0x0023a40001397983 */ /* 0x001f280000300800 */
[----:B------:R-:W4:Y:S04]  /*6d0e0*/  LDL.LU R56, [R1+0x23a0] ;  /* 0x0023a00001387983 */ /* 0x000f280000300800 */
[----:B------:R0:W-:Y:S01]  /*6d0f0*/  STL [R1+0x970], R54 ;  /* 0x0009703601007387 */ /* 0x0001e20000100800 */
[----:B------:R-:W-:Y:S02]  /*6d100*/  F2FP.F16.F32.PACK_AB R37, R48, R37 ;  /* 0x000000253025723e */ /* 0x000fe400000000ff */
[----:B------:R-:W-:Y:S01]  /*6d110*/  F2FP.F16.F32.PACK_AB R33, R36, R33 ;  /* 0x000000212421723e */ /* 0x000fe200000000ff */
[----:B0-----:R-:W4:Y:S04]  /*6d120*/  LDL.LU R54, [R1+0x239c] ;  /* 0x00239c0001367983 */ /* 0x001f280000300800 */
[----:B------:R-:W4:Y:S04]  /*6d130*/  LDL.LU R40, [R1+0x2398] ;  /* 0x0023980001287983 */ /* 0x000f280000300800 */
[----:B------:R0:W-:Y:S01]  /*6d140*/  STL [R1+0x96c], R53 ;  /* 0x00096c3501007387 */ /* 0x0001e20000100800 */
[----:B------:R-:W-:-:S03]  /*6d150*/  F2FP.F16.F32.PACK_AB R29, R32, R29 ;  /* 0x0000001d201d723e */ /* 0x000fc600000000ff */
        /* <DEDUP_REMOVED lines=14> */
[----:B------:R0:W-:Y:S04]  /*6d240*/  STL [R1+0x76c], R29 ;  /* 0x00076c1d01007387 */ /* 0x0001e80000100800 */
[----:B0-----:R-:W4:Y:S04]  /*6d250*/  LDL.LU R29, [R1+0x2374] ;  /* 0x00237400011d7983 */ /* 0x001f280000300800 */
[----:B------:R0:W-:Y:S04]  /*6d260*/  STL [R1+0x768], R12 ;  /* 0x0007680c01007387 */ /* 0x0001e80000100800 */
[----:B------:R1:W-:Y:S01]  /*6d270*/  STL [R1+0x764], R13 ;  /* 0x0007640d01007387 */ /* 0x0003e20000100800 */
[----:B0-----:R-:W-:-:S02]  /*6d280*/  F2FP.F16.F32.PACK_AB R12, R20, R21 ;  /* 0x00000015140c723e */ /* 0x001fc400000000ff */
[----:B-1----:R-:W-:-:S03]  /*6d290*/  F2FP.F16.F32.PACK_AB R13, R28, R61 ;  /* 0x0000003d1c0d723e */ /* 0x002fc600000000ff */
[----:B------:R0:W-:Y:S04]  /*6d2a0*/  STL [R1+0x760], R12 ;  /* 0x0007600c01007387 */ /* 0x0001e80000100800 */
[----:B------:R-:W-:Y:S01]  /*6d2b0*/  STL [R1+0x75c], R16 ;  /* 0x00075c1001007387 */ /* 0x000fe20000100800 */
[----:B0-----:R-:W-:Y:S02]  /*6d2c0*/  F2FP.F16.F32.PACK_AB R12, R0, R2 ;  /* 0x00000002000c723e */ /* 0x001fe400000000ff */
[----:B------:R-:W-:Y:S01]  /*6d2d0*/  F2FP.F16.F32.PACK_AB R2, R60, R3 ;  /* 0x000000033c02723e */ /* 0x000fe200000000ff */
[----:B------:R-:W-:Y:S01]  /*6d2e0*/  STL [R1+0x758], R13 ;  /* 0x0007580d01007387 */ /* 0x000fe20000100800 */
[----:B------:R-:W-:Y:S02]  /*6d2f0*/  F2FP.F16.F32.PACK_AB R0, R4, R9 ;  /* 0x000000090400723e */ /* 0x000fe400000000ff */
[----:B------:R-:W-:Y:S01]  /*6d300*/  F2FP.F16.F32.PACK_AB R3, R5, R8 ;  /* 0x000000080503723e */ /* 0x000fe200000000ff */
[----:B------:R-:W-:Y:S04]  /*6d310*/  STL [R1+0x754], R12 ;  /* 0x0007540c01007387 */ /* 0x000fe80000100800 */
[----:B------:R0:W-:Y:S04]  /*6d320*/  STL [R1+0x750], R2 ;  /* 0x0007500201007387 */ /* 0x0001e80000100800 */
[----:B------:R1:W-:Y:S01]  /*6d330*/  STL [R1+0x5fc], R0 ;  /* 0x0005fc0001007387 */ /* 0x0003e20000100800 */
[----:B0-----:R-:W-:-:S03]  /*6d340*/  F2FP.F16.F32.PACK_AB R2, R44, R45 ;  /* 0x0000002d2c02723e */ /* 0x001fc600000000ff */
[----:B------:R0:W-:Y:S01]  /*6d350*/  STL [R1+0x5f8], R3 ;  /* 0x0005f80301007387 */ /* 0x0001e20000100800 */
[----:B-1----:R-:W-:-:S03]  /*6d360*/  F2FP.F16.F32.PACK_AB R0, R46, R47 ;  /* 0x0000002f2e00723e */ /* 0x002fc600000000ff */
        /* <DEDUP_REMOVED lines=8> */
[----:B------:R-:W-:Y:S01]  /*6d3f0*/  STL [R1+0x5e4], R0 ;  /* 0x0005e40001007387 */ /* 0x000fe20000100800 */
[----:B0-----:R-:W-:-:S03]  /*6d400*/  F2FP.F16.F32.PACK_AB R2, R22, R23 ;  /* 0x000000171602723e */ /* 0x001fc600000000ff */
[----:B------:R0:W-:Y:S04]  /*6d410*/  STL [R1+0x5e0], R3 ;  /* 0x0005e00301007387 */ /* 0x0001e80000100800 */
[----:B------:R1:W-:Y:S01]  /*6d420*/  STL [R1+0x5dc], R2 ;  /* 0x0005dc0201007387 */ /* 0x0003e20000100800 */
[----:B0-----:R-:W-:Y:S02]  /*6d430*/  F2FP.F16.F32.PACK_AB R3, R38, R39 ;  /* 0x000000272603723e */ /* 0x001fe400000000ff */
[----:B-1----:R-:W-:Y:S02]  /*6d440*/  F2FP.F16.F32.PACK_AB R2, R50, R51 ;  /* 0x000000333202723e */ /* 0x002fe400000000ff */
[----:B--2---:R-:W-:-:S05]  /*6d450*/  F2FP.F16.F32.PACK_AB R0, R30, R31 ;  /* 0x0000001f1e00723e */ /* 0x004fca00000000ff */
[----:B------:R3:W-:Y:S04]  /*6d460*/  STL [R1+0x5d8], R0 ;  /* 0x0005d80001007387 */ /* 0x0007e80000100800 */
[----:B------:R0:W-:Y:S01]  /*6d470*/  STL [R1+0x5d4], R3 ;  /* 0x0005d40301007387 */ /* 0x0001e20000100800 */
[----:B---3--:R-:W-:-:S03]  /*6d480*/  F2FP.F16.F32.PACK_AB R0, R27, R55 ;  /* 0x000000371b00723e */ /* 0x008fc600000000ff */
[----:B------:R1:W-:Y:S01]  /*6d490*/  STL [R1+0x5d0], R2 ;  /* 0x0005d00201007387 */ /* 0x0003e20000100800 */
[----:B0-----:R-:W-:-:S03]  /*6d4a0*/  F2FP.F16.F32.PACK_AB R3, R26, R58 ;  /* 0x0000003a1a03723e */ /* 0x001fc600000000ff */
[----:B------:R0:W-:Y:S01]  /*6d4b0*/  STL [R1+0x41c], R0 ;  /* 0x00041c0001007387 */ /* 0x0001e20000100800 */
[----:B-1----:R-:W-:-:S03]  /*6d4c0*/  F2FP.F16.F32.PACK_AB R2, R59, R41 ;  /* 0x000000293b02723e */ /* 0x002fc600000000ff */
[----:B------:R-:W-:Y:S01]  /*6d4d0*/  STL [R1+0x418], R3 ;  /* 0x0004180301007387 */ /* 0x000fe20000100800 */
[----:B0-----:R-:W-:-:S03]  /*6d4e0*/  F2FP.F16.F32.PACK_AB R0, R42, R43 ;  /* 0x0000002b2a00723e */ /* 0x001fc600000000ff */
[----:B------:R-:W2:Y:S04]  /*6d4f0*/  LDL.LU R28, [R1+0x1ac] ;  /* 0x0001ac00011c7983 */ /* 0x000ea80000300800 */
[----:B------:R-:W-:Y:S04]  /*6d500*/  STL [R1+0x414], R2 ;  /* 0x0004140201007387 */ /* 0x000fe80000100800 */
        /* <DEDUP_REMOVED lines=50> */
[----:B0-----:R-:W3:Y:S01]  /*6d830*/  LDL.LU R25, [R1+0x236c] ;  /* 0x00236c0001197983 */ /* 0x001ee20000300800 */
[----:B----4-:R-:W-:-:S03]  /*6d840*/  F2FP.F16.F32.PACK_AB R17, R20, R17 ;  /* 0x000000111411723e */ /* 0x010fc600000000ff */
[----:B------:R-:W4:Y:S04]  /*6d850*/  LDL.LU R24, [R1+0x2368] ;  /* 0x0023680001187983 */ /* 0x000f280000300800 */
[----:B------:R0:W-:Y:S01]  /*6d860*/  STL [R1+0x408], R21 ;  /* 0x0004081501007387 */ /* 0x0001e20000100800 */
[----:B------:R-:W-:-:S03]  /*6d870*/  F2FP.F16.F32.PACK_AB R38, R16, R38 ;  /* 0x000000261026723e */ /* 0x000fc600000000ff */
[----:B0-----:R-:W2:Y:S04]  /*6d880*/  LDL.LU R21, [R1+0x2364] ;  /* 0x0023640001157983 */ /* 0x001ea80000300800 */
[----:B------:R-:W2:Y:S04]  /*6d890*/  LDL.LU R20, [R1+0x2360] ;  /* 0x0023600001147983 */ /* 0x000ea80000300800 */
[----:B------:R0:W-:Y:S04]  /*6d8a0*/  STL [R1+0x404], R17 ;  /* 0x0004041101007387 */ /* 0x0001e80000100800 */
[----:B0-----:R-:W2:Y:S04]  /*6d8b0*/  LDL.LU R17, [R1+0x235c] ;  /* 0x00235c0001117983 */ /* 0x001ea80000300800 */
[----:B------:R-:W2:Y:S04]  /*6d8c0*/  LDL.LU R16, [R1+0x2358] ;  /* 0x0023580001107983 */ /* 0x000ea80000300800 */
[----:B------:R0:W-:Y:S01]  /*6d8d0*/  STL [R1+0x400], R38 ;  /* 0x0004002601007387 */ /* 0x0001e20000100800 */
[----:B------:R-:W-:-:S02]  /*6d8e0*/  F2FP.F16.F32.PACK_AB R39, R13, R39 ;  /* 0x000000270d27723e */ /* 0x000fc400000000ff */
[----:B0-----:R-:W-:Y:S02]  /*6d8f0*/  F2FP.F16.F32.PACK_AB R38, R35, R58 ;  /* 0x0000003a2326723e */ /* 0x001fe400000000ff */
[----:B------:R-:W-:Y:S02]  /*6d900*/  F2FP.F16.F32.PACK_AB R35, R34, R59 ;  /* 0x0000003b2223723e */ /* 0x000fe400000000ff */
[----:B------:R-:W2:Y:S04]  /*6d910*/  LDL.LU R34, [R1+0x1dc] ;  /* 0x0001dc0001227983 */ /* 0x000ea80000300800 */
[----:B------:R-:W-:Y:S04]  /*6d920*/  STL [R1+0x3fc], R38 ;  /* 0x0003fc2601007387 */ /* 0x000fe80000100800 */
[----:B------:R-:W2:Y:S04]  /*6d930*/  LDL.LU R59, [R1+0x65c] ;  /* 0x00065c00013b7983 */ /* 0x000ea80000300800 */
[----:B------:R0:W-:Y:S01]  /*6d940*/  STL [R1+0x3f8], R35 ;  /* 0x0003f82301007387 */ /* 0x0001e20000100800 */
[----:B------:R-:W-:-:S03]  /*6d950*/  F2FP.F16.F32.PACK_AB R41, R55, R41 ;  /* 0x000000293729723e */ /* 0x000fc600000000ff */
[----:B0-----:R-:W3:Y:S04]  /*6d960*/  LDL.LU R35, [R1+0x1d4] ;  /* 0x0001d40001237983 */ /* 0x001ee80000300800 */
[----:B------:R-:W3:Y:S04]  /*6d970*/  LDL.LU R58, [R1+0x654] ;  /* 0x00065400013a7983 */ /* 0x000ee80000300800 */
[----:B------:R-:W4:Y:S04]  /*6d980*/  LDL.LU R38, [R1+0x46c] ;  /* 0x00046c0001267983 */ /* 0x000f280000300800 */
[----:B------:R-:W4:Y:S04]  /*6d990*/  LDL.LU R13, [R1+0x2354] ;  /* 0x00235400010d7983 */ /* 0x000f280000300800 */
[----:B------:R0:W-:Y:S04]  /*6d9a0*/  STL [R1+0x3f4], R39 ;  /* 0x0003f42701007387 */ /* 0x0001e80000100800 */
[----:B0-----:R-:W4:Y:S04]  /*6d9b0*/  LDL.LU R39, [R1+0x464] ;  /* 0x0004640001277983 */ /* 0x001f280000300800 */
[----:B------:R-:W4:Y:S01]  /*6d9c0*/  LDL.LU R55, [R1+0x658] ;  /* 0x0006580001377983 */ /* 0x000f220000300800 */
[----:B------:R-:W-:-:S02]  /*6d9d0*/  F2FP.F16.F32.PACK_AB R61, R12, R61 ;  /* 0x0000003d0c3d723e */ /* 0x000fc400000000ff */
[----:B------:R-:W-:Y:S01]  /*6d9e0*/  F2FP.F16.F32.PACK_AB R2, R0, R2 ;  /* 0x000000020002723e */ /* 0x000fe200000000ff */
[----:B------:R0:W-:Y:S01]  /*6d9f0*/  STL [R1+0x3f0], R41 ;  /* 0x0003f02901007387 */ /* 0x0001e20000100800 */
[----:B------:R-:W-:Y:S02]  /*6da00*/  F2FP.F16.F32.PACK_AB R0, R60, R3 ;  /* 0x000000033c00723e */ /* 0x000fe400000000ff */
[----:B------:R-:W-:Y:S01]  /*6da10*/  F2FP.F16.F32.PACK_AB R3, R4, R9 ;  /* 0x000000090403723e */ /* 0x000fe200000000ff */
[----:B0-----:R-:W4:Y:S04]  /*6da20*/  LDL.LU R41, [R1+0x650] ;  /* 0x0006500001297983 */ /* 0x001f280000300800 */
[----:B------:R-:W4:Y:S04]  /*6da30*/  LDL.LU R12, [R1+0x2350] ;  /* 0x00235000010c7983 */ /* 0x000f280000300800 */
        /* <DEDUP_REMOVED lines=16> */
[----:B------:R-:W-:Y:S01]  /*6db40*/  STL [R1+0x358], R3 ;  /* 0x0003580301007387 */ /* 0x000fe20000100800 */
[----:B-1----:R-:W-:-:S03]  /*6db50*/  F2FP.F16.F32.PACK_AB R0, R22, R42 ;  /* 0x0000002a1600723e */ /* 0x002fc600000000ff */
[----:B------:R-:W4:Y:S04]  /*6db60*/  LDL.LU R42, [R1+0x468] ;  /* 0x00046800012a7983 */ /* 0x000f280000300800 */
[----:B------:R0:W-:Y:S04]  /*6db70*/  STL [R1+0x354], R2 ;  /* 0x0003540201007387 */ /* 0x0001e80000100800 */
[----:B------:R1:W-:Y:S01]  /*6db80*/  STL [R1+0x350], R0 ;  /* 0x0003500001007387 */ /* 0x0003e20000100800 */
[----:B0-----:R-:W-:Y:S02]  /*6db90*/  F2FP.F16.F32.PACK_AB R2, R23, R26 ;  /* 0x0000001a1702723e */ /* 0x001fe400000000ff */
[----:B-1----:R-:W-:-:S02]  /*6dba0*/  F2FP.F16.F32.PACK_AB R0, R27, R43 ;  /* 0x0000002b1b00723e */ /* 0x002fc400000000ff */
[----:B------:R-:W4:Y:S04]  /*6dbb0*/  LDL.LU R43, [R1+0x460] ;  /* 0x00046000012b7983 */ /* 0x000f280000300800 */
[----:B------:R0:W-:Y:S04]  /*6dbc0*/  STL [R1+0x34c], R2 ;  /* 0x00034c0201007387 */ /* 0x0001e80000100800 */
[----:B------:R1:W-:Y:S04]  /*6dbd0*/  STL [R1+0x348], R0 ;  /* 0x0003480001007387 */ /* 0x0003e80000100800 */
[----:B------:R-:W4:Y:S01]  /*6dbe0*/  LDL.LU R46, [R1+0x1ec] ;  /* 0x0001ec00012e7983 */ /* 0x000f220000300800 */
[----:B0-----:R-:W-:-:S02]  /*6dbf0*/  F2FP.F16.F32.PACK_AB R2, R30, R31 ;  /* 0x0000001f1e02723e */ /* 0x001fc400000000ff */
[----:B-1----:R-:W-:-:S03]  /*6dc00*/  F2FP.F16.F32.PACK_AB R0, R50, R51 ;  /* 0x000000333200723e */ /* 0x002fc600000000ff */
[----:B------:R-:W-:Y:S04]  /*6dc10*/  STL [R1+0x344], R2 ;  /* 0x0003440201007387 */ /* 0x000fe80000100800 */
[----:B------:R-:W4:Y:S04]  /*6dc20*/  LDL.LU R51, [R1+0x66c] ;  /* 0x00066c0001337983 */ /* 0x000f280000300800 */
[----:B------:R0:W-:Y:S04]  /*6dc30*/  STL [R1+0x340], R0 ;  /* 0x0003400001007387 */ /* 0x0001e80000100800 */
[----:B------:R-:W4:Y:S04]  /*6dc40*/  LDL.LU R47, [R1+0x1e4] ;  /* 0x0001e400012f7983 */ /* 0x000f280000300800 */
[----:B------:R-:W4:Y:S01]  /*6dc50*/  LDL.LU R50, [R1+0x664] ;  /* 0x0006640001327983 */ /* 0x000f220000300800 */
[----:B--2---:R-:W-:-:S05]  /*6dc60*/  F2FP.F16.F32.PACK_AB R59, R34, R59 ;  /* 0x0000003b223b723e */ /* 0x004fca00000000ff */
[----:B------:R-:W-:Y:S01]  /*6dc70*/  STL [R1+0x2240], R59 ;  /* 0x0022403b01007387 */ /* 0x000fe20000100800 */
[----:B---3--:R-:W-:Y:S02]  /*6dc80*/  F2FP.F16.F32.PACK_AB R58, R35, R58 ;  /* 0x0000003a233a723e */ /* 0x008fe400000000ff */
[----:B----4-:R-:W-:-:S03]  /*6dc90*/  F2FP.F16.F32.PACK_AB R57, R38, R57 ;  /* 0x000000392639723e */ /* 0x010fc600000000ff */
[----:B------:R-:W-:Y:S04]  /*6dca0*/  STL [R1+0x2244], R58 ;  /* 0x0022443a01007387 */ /* 0x000fe80000100800 */
[----:B------:R-:W-:Y:S01]  /*6dcb0*/  STL [R1+0x2248], R57 ;  /* 0x0022483901007387 */ /* 0x000fe20000100800 */
[----:B------:R-:W-:Y:S02]  /*6dcc0*/  F2FP.F16.F32.PACK_AB R56, R39, R56 ;  /* 0x000000382738723e */ /* 0x000fe400000000ff */
[----:B------:R-:W-:-:S03]  /*6dcd0*/  F2FP.F16.F32.PACK_AB R55, R54, R55 ;  /* 0x000000373637723e */ /* 0x000fc600000000ff */
[----:B------:R-:W-:Y:S04]  /*6dce0*/  STL [R1+0x224c], R56 ;  /* 0x00224c3801007387 */ /* 0x000fe80000100800 */
[----:B------:R-:W-:Y:S04]  /*6dcf0*/  STL [R1+0x2250], R55 ;  /* 0x0022503701007387 */ /* 0x000fe80000100800 */
[----:B------:R-:W2:Y:S04]  /*6dd00*/  LDL.LU R6, [R1+0x47c] ;  /* 0x00047c0001067983 */ /* 0x000ea80000300800 */
[----:B------:R-:W3:Y:S04]  /*6dd10*/  LDL.LU R7, [R1+0x474] ;  /* 0x0004740001077983 */ /* 0x000ee80000300800 */
[----:B------:R-:W4:Y:S04]  /*6dd20*/  LDL.LU R10, [R1+0x1e8] ;  /* 0x0001e800010a7983 */ /* 0x000f280000300800 */
[----:B------:R-:W4:Y:S04]  /*6dd30*/  LDL.LU R11, [R1+0x668] ;  /* 0x00066800010b7983 */ /* 0x000f280000300800 */
[----:B------:R-:W4:Y:S04]  /*6dd40*/  LDL.LU R14, [R1+0x1e0] ;  /* 0x0001e000010e7983 */ /* 0x000f280000300800 */
[----:B------:R-:W4:Y:S04]  /*6dd50*/  LDL.LU R15, [R1+0x660] ;  /* 0x00066000010f7983 */ /* 0x000f280000300800 */
[----:B------:R-:W4:Y:S04]  /*6dd60*/  LDL.LU R30, [R1+0x478] ;  /* 0x00047800011e7983 */ /* 0x000f280000300800 */
[----:B------:R-:W4:Y:S01]  /*6dd70*/  LDL.LU R31, [R1+0x7e8] ;  /* 0x0007e800011f7983 */ /* 0x000f220000300800 */
[----:B------:R-:W-:-:S03]  /*6dd80*/  F2FP.F16.F32.PACK_AB R54, R40, R41 ;  /* 0x000000292836723e */ /* 0x000fc600000000ff */
[----:B------:R-:W4:Y:S04]  /*6dd90*/  LDL.LU R34, [R1+0x470] ;  /* 0x0004700001227983 */ /* 0x000f280000300800 */
[----:B------:R-:W4:Y:S04]  /*6dda0*/  LDL.LU R35, [R1+0x7e0] ;  /* 0x0007e00001237983 */ /* 0x000f280000300800 */
[----:B------:R-:W-:Y:S01]  /*6ddb0*/  STL [R1+0x2254], R54 ;  /* 0x0022543601007387 */ /* 0x000fe20000100800 */
[----:B------:R-:W-:-:S05]  /*6ddc0*/  F2FP.F16.F32.PACK_AB R53, R42, R53 ;  /* 0x000000352a35723e */ /* 0x000fca00000000ff */
[----:B------:R-:W-:Y:S04]  /*6ddd0*/  STL [R1+0x2258], R53 ;  /* 0x0022583501007387 */ /* 0x000fe80000100800 */
[----:B------:R-:W4:Y:S01]  /*6dde0*/  LDL.LU R18, [R1+0x1fc] ;  /* 0x0001fc0001127983 */ /* 0x000f220000300800 */
[----:B------:R-:W-:-:S03]  /*6ddf0*/  F2FP.F16.F32.PACK_AB R52, R43, R52 ;  /* 0x000000342b34723e */ /* 0x000fc600000000ff */
        /* <DEDUP_REMOVED lines=9> */
[----:B------:R-:W-:-:S03]  /*6de90*/  F2FP.F16.F32.PACK_AB R51, R46, R51 ;  /* 0x000000332e33723e */ /* 0x000fc600000000ff */
[----:B------:R-:W4:Y:S01]  /*6dea0*/  LDL.LU R27, [R1+0x1f0] ;  /* 0x0001f000011b7983 */ /* 0x000f220000300800 */
[----:B------:R-:W-:-:S03]  /*6deb0*/  F2FP.F16.F32.PACK_AB R50, R47, R50 ;  /* 0x000000322f32723e */ /* 0x000fc600000000ff */
[----:B------:R-:W4:Y:S04]  /*6dec0*/  LDL.LU R38, [R1+0x670] ;  /* 0x0006700001267983 */ /* 0x000f280000300800 */
[----:B------:R-:W-:Y:S04]  /*6ded0*/  STL [R1+0x225c], R52 ;  /* 0x00225c3401007387 */ /* 0x000fe80000100800 */
[----:B------:R-:W-:Y:S04]  /*6dee0*/  STL [R1+0x2260], R51 ;  /* 0x0022603301007387 */ /* 0x000fe80000100800 */
[----:B------:R-:W-:Y:S01]  /*6def0*/  STL [R1+0x2264], R50 ;  /* 0x0022643201007387 */ /* 0x000fe20000100800 */
[----:B--2---:R-:W-:-:S02]  /*6df00*/  F2FP.F16.F32.PACK_AB R49, R6, R49 ;  /* 0x000000310631723e */ /* 0x004fc400000000ff */
[----:B---3--:R-:W-:-:S03]  /*6df10*/  F2FP.F16.F32.PACK_AB R48, R7, R48 ;  /* 0x000000300730723e */ /* 0x008fc600000000ff */
[----:B------:R1:W-:Y:S01]  /*6df20*/  STL [R1+0x2268], R49 ;  /* 0x0022683101007387 */ /* 0x0003e20000100800 */
[----:B----4-:R-:W-:-:S03]  /*6df30*/  F2FP.F16.F32.PACK_AB R47, R10, R11 ;  /* 0x0000000b0a2f723e */ /* 0x010fc600000000ff */
[----:B------:R-:W-:Y:S01]  /*6df40*/  STL [R1+0x226c], R48 ;  /* 0x00226c3001007387 */ /* 0x000fe20000100800 */
[----:B------:R-:W-:-:S03]  /*6df50*/  F2FP.F16.F32.PACK_AB R46, R14, R15 ;  /* 0x0000000f0e2e723e */ /* 0x000fc600000000ff */
[----:B------:R-:W-:Y:S01]  /*6df60*/  STL [R1+0x2270], R47 ;  /* 0x0022702f01007387 */ /* 0x000fe20000100800 */
[----:B------:R-:W-:-:S03]  /*6df70*/  F2FP.F16.F32.PACK_AB R45, R30, R31 ;  /* 0x0000001f1e2d723e */ /* 0x000fc600000000ff */
[----:B------:R-:W-:Y:S04]  /*6df80*/  STL [R1+0x2274], R46 ;  /* 0x0022742e01007387 */ /* 0x000fe80000100800 */
[----:B------:R-:W-:Y:S04]  /*6df90*/  STL [R1+0x2278], R45 ;  /* 0x0022782d01007387 */ /* 0x000fe80000100800 */
[----:B------:R-:W2:Y:S04]  /*6dfa0*/  LDL.LU R10, [R1+0x488] ;  /* 0x00048800010a7983 */ /* 0x000ea80000300800 */
[----:B------:R-:W3:Y:S01]  /*6dfb0*/  LDL.LU R11, [R1+0x480] ;  /* 0x00048000010b7983 */ /* 0x000ee20000300800 */
[----:B------:R-:W-:-:S03]  /*6dfc0*/  F2FP.F16.F32.PACK_AB R44, R34, R35 ;  /* 0x00000023222c723e */ /* 0x000fc600000000ff */
        /* <DEDUP_REMOVED lines=11> */
[----:B------:R-:W-:Y:S01]  /*6e080*/  STL [R1+0x227c], R44 ;  /* 0x00227c2c01007387 */ /* 0x000fe20000100800 */
[----:B------:R-:W-:-:S03]  /*6e090*/  F2FP.F16.F32.PACK_AB R42, R19, R42 ;  /* 0x0000002a132a723e */ /* 0x000fc600000000ff */
[----:B------:R-:W-:Y:S01]  /*6e0a0*/  STL [R1+0x2280], R43 ;  /* 0x0022802b01007387 */ /* 0x000fe20000100800 */
[----:B------:R-:W-:-:S03]  /*6e0b0*/  F2FP.F16.F32.PACK_AB R41, R22, R41 ;  /* 0x000000291629723e */ /* 0x000fc600000000ff */
[----:B------:R-:W-:Y:S01]  /*6e0c0*/  STL [R1+0x2284], R42 ;  /* 0x0022842a01007387 */ /* 0x000fe20000100800 */
[----:B------:R-:W-:-:S03]  /*6e0d0*/  F2FP.F16.F32.PACK_AB R40, R23, R40 ;  /* 0x000000281728723e */ /* 0x000fc600000000ff */
[----:B------:R-:W-:Y:S01]  /*6e0e0*/  STL [R1+0x2288], R41 ;  /* 0x0022882901007387 */ /* 0x000fe20000100800 */
[----:B------:R-:W-:-:S03]  /*6e0f0*/  F2FP.F16.F32.PACK_AB R39, R26, R39 ;  /* 0x000000271a27723e */ /* 0x000fc600000000ff */
[----:B------:R-:W-:Y:S04]  /*6e100*/  STL [R1+0x228c], R40 ;  /* 0x00228c2801007387 */ /* 0x000fe80000100800 */
        /* <DEDUP_REMOVED lines=14> */
[----:B------:R-:W-:Y:S01]  /*6e1f0*/  STL [R1+0x2294], R38 ;  /* 0x0022942601007387 */ /* 0x000fe20000100800 */
[----:B--2---:R-:W-:-:S05]  /*6e200*/  F2FP.F16.F32.PACK_AB R37, R10, R37 ;  /* 0x000000250a25723e */ /* 0x004fca00000000ff */
[----:B------:R-:W-:Y:S04]  /*6e210*/  STL [R1+0x2298], R37 ;  /* 0x0022982501007387 */ /* 0x000fe80000100800 */
[----:B------:R-:W2:Y:S01]  /*6e220*/  LDL.LU R10, [R1+0x4a8] ;  /* 0x0004a800010a7983 */ /* 0x000ea20000300800 */
[----:B---3--:R-:W-:-:S03]  /*6e230*/  F2FP.F16.F32.PACK_AB R36, R11, R36 ;  /* 0x000000240b24723e */ /* 0x008fc600000000ff */
[----:B------:R-:W3:Y:S01]  /*6e240*/  LDL.LU R11, [R1+0x4a0] ;  /* 0x0004a000010b7983 */ /* 0x000ee20000300800 */
[----:B----4-:R-:W-:-:S03]  /*6e250*/  F2FP.F16.F32.PACK_AB R35, R0, R35 ;  /* 0x000000230023723e */ /* 0x010fc600000000ff */
        /* <DEDUP_REMOVED lines=11> */
[----:B------:R-:W-:Y:S01]  /*6e310*/  STL [R1+0x22b4], R30 ;  /* 0x0022b41e01007387 */ /* 0x000fe20000100800 */
[----:B------:R-:W-:Y:S02]  /*6e320*/  F2FP.F16.F32.PACK_AB R29, R5, R29 ;  /* 0x0000001d051d723e */ /* 0x000fe400000000ff */
        /* <DEDUP_REMOVED lines=13> */
[----:B------:R-:W-:-:S03]  /*6e400*/  F2FP.F16.F32.PACK_AB R22, R19, R22 ;  /* 0x000000161316723e */ /* 0x000fc600000000ff */
        /* <DEDUP_REMOVED lines=12> */
[----:B------:R-:W-:Y:S01]  /*6e4d0*/  STL [R1+0x22d8], R21 ;  /* 0x0022d81501007387 */ /* 0x000fe20000100800 */
[----:B---3--:R-:W-:-:S03]  /*6e4e0*/  F2FP.F16.F32.PACK_AB R20, R11, R20 ;  /* 0x000000140b14723e */ /* 0x008fc600000000ff */
[----:B------:R-:W2:Y:S04]  /*6e4f0*/  LDL.LU R55, [R1+0x4b8] ;  /* 0x0004b80001377983 */ /* 0x000ea80000300800 */
        /* <DEDUP_REMOVED lines=17> */
[----:B------:R-:W-:Y:S01]  /*6e610*/  STL [R1+0x22dc], R20 ;  /* 0x0022dc1401007387 */ /* 0x000fe20000100800 */
[----:B----4-:R-:W-:-:S02]  /*6e620*/  F2FP.F16.F32.PACK_AB R19, R49, R19 ;  /* 0x000000133113723e */ /* 0x010fc400000000ff */
        /* <DEDUP_REMOVED lines=11> */
[----:B--2---:R-:W-:Y:S02]  /*6e6e0*/  F2FP.F16.F32.PACK_AB R13, R55, R13 ;  /* 0x0000000d370d723e */ /* 0x004fe400000000ff */
[----:B---3--:R-:W-:-:S03]  /*6e6f0*/  F2FP.F16.F32.PACK_AB R12, R56, R12 ;  /* 0x0000000c380c723e */ /* 0x008fc600000000ff */
        /* <DEDUP_REMOVED lines=15> */
[----:B------:R0:W-:Y:S04]  /*6e7f0*/  STL [R1+0x2318], R5 ;  /* 0x0023180501007387 */ /* 0x0001e80000100800 */
[----:B0-----:R-:W2:Y:S04]  /*6e800*/  LDL.LU R5, [R1+0x4dc] ;  /* 0x0004dc0001057983 */ /* 0x001ea80000300800 */
[----:B--2---:R0:W-:Y:S04]  /*6e810*/  STL [R1+0x2344], R5 ;  /* 0x0023440501007387 */ /* 0x0041e80000100800 */
[----:B0-----:R-:W2:Y:S04]  /*6e820*/  LDL.LU R5, [R1+0x244] ;  /* 0x0002440001057983 */ /* 0x001ea80000300800 */
[----:B--2---:R0:W-:Y:S04]  /*6e830*/  STL [R1+0x2348], R5 ;  /* 0x0023480501007387 */ /* 0x0041e80000100800 */
[----:B0-----:R-:W2:Y:S04]  /*6e840*/  LDL.LU R5, [R1+0x6cc] ;  /* 0x0006cc0001057983 */ /* 0x001ea80000300800 */
[----:B------:R-:W3:Y:S01]  /*6e850*/  LDL.LU R6, [R1+0x84c] ;  /* 0x00084c0001067983 */ /* 0x000ee20000300800 */
[----:B------:R-:W-:-:S03]  /*6e860*/  F2FP.F16.F32.PACK_AB R4, R3, R4 ;  /* 0x000000040304723e */ /* 0x000fc600000000ff */
[----:B---3--:R0:W-:Y:S04]  /*6e870*/  STL [R1+0x234c], R6 ;  /* 0x00234c0601007387 */ /* 0x0081e80000100800 */
[----:B0-----:R-:W2:Y:S04]  /*6e880*/  LDL.LU R6, [R1+0x24c] ;  /* 0x00024c0001067983 */ /* 0x001ea80000300800 */
[----:B------:R-:W3:Y:S04]  /*6e890*/  LDL.LU R7, [R1+0x4d4] ;  /* 0x0004d40001077983 */ /* 0x000ee80000300800 */
[----:B------:R-:W3:Y:S04]  /*6e8a0*/  LDL.LU R8, [R1+0x844] ;  /* 0x0008440001087983 */ /* 0x000ee80000300800 */
[----:B------:R-:W4:Y:S04]  /*6e8b0*/  LDL.LU R9, [R1+0x248] ;  /* 0x0002480001097983 */ /* 0x000f280000300800 */
[----:B------:R-:W4:Y:S04]  /*6e8c0*/  LDL.LU R10, [R1+0x6c8] ;  /* 0x0006c800010a7983 */ /* 0x000f280000300800 */
        /* <DEDUP_REMOVED lines=54> */
[----:B------:R0:W-:Y:S04]  /*6ec30*/  STL [R1+0x231c], R4 ;  /* 0x00231c0401007387 */ /* 0x0001e80000100800 */
[----:B0-----:R-:W3:Y:S01]  /*6ec40*/  LDL.LU R4, [R1+0x6c4] ;  /* 0x0006c40001047983 */ /* 0x001ee20000300800 */
[----:B--2---:R-:W-:-:S03]  /*6ec50*/  F2FP.F16.F32.PACK_AB R5, R6, R5 ;  /* 0x000000050605723e */ /* 0x004fc600000000ff */
[----:B------:R-:W2:Y:S04]  /*6ec60*/  LDL.LU R6, [R1+0x234c] ;  /* 0x00234c0001067983 */ /* 0x000ea80000300800 */
[----:B------:R0:W-:Y:S04]  /*6ec70*/  STL [R1+0xc], R5 ;  /* 0x00000c0501007387 */ /* 0x0001e80000100800 */
[----:B0-----:R-:W3:Y:S02]  /*6ec80*/  LDL.LU R5, [R1+0x2348] ;  /* 0x0023480001057983 */ /* 0x001ee40000300800 */
[----:B---3--:R-:W-:-:S02]  /*6ec90*/  F2FP.F16.F32.PACK_AB R4, R5, R4 ;  /* 0x000000040504723e */ /* 0x008fc400000000ff */
[----:B------:R-:W2:Y:S04]  /*6eca0*/  LDL.LU R5, [R1+0x2344] ;  /* 0x0023440001057983 */ /* 0x000ea80000300800 */
[----:B------:R2:W-:Y:S02]  /*6ecb0*/  STL [R1+0x8], R4 ;  /* 0x0000080401007387 */ /* 0x0005e40000100800 */
[----:B--2---:R-:W-:Y:S02]  /*6ecc0*/  F2FP.F16.F32.PACK_AB R4, R5, R6 ;  /* 0x000000060504723e */ /* 0x004fe400000000ff */
[----:B------:R-:W-:Y:S02]  /*6ecd0*/  F2FP.F16.F32.PACK_AB R6, R7, R8 ;  /* 0x000000080706723e */ /* 0x000fe400000000ff */
[----:B----4-:R-:W-:Y:S01]  /*6ece0*/  F2FP.F16.F32.PACK_AB R5, R9, R10 ;  /* 0x0000000a0905723e */ /* 0x010fe200000000ff */
[----:B------:R0:W-:Y:S04]  /*6ecf0*/  STL [R1+0x4], R4 ;  /* 0x0000040401007387 */ /* 0x0001e80000100800 */
[----:B------:R1:W-:Y:S01]  /*6ed00*/  STL [R1], R6 ;  /* 0x0000000601007387 */ /* 0x0003e20000100800 */
[----:B0-----:R-:W-:-:S03]  /*6ed10*/  F2FP.F16.F32.PACK_AB R4, R11, R12 ;  /* 0x0000000c0b04723e */ /* 0x001fc600000000ff */
[----:B------:R0:W-:Y:S01]  /*6ed20*/  STL [R1+0x1c], R5 ;  /* 0x00001c0501007387 */ /* 0x0001e20000100800 */
[----:B-1----:R-:W-:-:S03]  /*6ed30*/  F2FP.F16.F32.PACK_AB R6, R13, R14 ;  /* 0x0000000e0d06723e */ /* 0x002fc600000000ff */
[----:B------:R1:W-:Y:S01]  /*6ed40*/  STL [R1+0x18], R4 ;  /* 0x0000180401007387 */ /* 0x0003e20000100800 */
[----:B0-----:R-:W-:-:S03]  /*6ed50*/  F2FP.F16.F32.PACK_AB R5, R15, R16 ;  /* 0x000000100f05723e */ /* 0x001fc600000000ff */
[----:B------:R0:W-:Y:S01]  /*6ed60*/  STL [R1+0x14], R6 ;  /* 0x0000140601007387 */ /* 0x0001e20000100800 */
[----:B-1----:R-:W-:-:S03]  /*6ed70*/  F2FP.F16.F32.PACK_AB R4, R17, R18 ;  /* 0x000000121104723e */ /* 0x002fc600000000ff */
[----:B------:R1:W-:Y:S04]  /*6ed80*/  STL [R1+0x10], R5 ;  /* 0x0000100501007387 */ /* 0x0003e80000100800 */
[----:B------:R2:W-:Y:S01]  /*6ed90*/  STL [R1+0x2c], R4 ;  /* 0x00002c0401007387 */ /* 0x0005e20000100800 */
[----:B0-----:R-:W-:Y:S02]  /*6eda0*/  F2FP.F16.F32.PACK_AB R6, R19, R20 ;  /* 0x000000141306723e */ /* 0x001fe400000000ff */
[----:B-1----:R-:W-:-:S03]  /*6edb0*/  F2FP.F16.F32.PACK_AB R5, R21, R22 ;  /* 0x000000161505723e */ /* 0x002fc600000000ff */
[----:B------:R0:W-:Y:S01]  /*6edc0*/  STL [R1+0x28], R6 ;  /* 0x0000280601007387 */ /* 0x0001e20000100800 */
[----:B--2---:R-:W-:-:S03]  /*6edd0*/  F2FP.F16.F32.PACK_AB R4, R23, R24 ;  /* 0x000000181704723e */ /* 0x004fc600000000ff */
        /* <DEDUP_REMOVED lines=34> */
[----:B------:R-:W-:Y:S01]  /*6f000*/  STL [R1+0x60], R6 ;  /* 0x0000600601007387 */ /* 0x000fe20000100800 */
[----:B--2---:R-:W-:-:S03]  /*6f010*/  F2FP.F16.F32.PACK_AB R4, R59, R61 ;  /* 0x0000003d3b04723e */ /* 0x004fc600000000ff */
[----:B------:R-:W-:Y:S04]  /*6f020*/  STL [R1+0x7c], R5 ;  /* 0x00007c0501007387 */ /* 0x000fe80000100800 */
[----:B------:R0:W-:Y:S04]  /*6f030*/  STL [R1+0x78], R4 ;  /* 0x0000780401007387 */ /* 0x0001e80000100800 */
[----:B0-----:R-:W2:Y:S01]  /*6f040*/  LDL.LU R4, [R1+0x704] ;  /* 0x0007040001047983 */ /* 0x001ea20000300800 */
[----:B------:R-:W-:Y:S02]  /*6f050*/  F2FP.F16.F32.PACK_AB R2, R0, R2 ;  /* 0x000000020002723e */ /* 0x000fe400000000ff */
[----:B------:R-:W-:-:S03]  /*6f060*/  F2FP.F16.F32.PACK_AB R0, R60, R3 ;  /* 0x000000033c00723e */ /* 0x000fc600000000ff */
[----:B------:R-:W-:Y:S04]  /*6f070*/  STL [R1+0x74], R2 ;  /* 0x0000740201007387 */ /* 0x000fe80000100800 */
[----:B--2---:R0:W-:Y:S04]  /*6f080*/  STL [R1+0x233c], R4 ;  /* 0x00233c0401007387 */ /* 0x0041e80000100800 */
[----:B------:R-:W-:Y:S04]  /*6f090*/  STL [R1+0x70], R0 ;  /* 0x0000700001007387 */ /* 0x000fe80000100800 */
[----:B0-----:R-:W2:Y:S04]  /*6f0a0*/  LDL.LU R4, [R1+0x70c] ;  /* 0x00070c0001047983 */ /* 0x001ea80000300800 */
[----:B------:R-:W3:Y:S04]  /*6f0b0*/  LDL.LU R5, [R1+0x51c] ;  /* 0x00051c0001057983 */ /* 0x000ee80000300800 */
[----:B---3--:R0:W-:Y:S04]  /*6f0c0*/  STL [R1+0x2338], R5 ;  /* 0x0023380501007387 */ /* 0x0081e80000100800 */
[----:B0-----:R-:W3:Y:S04]  /*6f0d0*/  LDL.LU R5, [R1+0x284] ;  /* 0x0002840001057983 */ /* 0x001ee80000300800 */
[----:B---3--:R0:W-:Y:S04]  /*6f0e0*/  STL [R1+0x2340], R5 ;  /* 0x0023400501007387 */ /* 0x0081e80000100800 */
[----:B0-----:R-:W2:Y:S04]  /*6f0f0*/  LDL.LU R5, [R1+0x28c] ;  /* 0x00028c0001057983 */ /* 0x001ea80000300800 */
        /* <DEDUP_REMOVED lines=59> */
[----:B--2---:R-:W-:-:S03]  /*6f4b0*/  F2FP.F16.F32.PACK_AB R4, R5, R4 ;  /* 0x000000040504723e */ /* 0x004fc600000000ff */
[----:B------:R-:W2:Y:S04]  /*6f4c0*/  LDL.LU R5, [R1+0x2340] ;  /* 0x0023400001057983 */ /* 0x000ea80000300800 */
[----:B------:R0:W-:Y:S04]  /*6f4d0*/  STL [R1+0x8c], R4 ;  /* 0x00008c0401007387 */ /* 0x0001e80000100800 */
[----:B0-----:R-:W2:Y:S02]  /*6f4e0*/  LDL.LU R4, [R1+0x233c] ;  /* 0x00233c0001047983 */ /* 0x001ea40000300800 */
[----:B--2---:R-:W-:-:S02]  /*6f4f0*/  F2FP.F16.F32.PACK_AB R4, R5, R4 ;  /* 0x000000040504723e */ /* 0x004fc400000000ff */
[----:B------:R-:W3:Y:S04]  /*6f500*/  LDL.LU R5, [R1+0x2338] ;  /* 0x0023380001057983 */ /* 0x000ee80000300800 */
[----:B------:R3:W-:Y:S02]  /*6f510*/  STL [R1+0x88], R4 ;  /* 0x0000880401007387 */ /* 0x0007e40000100800 */
[----:B---3--:R-:W-:Y:S02]  /*6f520*/  F2FP.F16.F32.PACK_AB R4, R5, R6 ;  /* 0x000000060504723e */ /* 0x008fe400000000ff */
[----:B----4-:R-:W-:Y:S02]  /*6f530*/  F2FP.F16.F32.PACK_AB R6, R7, R8 ;  /* 0x000000080706723e */ /* 0x010fe400000000ff */
[----:B------:R-:W-:Y:S01]  /*6f540*/  F2FP.F16.F32.PACK_AB R5, R9, R10 ;  /* 0x0000000a0905723e */ /* 0x000fe200000000ff */
        /* <DEDUP_REMOVED lines=263> */
[----:B------:R-:W2:Y:S01]  /*705c0*/  LDL.LU R5, [R1+0x2320] ;  /* 0x0023200001057983 */ /* 0x000ea20000300800 */
[----:B----4-:R-:W-:-:S03]  /*705d0*/  F2FP.F16.F32.PACK_AB R8, R7, R8 ;  /* 0x000000080708723e */ /* 0x010fc600000000ff */
[----:B------:R0:W-:Y:S01]  /*705e0*/  STL [R1+0x188], R4 ;  /* 0x0001880401007387 */ /* 0x0001e20000100800 */
[----:B---3--:R-:W-:Y:S02]  /*705f0*/  F2FP.F16.F32.PACK_AB R10, R9, R10 ;  /* 0x0000000a090a723e */ /* 0x008fe400000000ff */
[----:B------:R-:W-:Y:S01]  /*70600*/  F2FP.F16.F32.PACK_AB R12, R11, R12 ;  /* 0x0000000c0b0c723e */ /* 0x000fe200000000ff */
[----:B0-----:R1:W5:Y:S01]  /*70610*/  LDL.LU R4, [R1+0x231c] ;  /* 0x00231c0001047983 */ /* 0x0013620000300800 */
[----:B------:R-:W-:Y:S02]  /*70620*/  F2FP.F16.F32.PACK_AB R14, R13, R14 ;  /* 0x0000000e0d0e723e */ /* 0x000fe400000000ff */
[----:B------:R-:W-:Y:S02]  /*70630*/  F2FP.F16.F32.PACK_AB R16, R15, R16 ;  /* 0x000000100f10723e */ /* 0x000fe400000000ff */
[----:B------:R-:W-:Y:S02]  /*70640*/  F2FP.F16.F32.PACK_AB R18, R17, R18 ;  /* 0x000000121112723e */ /* 0x000fe400000000ff */
[----:B------:R-:W-:-:S02]  /*70650*/  F2FP.F16.F32.PACK_AB R20, R19, R20 ;  /* 0x000000141314723e */ /* 0x000fc400000000ff */
[----:B------:R-:W-:Y:S02]  /*70660*/  F2FP.F16.F32.PACK_AB R22, R21, R22 ;  /* 0x000000161516723e */ /* 0x000fe400000000ff */
[----:B------:R-:W-:Y:S02]  /*70670*/  F2FP.F16.F32.PACK_AB R24, R23, R24 ;  /* 0x000000181718723e */ /* 0x000fe400000000ff */
        /* <DEDUP_REMOVED lines=20> */
[----:B--2---:R-:W-:Y:S02]  /*707c0*/  F2FP.F16.F32.PACK_AB R6, R5, R6 ;  /* 0x000000060506723e */ /* 0x004fe400000000ff */
[----:B------:R1:W5:Y:S04]  /*707d0*/  LDL.LU R5, [R1+0x2318] ;  /* 0x0023180001057983 */ /* 0x0003680000300800 */
[----:B------:R0:W-:Y:S04]  /*707e0*/  STL [R1+0x184], R6 ;  /* 0x0001840601007387 */ /* 0x0001e80000100800 */
[----:B0-----:R1:W5:Y:S04]  /*707f0*/  LDL.LU R6, [R1+0x2314] ;  /* 0x0023140001067983 */ /* 0x0013680000300800 */
        /* <DEDUP_REMOVED lines=80> */
[----:B------:R1:W-:Y:S04]  /*70d00*/  STL [R1+0x1f0], R0 ;  /* 0x0001f00001007387 */ /* 0x0003e80000100800 */
[----:B------:R1:W-:Y:S02]  /*70d10*/  STL [R1+0x1f4], R2 ;  /* 0x0001f40201007387 */ /* 0x0003e40000100800 */
.L_x_0:
[----:B------:R-:W2:Y:S01]  /*70d20*/  LDL.LU R60, [R1+0x198] ;  /* 0x00019800013c7983 */ /* 0x000ea20000300800 */
[----:B------:R-:W3:Y:S01]  /*70d30*/  S2UR UR5, SR_CgaCtaId ;  /* 0x00000000000579c3 */ /* 0x000ee20000008800 */
[----:B------:R-:W4:Y:S02]  /*70d40*/  LDCU.64 UR26, c[0x0][0x398] ;  /* 0x00007300ff1a77ac */ /* 0x000f240008000a00 */
[----:B-----5:R-:W2:Y:S01]  /*70d50*/  LDL.LU R3, [R1+0x19c] ;  /* 0x00019c0001037983 */ /* 0x020ea20000300800 */
[----:B------:R-:W-:Y:S01]  /*70d60*/  UMOV UR4, 0x400 ;  /* 0x0000040000047882 */ /* 0x000fe20000000000 */
[----:B------:R-:W0:Y:S02]  /*70d70*/  LDCU.64 UR10, c[0x0][0x398] ;  /* 0x00007300ff0a77ac */ /* 0x000e240008000a00 */
[----:B-1----:R-:W2:Y:S01]  /*70d80*/  LDL.LU R61, [R1+0x1a8] ;  /* 0x0001a800013d7983 */ /* 0x002ea20000300800 */
[----:B------:R-:W1:Y:S03]  /*70d90*/  LDCU.64 UR6, c[0x0][0x390] ;  /* 0x00007200ff0677ac */ /* 0x000e660008000a00 */
[----:B------:R-:W2:Y:S01]  /*70da0*/  LDL.LU R2, [R1+0x1ac] ;  /* 0x0001ac0001027983 */ /* 0x000ea20000300800 */
[----:B------:R-:W0:Y:S03]  /*70db0*/  LDCU.64 UR28, c[0x0][0x398] ;  /* 0x00007300ff1c77ac */ /* 0x000e260008000a00 */
[----:B------:R-:W4:Y:S01]  /*70dc0*/  LDL R0, [R1+0x940] ;  /* 0x0009400001007983 */ /* 0x000f220000100800 */
[----:B------:R-:W0:Y:S03]  /*70dd0*/  LDCU UR24, c[0x0][0x3b8] ;  /* 0x00007700ff1877ac */ /* 0x000e260008000800 */
[----:B------:R-:W-:Y:S01]  /*70de0*/  STL.64 [R1+0x22f0], R26 ;  /* 0x0022f01a01007387 */ /* 0x000fe20000100a00 */
[----:B------:R-:W0:Y:S03]  /*70df0*/  LDCU.64 UR12, c[0x0][0x398] ;  /* 0x00007300ff0c77ac */ /* 0x000e260008000a00 */
[----:B------:R0:W-:Y:S01]  /*70e00*/  STL.64 [R1+0x22e8], R24 ;  /* 0x0022e81801007387 */ /* 0x0001e20000100a00 */
[----:B------:R-:W0:Y:S03]  /*70e10*/  LDCU.64 UR30, c[0x0][0x398] ;  /* 0x00007300ff1e77ac */ /* 0x000e260008000a00 */
[----:B------:R-:W-:Y:S01]  /*70e20*/  STL.64 [R1+0x22e0], R30 ;  /* 0x0022e01e01007387 */ /* 0x000fe20000100a00 */
        /* <DEDUP_REMOVED lines=10> */
[----:B------:R-:W0:Y:S03]  /*70ed0*/  LDCU UR66, c[0x0][0x398] ;  /* 0x00007300ff4277ac */ /* 0x000e260008000800 */
        /* <DEDUP_REMOVED lines=13> */
[----:B------:R-:W1:Y:S03]  /*70fb0*/  LDCU UR63, c[0x0][0x39c] ;  /* 0x00007380ff3f77ac */ /* 0x000e660008000800 */
[----:B------:R0:W-:Y:S01]  /*70fc0*/  STL.64 [R1+0x2278], R52 ;  /* 0x0022783401007387 */ /* 0x0001e20000100a00 */
[----:B------:R-:W1:Y:S03]  /*70fd0*/  LDCU UR46, c[0x0][0x3b8] ;  /* 0x00007700ff2e77ac */ /* 0x000e660008000800 */
[----:B------:R-:W-:Y:S01]  /*70fe0*/  STL.64 [R1+0x2270], R58 ;  /* 0x0022703a01007387 */ /* 0x000fe20000100a00 */
[----:B------:R-:W1:Y:S03]  /*70ff0*/  LDCU UR47, c[0x0][0x398] ;  /* 0x00007300ff2f77ac */ /* 0x000e660008000800 */
[----:B------:R-:W-:Y:S01]  /*71000*/  STL.64 [R1+0x2268], R56 ;  /* 0x0022683801007387 */ /* 0x000fe20000100a00 */
[----:B------:R-:W1:Y:S03]  /*71010*/  LDCU UR76, c[0x0][0x39c] ;  /* 0x00007380ff4c77ac */ /* 0x000e660008000800 */
[----:B0-----:R-:W4:Y:S01]  /*71020*/  LDL.LU R24, [R1+0x180] ;  /* 0x0001800001187983 */ /* 0x001f220000300800 */
[----:B------:R-:W0:Y:S03]  /*71030*/  LDCU UR49, c[0x0][0x398] ;  /* 0x00007300ff3177ac */ /* 0x000e260008000800 */
[----:B------:R-:W4:Y:S01]  /*71040*/  LDL.LU R25, [R1+0x184] ;  /* 0x0001840001197983 */ /* 0x000f220000300800 */
        /* <DEDUP_REMOVED lines=52> */
[----:B---3--:R-:W-:Y:S01]  /*71390*/  ULEA UR4, UR5, UR4, 0x18 ;  /* 0x0000000405047291 */ /* 0x008fe2000f8ec0ff */
[----:B------:R-:W3:Y:S01]  /*713a0*/  LDCU UR51, c[0x0][0x39c] ;  /* 0x00007380ff3377ac */ /* 0x000ee20008000800 */
[----:B------:R-:W0:Y:S01]  /*713b0*/  LDCU UR70, c[0x0][0x3b8] ;  /* 0x00007700ff4677ac */ /* 0x000e220008000800 */
[----:B------:R-:W0:Y:S01]  /*713c0*/  LDCU UR34, c[0x0][0x398] ;  /* 0x00007300ff2277ac */ /* 0x000e220008000800 */
[----:B------:R-:W0:Y:S01]  /*713d0*/  LDCU UR41, c[0x0][0x398] ;  /* 0x00007300ff2977ac */ /* 0x000e220008000800 */
[----:B------:R-:W0:Y:S01]  /*713e0*/  LDCU UR39, c[0x0][0x39c] ;  /* 0x00007380ff2777ac */ /* 0x000e220008000800 */
[----:B------:R-:W0:Y:S01]  /*713f0*/  LDCU UR25, c[0x0][0x398] ;  /* 0x00007300ff1977ac */ /* 0x000e220008000800 */
[----:B------:R-:W0:Y:S01]  /*71400*/  LDCU UR67, c[0x0][0x39c] ;  /* 0x00007380ff4377ac */ /* 0x000e220008000800 */
[----:B------:R-:W0:Y:S01]  /*71410*/  LDCU UR69, c[0x0][0x3b8] ;  /* 0x00007700ff4577ac */ /* 0x000e220008000800 */
[----:B------:R-:W0:Y:S01]  /*71420*/  LDCU UR40, c[0x0][0x398] ;  /* 0x00007300ff2877ac */ /* 0x000e220008000800 */
[----:B--2---:R-:W-:-:S02]  /*71430*/  IMAD.MOV.U32 R35, RZ, RZ, R2 ;  /* 0x000000ffff237224 */ /* 0x004fc400078e0002 */
[----:B------:R-:W2:Y:S01]  /*71440*/  S2R R2, SR_TID.X ;  /* 0x0000000000027919 */ /* 0x000ea20000002100 */
[----:B----4-:R-:W-:Y:S01]  /*71450*/  VIADD R0, R0, 0xff ;  /* 0x000000ff00007836 */ /* 0x010fe20000000000 */
[----:B------:R-:W-:Y:S04]  /*71460*/  BAR.SYNC.DEFER_BLOCKING 0x0 ;  /* 0x0000000000007b1d */ /* 0x000fe80000010000 */
[----:B------:R-:W-:Y:S01]  /*71470*/  ISETP.GE.AND P1, PT, R0, UR27, PT ;  /* 0x0000001b00007c0c */ /* 0x000fe2000bf26270 */
[----:B------:R-:W-:Y:S01]  /*71480*/  IMAD.MOV.U32 R34, RZ, RZ, R61 ;  /* 0x000000ffff227224 */ /* 0x000fe200078e003d */
[----:B------:R-:W-:Y:S01]  /*71490*/  MOV R30, R60 ;  /* 0x0000003c001e7202 */ /* 0x000fe20000000f00 */
[----:B------:R-:W-:Y:S01]  /*714a0*/  IMAD.MOV.U32 R31, RZ, RZ, R3 ;  /* 0x000000ffff1f7224 */ /* 0x000fe200078e0003 */
[----:B------:R-:W4:Y:S01]  /*714b0*/  LDCU UR27, c[0x0][0x39c] ;  /* 0x00007380ff1b77ac */ /* 0x000f220008000800 */
[----:B--2---:R-:W-:-:S04]  /*714c0*/  LOP3.LUT R2, R2, 0x1f, RZ, 0xc0, !PT ;  /* 0x0000001f02027812 */ /* 0x004fc800078ec0ff */
[----:B------:R-:W-:Y:S01]  /*714d0*/  LEA R0, R2, UR4, 0x4 ;  /* 0x0000000402007c11 */ /* 0x000fe2000f8e20ff */
[----:B------:R-:W2:Y:S04]  /*714e0*/  LDCU UR4, c[0x0][0x3b4] ;  /* 0x00007680ff0477ac */ /* 0x000ea80008000800 */
[----:B------:R-:W-:Y:S01]  /*714f0*/  STSM.16.M88.4 [R0], R52 ;  /* 0x0000003400007844 */ /* 0x000fe20000000200 */
[----:B------:R-:W-:-:S03]  /*71500*/  NOP ;  /* 0x0000000000007918 */ /* 0x000fc60000000000 */
[----:B------:R-:W0:Y:S01]  /*71510*/  LDS.128 R52, [R0] ;  /* 0x0000000000347984 */ /* 0x000e220000000c00 */
[----:B------:R-:W-:-:S03]  /*71520*/  NOP ;  /* 0x0000000000007918 */ /* 0x000fc60000000000 */
        /* <DEDUP_REMOVED lines=10> */
[----:B------:R-:W1:Y:S01]  /*715d0*/  LDS.128 R40, [R0] ;  /* 0x0000000000287984 */ /* 0x000e620000000c00 */
[----:B------:R-:W-:-:S03]  /*715e0*/  NOP ;  /* 0x0000000000007918 */ /* 0x000fc60000000000 */
[----:B------:R-:W-:Y:S01]  /*715f0*/  STSM.16.M88.4 [R0], R36 ;  /* 0x0000002400007844 */ /* 0x000fe20000000200 */
[----:B------:R-:W-:-:S03]  /*71600*/  NOP ;  /* 0x0000000000007918 */ /* 0x000fc60000000000 */
[----:B------:R-:W1:Y:S01]  /*71610*/  LDS.128 R36, [R0] ;  /* 0x0000000000247984 */ /* 0x000e620000000c00 */
[----:B------:R-:W-:-:S03]  /*71620*/  NOP ;  /* 0x0000000000007918 */ /* 0x000fc60000000000 */
[----:B------:R-:W-:Y:S01]  /*71630*/  STSM.16.M88.4 [R0], R32 ;  /* 0x0000002000007844 */ /* 0x000fe20000000200 */
[----:B------:R-:W-:-:S03]  /*71640*/  NOP ;  /* 0x0000000000007918 */ /* 0x000fc60000000000 */
[----:B------:R-:W2:Y:S01]  /*71650*/  LDS.128 R32, [R0] ;  /* 0x0000000000207984 */ /* 0x000ea20000000c00 */
[----:B------:R-:W-:-:S03]  /*71660*/  NOP ;  /* 0x0000000000007918 */ /* 0x000fc60000000000 */
[----:B------:R-:W-:Y:S01]  /*71670*/  STSM.16.M88.4 [R0], R28 ;  /* 0x0000001c00007844 */ /* 0x000fe20000000200 */
[----:B------:R-:W-:-:S03]  /*71680*/  NOP ;  /* 0x0000000000007918 */ /* 0x000fc60000000000 */
[----:B------:R-:W2:Y:S01]  /*71690*/  LDS.128 R28, [R0] ;  /* 0x00000000001c7984 */ /* 0x000ea20000000c00 */
[----:B------:R-:W-:-:S03]  /*716a0*/  NOP ;  /* 0x0000000000007918 */ /* 0x000fc60000000000 */
[----:B0-----:R0:W-:Y:S04]  /*716b0*/  STL.64 [R1+0x1f0], R52 ;  /* 0x0001f03401007387 */ /* 0x0011e80000100a00 */
[----:B------:R0:W-:Y:S04]  /*716c0*/  STL.64 [R1+0x1f8], R54 ;  /* 0x0001f83601007387 */ /* 0x0001e80000100a00 */
[----:B------:R0:W-:Y:S04]  /*716d0*/  STL.64 [R1+0x1e0], R48 ;  /* 0x0001e03001007387 */ /* 0x0001e80000100a00 */
[----:B------:R0:W-:Y:S04]  /*716e0*/  STL.64 [R1+0x1e8], R50 ;  /* 0x0001e83201007387 */ /* 0x0001e80000100a00 */
[----:B------:R0:W-:Y:S04]  /*716f0*/  STL.64 [R1+0x1d0], R44 ;  /* 0x0001d02c01007387 */ /* 0x0001e80000100a00 */
[----:B------:R0:W-:Y:S04]  /*71700*/  STL.64 [R1+0x1d8], R46 ;  /* 0x0001d82e01007387 */ /* 0x0001e80000100a00 */
[----:B-1----:R1:W-:Y:S04]  /*71710*/  STL.64 [R1+0x1c0], R40 ;  /* 0x0001c02801007387 */ /* 0x0023e80000100a00 */
[----:B------:R0:W-:Y:S04]  /*71720*/  STL.64 [R1+0x1c8], R42 ;  /* 0x0001c82a01007387 */ /* 0x0001e80000100a00 */
[----:B------:R0:W-:Y:S04]  /*71730*/  STL.64 [R1+0x1b0], R36 ;  /* 0x0001b02401007387 */ /* 0x0001e80000100a00 */
[----:B------:R0:W-:Y:S04]  /*71740*/  STL.64 [R1+0x1b8], R38 ;  /* 0x0001b82601007387 */ /* 0x0001e80000100a00 */
[----:B--2---:R2:W-:Y:S04]  /*71750*/  STL.64 [R1+0x1a0], R32 ;  /* 0x0001a02001007387 */ /* 0x0045e80000100a00 */
[----:B------:R0:W-:Y:S04]  /*71760*/  STL.64 [R1+0x1a8], R34 ;  /* 0x0001a82201007387 */ /* 0x0001e80000100a00 */
[----:B------:R1:W-:Y:S04]  /*71770*/  STL.64 [R1+0x190], R28 ;  /* 0x0001901c01007387 */ /* 0x0003e80000100a00 */
[----:B------:R1:W-:Y:S04]  /*71780*/  STL.64 [R1+0x198], R30 ;  /* 0x0001981e01007387 */ /* 0x0003e80000100a00 */
        /* <DEDUP_REMOVED lines=28> */
[----:B------:R0:W-:Y:S01]  /*71950*/  STSM.16.M88.4 [R0], R24 ;  /* 0x0000001800007844 */ /* 0x0001e20000000200 */
[----:B------:R-:W-:-:S03]  /*71960*/  NOP ;  /* 0x0000000000007918 */ /* 0x000fc60000000000 */
[----:B------:R-:W1:Y:S01]  /*71970*/  LDS.128 R56, [R0] ;  /* 0x0000000000387984 */ /* 0x000e620000000c00 */
[----:B------:R-:W-:-:S03]  /*71980*/  NOP ;  /* 0x0000000000007918 */ /* 0x000fc60000000000 */
[----:B0-----:R-:W2:Y:S04]  /*71990*/  LDL.LU R24, [R1+0x100] ;  /* 0x0001000001187983 */ /* 0x001ea80000300800 */
[----:B------:R-:W2:Y:S04]  /*719a0*/  LDL.LU R25, [R1+0x104] ;  /* 0x0001040001197983 */ /* 0x000ea80000300800 */
[----:B------:R-:W2:Y:S04]  /*719b0*/  LDL.LU R26, [R1+0x108] ;  /* 0x00010800011a7983 */ /* 0x000ea80000300800 */
[----:B------:R-:W2:Y:S04]  /*719c0*/  LDL.LU R27, [R1+0x10c] ;  /* 0x00010c00011b7983 */ /* 0x000ea80000300800 */
[----:B-1----:R-:W-:Y:S04]  /*719d0*/  STL.64 [R1+0x180], R56 ;  /* 0x0001803801007387 */ /* 0x002fe80000100a00 */
[----:B------:R-:W-:Y:S04]  /*719e0*/  STL.64 [R1+0x188], R58 ;  /* 0x0001883a01007387 */ /* 0x000fe80000100a00 */
[----:B---3--:R-:W-:Y:S01]  /*719f0*/  STSM.16.M88.4 [R0], R52 ;  /* 0x0000003400007844 */ /* 0x008fe20000000200 */
[----:B------:R-:W-:-:S03]  /*71a00*/  NOP ;  /* 0x0000000000007918 */ /* 0x000fc60000000000 */
[----:B------:R-:W0:Y:S01]  /*71a10*/  LDS.128 R52, [R0] ;  /* 0x0000000000347984 */ /* 0x000e220000000c00 */
[----:B------:R-:W-:-:S03]  /*71a20*/  NOP ;  /* 0x0000000000007918 */ /* 0x000fc60000000000 */
[----:B----4-:R-:W-:Y:S01]  /*71a30*/  STSM.16.M88.4 [R0], R48 ;  /* 0x0000003000007844 */ /* 0x010fe20000000200 */
[----:B------:R-:W-:-:S03]  /*71a40*/  NOP ;  /* 0x0000000000007918 */ /* 0x000fc60000000000 */
[----:B------:R-:W1:Y:S01]  /*71a50*/  LDS.128 R48, [R0] ;  /* 0x0000000000307984 */ /* 0x000e620000000c00 */
[----:B------:R-:W-:-:S03]  /*71a60*/  NOP ;  /* 0x0000000000007918 */ /* 0x000fc60000000000 */
[----:B------:R-:W-:Y:S01]  /*71a70*/  STSM.16.M88.4 [R0], R44 ;  /* 0x0000002c00007844 */ /* 0x000fe20000000200 */
[----:B------:R-:W-:-:S03]  /*71a80*/  NOP ;  /* 0x0000000000007918 */ /* 0x000fc60000000000 */
[----:B------:R-:W3:Y:S01]  /*71a90*/  LDS.128 R44, [R0] ;  /* 0x00000000002c7984 */ /* 0x000ee20000000c00 */
[----:B------:R-:W-:-:S03]  /*71aa0*/  NOP ;  /* 0x0000000000007918 */ /* 0x000fc60000000000 */
[----:B------:R-:W-:Y:S01]  /*71ab0*/  STSM.16.M88.4 [R0], R40 ;  /* 0x0000002800007844 */ /* 0x000fe20000000200 */
[----:B------:R-:W-:-:S03]  /*71ac0*/  NOP ;  /* 0x0000000000007918 */ /* 0x000fc60000000000 */
[----:B------:R-:W4:Y:S01]  /*71ad0*/  LDS.128 R40, [R0] ;  /* 0x0000000000287984 */ /* 0x000f220000000c00 */
[----:B------:R-:W-:-:S03]  /*71ae0*/  NOP ;  /* 0x0000000000007918 */ /* 0x000fc60000000000 */
[----:B------:R-:W-:Y:S01]  /*71af0*/  STSM.16.M88.4 [R0], R36 ;  /* 0x0000002400007844 */ /* 0x000fe20000000200 */
[----:B------:R-:W-:-:S03]  /*71b00*/  NOP ;  /* 0x0000000000007918 */ /* 0x000fc60000000000 */
[----:B------:R-:W1:Y:S01]  /*71b10*/  LDS.128 R36, [R0] ;  /* 0x0000000000247984 */ /* 0x000e620000000c00 */
[----:B------:R-:W-:-:S03]  /*71b20*/  NOP ;  /* 0x0000000000007918 */ /* 0x000fc60000000000 */
[----:B--2---:R-:W-:Y:S01]  /*71b30*/  STSM.16.M88.4 [R0], R32 ;  /* 0x0000002000007844 */ /* 0x004fe20000000200 */
        /* <DEDUP_REMOVED lines=9> */
[----:B-1----:R1:W-:Y:S04]  /*71bd0*/  STL.64 [R1+0x160], R48 ;  /* 0x0001603001007387 */ /* 0x0023e80000100a00 */
[----:B------:R0:W-:Y:S04]  /*71be0*/  STL.64 [R1+0x168], R50 ;  /* 0x0001683201007387 */ /* 0x0001e80000100a00 */
[----:B---3--:R3:W-:Y:S04]  /*71bf0*/  STL.64 [R1+0x150], R44 ;  /* 0x0001502c01007387 */ /* 0x0087e80000100a00 */
[----:B------:R0:W-:Y:S04]  /*71c00*/  STL.64 [R1+0x158], R46 ;  /* 0x0001582e01007387 */ /* 0x0001e80000100a00 */
[----:B----4-:R4:W-:Y:S04]  /*71c10*/  STL.64 [R1+0x140], R40 ;  /* 0x0001402801007387 */ /* 0x0109e80000100a00 */
[----:B------:R0:W-:Y:S04]  /*71c20*/  STL.64 [R1+0x148], R42 ;  /* 0x0001482a01007387 */ /* 0x0001e80000100a00 */
[----:B------:R0:W-:Y:S04]  /*71c30*/  STL.64 [R1+0x130], R36 ;  /* 0x0001302401007387 */ /* 0x0001e80000100a00 */
[----:B------:R0:W-:Y:S04]  /*71c40*/  STL.64 [R1+0x138], R38 ;  /* 0x0001382601007387 */ /* 0x0001e80000100a00 */
[----:B--2---:R2:W-:Y:S04]  /*71c50*/  STL.64 [R1+0x120], R32 ;  /* 0x0001202001007387 */ /* 0x0045e80000100a00 */
[----:B------:R0:W-:Y:S04]  /*71c60*/  STL.64 [R1+0x128], R34 ;  /* 0x0001282201007387 */ /* 0x0001e80000100a00 */
[----:B------:R1:W-:Y:S04]  /*71c70*/  STL.64 [R1+0x110], R28 ;  /* 0x0001101c01007387 */ /* 0x0003e80000100a00 */
[----:B------:R1:W-:Y:S04]  /*71c80*/  STL.64 [R1+0x118], R30 ;  /* 0x0001181e01007387 */ /* 0x0003e80000100a00 */
[----:B0-----:R-:W2:Y:S04]  /*71c90*/  LDL.LU R52, [R1+0xf0] ;  /* 0x0000f00001347983 */ /* 0x001ea80000300800 */
[----:B------:R-:W2:Y:S04]  /*71ca0*/  LDL.LU R53, [R1+0xf4] ;  /* 0x0000f40001357983 */ /* 0x000ea80000300800 */
[----:B------:R-:W2:Y:S04]  /*71cb0*/  LDL.LU R54, [R1+0xf8] ;  /* 0x0000f80001367983 */ /* 0x000ea80000300800 */
[----:B------:R-:W2:Y:S04]  /*71cc0*/  LDL.LU R55, [R1+0xfc] ;  /* 0x0000fc0001377983 */ /* 0x000ea80000300800 */
[----:B-1----:R-:W2:Y:S04]  /*71cd0*/  LDL.LU R48, [R1+0xe0] ;  /* 0x0000e00001307983 */ /* 0x002ea80000300800 */
[----:B------:R-:W2:Y:S04]  /*71ce0*/  LDL.LU R49, [R1+0xe4] ;  /* 0x0000e40001317983 */ /* 0x000ea80000300800 */
[----:B------:R-:W2:Y:S04]  /*71cf0*/  LDL.LU R50, [R1+0xe8] ;  /* 0x0000e80001327983 */ /* 0x000ea80000300800 */
[----:B------:R-:W2:Y:S04]  /*71d00*/  LDL.LU R51, [R1+0xec] ;  /* 0x0000ec0001337983 */ /* 0x000ea80000300800 */
[----:B---3--:R-:W3:Y:S04]  /*71d10*/  LDL.LU R44, [R1+0xd0] ;  /* 0x0000d000012c7983 */ /* 0x008ee80000300800 */
[----:B------:R-:W3:Y:S04]  /*71d20*/  LDL.LU R45, [R1+0xd4] ;  /* 0x0000d400012d7983 */ /* 0x000ee80000300800 */
[----:B------:R-:W3:Y:S04]  /*71d30*/  LDL.LU R46, [R1+0xd8] ;  /* 0x0000d800012e7983 */ /* 0x000ee80000300800 */
[----:B------:R-:W3:Y:S04]  /*71d40*/  LDL.LU R47, [R1+0xdc] ;  /* 0x0000dc00012f7983 */ /* 0x000ee80000300800 */
[----:B----4-:R-:W4:Y:S04]  /*71d50*/  LDL.LU R40, [R1+0xc0] ;  /* 0x0000c00001287983 */ /* 0x010f280000300800 */
        /* <DEDUP_REMOVED lines=33> */
[----:B---3--:R-:W-:Y:S01]  /*71f70*/  STSM.16.M88.4 [R0], R44 ;  /* 0x0000002c00007844 */ /* 0x008fe20000000200 */
[----:B------:R-:W-:-:S03]  /*71f80*/  NOP ;  /* 0x0000000000007918 */ /* 0x000fc60000000000 */
[----:B------:R-:W3:Y:S01]  /*71f90*/  LDS.128 R44, [R0] ;  /* 0x00000000002c7984 */ /* 0x000ee20000000c00 */
[----:B------:R-:W-:-:S03]  /*71fa0*/  NOP ;  /* 0x0000000000007918 */ /* 0x000fc60000000000 */
[----:B----4-:R-:W-:Y:S01]  /*71fb0*/  STSM.16.M88.4 [R0], R40 ;  /* 0x0000002800007844 */ /* 0x010fe20000000200 */
        /* <DEDUP_REMOVED lines=15> */
[----:B0-----:R-:W-:Y:S04]  /*720b0*/  STL.64 [R1+0xf0], R52 ;  /* 0x0000f03401007387 */ /* 0x001fe80000100a00 */
[----:B------:R-:W-:Y:S04]  /*720c0*/  STL.64 [R1+0xf8], R54 ;  /* 0x0000f83601007387 */ /* 0x000fe80000100a00 */
[----:B-1----:R-:W-:Y:S04]  /*720d0*/  STL.64 [R1+0xe0], R48 ;  /* 0x0000e03001007387 */ /* 0x002fe80000100a00 */
[----:B------:R-:W-:Y:S04]  /*720e0*/  STL.64 [R1+0xe8], R50 ;  /* 0x0000e83201007387 */ /* 0x000fe80000100a00 */
[----:B---3--:R-:W-:Y:S04]  /*720f0*/  STL.64 [R1+0xd0], R44 ;  /* 0x0000d02c01007387 */ /* 0x008fe80000100a00 */
[----:B------:R-:W-:Y:S04]  /*72100*/  STL.64 [R1+0xd8], R46 ;  /* 0x0000d82e01007387 */ /* 0x000fe80000100a00 */
[----:B----4-:R-:W-:Y:S04]  /*72110*/  STL.64 [R1+0xc0], R40 ;  /* 0x0000c02801007387 */ /* 0x010fe80000100a00 */
[----:B------:R-:W-:Y:S04]  /*72120*/  STL.64 [R1+0xc8], R42 ;  /* 0x0000c82a01007387 */ /* 0x000fe80000100a00 */
[----:B------:R-:W-:Y:S04]  /*72130*/  STL.64 [R1+0xb0], R36 ;  /* 0x0000b02401007387 */ /* 0x000fe80000100a00 */
[----:B------:R-:W-:Y:S04]  /*72140*/  STL.64 [R1+0xb8], R38 ;  /* 0x0000b82601007387 */ /* 0x000fe80000100a00 */
[----:B--2---:R-:W-:Y:S04]  /*72150*/  STL.64 [R1+0xa0], R32 ;  /* 0x0000a02001007387 */ /* 0x004fe80000100a00 */
        /* <DEDUP_REMOVED lines=31> */
[----:B------:R-:W4:Y:S04]  /*72350*/  LDL.LU R56, [R1] ;  /* 0x0000000001387983 */ /* 0x000f280000300800 */
[----:B------:R-:W4:Y:S04]  /*72360*/  LDL.LU R57, [R1+0x4] ;  /* 0x0000040001397983 */ /* 0x000f280000300800 */
[----:B------:R-:W4:Y:S04]  /*72370*/  LDL.LU R58, [R1+0x8] ;  /* 0x00000800013a7983 */ /* 0x000f280000300800 */
[----:B------:R-:W4:Y:S04]  /*72380*/  LDL.LU R59, [R1+0xc] ;  /* 0x00000c00013b7983 */ /* 0x000f280000300800 */
[----:B------:R-:W-:Y:S01]  /*72390*/  STSM.16.M88.4 [R0], R24 ;  /* 0x0000001800007844 */ /* 0x000fe20000000200 */
[----:B------:R-:W-:-:S03]  /*723a0*/  NOP ;  /* 0x0000000000007918 */ /* 0x000fc60000000000 */
[----:B------:R-:W0:Y:S01]  /*723b0*/  LDS.128 R24, [R0] ;  /* 0x0000000000187984 */ /* 0x000e220000000c00 */
[----:B------:R-:W-:-:S03]  /*723c0*/  NOP ;  /* 0x0000000000007918 */ /* 0x000fc60000000000 */
[----:B0-----:R-:W-:Y:S04]  /*723d0*/  STL.64 [R1+0x80], R24 ;  /* 0x0000801801007387 */ /* 0x001fe80000100a00 */
[----:B------:R0:W-:Y:S04]  /*723e0*/  STL.64 [R1+0x88], R26 ;  /* 0x0000881a01007387 */ /* 0x0001e80000100a00 */
[----:B0-----:R-:W4:Y:S04]  /*723f0*/  LDL.LU.64 R26, [R1+0x22f0] ;  /* 0x0022f000011a7983 */ /* 0x001f280000300a00 */
[----:B------:R-:W4:Y:S04]  /*72400*/  LDL.LU.64 R24, [R1+0x22e8] ;  /* 0x0022e80001187983 */ /* 0x000f280000300a00 */
[----:B--2---:R-:W-:Y:S01]  /*72410*/  STSM.16.M88.4 [R0], R28 ;  /* 0x0000001c00007844 */ /* 0x004fe20000000200 */
[----:B------:R-:W-:-:S03]  /*72420*/  NOP ;  /* 0x0000000000007918 */ /* 0x000fc60000000000 */
[----:B------:R-:W0:Y:S01]  /*72430*/  LDS.128 R28, [R0] ;  /* 0x00000000001c7984 */ /* 0x000e220000000c00 */
[----:B------:R-:W-:-:S03]  /*72440*/  NOP ;  /* 0x0000000000007918 */ /* 0x000fc60000000000 */
[----:B---3--:R-:W-:Y:S01]  /*72450*/  STSM.16.M88.4 [R0], R32 ;  /* 0x0000002000007844 */ /* 0x008fe20000000200 */
[----:B------:R-:W-:-:S03]  /*72460*/  NOP ;  /* 0x0000000000007918 */ /* 0x000fc60000000000 */
[----:B------:R-:W1:Y:S01]  /*72470*/  LDS.128 R32, [R0] ;  /* 0x0000000000207984 */ /* 0x000e620000000c00 */
[----:B------:R-:W-:-:S03]  /*72480*/  NOP ;  /* 0x0000000000007918 */ /* 0x000fc60000000000 */
[----:B----4-:R-:W-:Y:S01]  /*72490*/  STSM.16.M88.4 [R0], R36 ;  /* 0x0000002400007844 */ /* 0x010fe20000000200 */
[----:B------:R-:W-:-:S03]  /*724a0*/  NOP ;  /* 0x0000000000007918 */ /* 0x000fc60000000000 */
[----:B------:R-:W2:Y:S01]  /*724b0*/  LDS.128 R36, [R0] ;  /* 0x0000000000247984 */ /* 0x000ea20000000c00 */
[----:B------:R-:W-:-:S03]  /*724c0*/  NOP ;  /* 0x0000000000007918 */ /* 0x000fc60000000000 */
[----:B0-----:R-:W-:Y:S04]  /*724d0*/  STL.64 [R1+0x70], R28 ;  /* 0x0000701c01007387 */ /* 0x001fe80000100a00 */
[----:B------:R0:W-:Y:S04]  /*724e0*/  STL.64 [R1+0x78], R30 ;  /* 0x0000781e01007387 */ /* 0x0001e80000100a00 */
[----:B0-----:R-:W3:Y:S04]  /*724f0*/  LDL.LU.64 R30, [R1+0x22e0] ;  /* 0x0022e000011e7983 */ /* 0x001ee80000300a00 */
[----:B------:R-:W3:Y:S04]  /*72500*/  LDL.LU.64 R28, [R1+0x22d8] ;  /* 0x0022d800011c7983 */ /* 0x000ee80000300a00 */
[----:B------:R-:W-:Y:S01]  /*72510*/  STSM.16.M88.4 [R0], R40 ;  /* 0x0000002800007844 */ /* 0x000fe20000000200 */
[----:B------:R-:W-:-:S03]  /*72520*/  NOP ;  /* 0x0000000000007918 */ /* 0x000fc60000000000 */
[----:B------:R-:W0:Y:S01]  /*72530*/  LDS.128 R40, [R0] ;  /* 0x0000000000287984 */ /* 0x000e220000000c00 */
[----:B------:R-:W-:-:S03]  /*72540*/  NOP ;  /* 0x0000000000007918 */ /* 0x000fc60000000000 */
[----:B------:R-:W-:Y:S01]  /*72550*/  STSM.16.M88.4 [R0], R44 ;  /* 0x0000002c00007844 */ /* 0x000fe20000000200 */
[----:B------:R-:W-:-:S03]  /*72560*/  NOP ;  /* 0x0000000000007918 */ /* 0x000fc60000000000 */
[----:B------:R-:W4:Y:S01]  /*72570*/  LDS.128 R44, [R0] ;  /* 0x00000000002c7984 */ /* 0x000f220000000c00 */
[----:B------:R-:W-:-:S03]  /*72580*/  NOP ;  /* 0x0000000000007918 */ /* 0x000fc60000000000 */
[----:B------:R-:W-:Y:S01]  /*72590*/  STSM.16.M88.4 [R0], R48 ;  /* 0x0000003000007844 */ /* 0x000fe20000000200 */
[----:B------:R-:W-:-:S03]  /*725a0*/  NOP ;  /* 0x0000000000007918 */ /* 0x000fc60000000000 */
[----:B------:R-:W0:Y:S01]  /*725b0*/  LDS.128 R48, [R0] ;  /* 0x0000000000307984 */ /* 0x000e220000000c00 */
[----:B------:R-:W-:-:S03]  /*725c0*/  NOP ;  /* 0x0000000000007918 */ /* 0x000fc60000000000 */
[----:B-1----:R-:W-:Y:S04]  /*725d0*/  STL.64 [R1+0x60], R32 ;  /* 0x0000602001007387 */ /* 0x002fe80000100a00 */
[----:B------:R1:W-:Y:S04]  /*725e0*/  STL.64 [R1+0x68], R34 ;  /* 0x0000682201007387 */ /* 0x0003e80000100a00 */
[----:B------:R-:W-:Y:S01]  /*725f0*/  STSM.16.M88.4 [R0], R52 ;  /* 0x0000003400007844 */ /* 0x000fe20000000200 */
[----:B------:R-:W-:-:S03]  /*72600*/  NOP ;  /* 0x0000000000007918 */ /* 0x000fc60000000000 */
[----:B------:R-:W0:Y:S01]  /*72610*/  LDS.128 R52, [R0] ;  /* 0x0000000000347984 */ /* 0x000e220000000c00 */
[----:B------:R-:W-:-:S03]  /*72620*/  NOP ;  /* 0x0000000000007918 */ /* 0x000fc60000000000 */
[----:B-1----:R-:W3:Y:S04]  /*72630*/  LDL.LU.64 R34, [R1+0x22d0] ;  /* 0x0022d00001227983 */ /* 0x002ee80000300a00 */
[----:B------:R-:W3:Y:S04]  /*72640*/  LDL.LU.64 R32, [R1+0x22c8] ;  /* 0x0022c80001207983 */ /* 0x000ee80000300a00 */
[----:B--2---:R-:W-:Y:S04]  /*72650*/  STL.64 [R1+0x50], R36 ;  /* 0x0000502401007387 */ /* 0x004fe80000100a00 */
[----:B------:R1:W-:Y:S04]  /*72660*/  STL.64 [R1+0x58], R38 ;  /* 0x0000582601007387 */ /* 0x0003e80000100a00 */
[----:B------:R-:W-:Y:S01]  /*72670*/  STSM.16.M88.4 [R0], R56 ;  /* 0x0000003800007844 */ /* 0x000fe20000000200 */
[----:B------:R-:W-:-:S03]  /*72680*/  NOP ;  /* 0x0000000000007918 */ /* 0x000fc60000000000 */
[----:B------:R-:W2:Y:S01]  /*72690*/  LDS.128 R56, [R0] ;  /* 0x0000000000387984 */ /* 0x000ea20000000c00 */
[----:B------:R-:W-:-:S03]  /*726a0*/  NOP ;  /* 0x0000000000007918 */ /* 0x000fc60000000000 */
[----:B-1----:R-:W3:Y:S04]  /*726b0*/  LDL.LU.64 R38, [R1+0x22c0] ;  /* 0x0022c00001267983 */ /* 0x002ee80000300a00 */
[----:B------:R-:W3:Y:S04]  /*726c0*/  LDL.LU.64 R36, [R1+0x22b8] ;  /* 0x0022b80001247983 */ /* 0x000ee80000300a00 */
[----:B------:R-:W-:Y:S01]  /*726d0*/  STSM.16.M88.4 [R0], R4 ;  /* 0x0000000400007844 */ /* 0x000fe20000000200 */
[----:B------:R-:W-:-:S03]  /*726e0*/  NOP ;  /* 0x0000000000007918 */ /* 0x000fc60000000000 */
[----:B------:R-:W1:Y:S01]  /*726f0*/  LDS.128 R4, [R0] ;  /* 0x0000000000047984 */ /* 0x000e620000000c00 */
[----:B------:R-:W-:-:S03]  /*72700*/  NOP ;  /* 0x0000000000007918 */ /* 0x000fc60000000000 */
[----:B0-----:R-:W-:Y:S04]  /*72710*/  STL.64 [R1+0x40], R40 ;  /* 0x0000402801007387 */ /* 0x001fe80000100a00 */
[----:B------:R0:W-:Y:S04]  /*72720*/  STL.64 [R1+0x48], R42 ;  /* 0x0000482a01007387 */ /* 0x0001e80000100a00 */
[----:B0-----:R-:W3:Y:S04]  /*72730*/  LDL.LU.64 R42, [R1+0x22b0] ;  /* 0x0022b000012a7983 */ /* 0x001ee80000300a00 */
[----:B------:R-:W3:Y:S04]  /*72740*/  LDL.LU.64 R40, [R1+0x22a8] ;  /* 0x0022a80001287983 */ /* 0x000ee80000300a00 */
[----:B----4-:R-:W-:Y:S04]  /*72750*/  STL.64 [R1+0x30], R44 ;  /* 0x0000302c01007387 */ /* 0x010fe80000100a00 */
[----:B------:R0:W-:Y:S04]  /*72760*/  STL.64 [R1+0x38], R46 ;  /* 0x0000382e01007387 */ /* 0x0001e80000100a00 */
[----:B0-----:R-:W4:Y:S04]  /*72770*/  LDL.LU.64 R46, [R1+0x22a0] ;  /* 0x0022a000012e7983 */ /* 0x001f280000300a00 */
[----:B------:R-:W4:Y:S04]  /*72780*/  LDL.LU.64 R44, [R1+0x2298] ;  /* 0x00229800012c7983 */ /* 0x000f280000300a00 */
[----:B------:R-:W-:Y:S04]  /*72790*/  STL.64 [R1+0x20], R48 ;  /* 0x0000203001007387 */ /* 0x000fe80000100a00 */
[----:B------:R0:W-:Y:S04]  /*727a0*/  STL.64 [R1+0x28], R50 ;  /* 0x0000283201007387 */ /* 0x0001e80000100a00 */
[----:B0-----:R-:W4:Y:S04]  /*727b0*/  LDL.LU.64 R50, [R1+0x2290] ;  /* 0x0022900001327983 */ /* 0x001f280000300a00 */
[----:B------:R-:W4:Y:S04]  /*727c0*/  LDL.LU.64 R48, [R1+0x2288] ;  /* 0x0022880001307983 */ /* 0x000f280000300a00 */
[----:B------:R-:W-:Y:S04]  /*727d0*/  STL.64 [R1+0x10], R52 ;  /* 0x0000103401007387 */ /* 0x000fe80000100a00 */
[----:B------:R0:W-:Y:S04]  /*727e0*/  STL.64 [R1+0x18], R54 ;  /* 0x0000183601007387 */ /* 0x0001e80000100a00 */
[----:B------:R-:W-:Y:S01]  /*727f0*/  STSM.16.M88.4 [R0], R8 ;  /* 0x0000000800007844 */ /* 0x000fe20000000200 */
[----:B------:R-:W-:-:S03]  /*72800*/  NOP ;  /* 0x0000000000007918 */ /* 0x000fc60000000000 */
[----:B0-----:R-:W4:Y:S04]  /*72810*/  LDL.LU.64 R54, [R1+0x2280] ;  /* 0x0022800001367983 */ /* 0x001f280000300a00 */
[----:B------:R-:W4:Y:S04]  /*72820*/  LDL.LU.64 R52, [R1+0x2278] ;  /* 0x0022780001347983 */ /* 0x000f280000300a00 */
[----:B--2---:R-:W-:Y:S04]  /*72830*/  STL.64 [R1], R56 ;  /* 0x0000003801007387 */ /* 0x004fe80000100a00 */
[----:B------:R0:W-:Y:S04]  /*72840*/  STL.64 [R1+0x8], R58 ;  /* 0x0000083a01007387 */ /* 0x0001e80000100a00 */
[----:B0-----:R-:W2:Y:S04]  /*72850*/  LDL.LU.64 R58, [R1+0x2270] ;  /* 0x00227000013a7983 */ /* 0x001ea80000300a00 */
[----:B------:R-:W2:Y:S04]  /*72860*/  LDL.LU.64 R56, [R1+0x2268] ;  /* 0x0022680001387983 */ /* 0x000ea80000300a00 */
[----:B-1----:R-:W-:Y:S04]  /*72870*/  STL.64 [R1+0x200], R4 ;  /* 0x0002000401007387 */ /* 0x002fe80000100a00 */
[----:B------:R-:W-:Y:S04]  /*72880*/  STL.64 [R1+0x208], R6 ;  /* 0x0002080601007387 */ /* 0x000fe80000100a00 */
[----:B------:R-:W0:Y:S01]  /*72890*/  LDS.128 R4, [R0] ;  /* 0x0000000000047984 */ /* 0x000e220000000c00 */
[----:B------:R-:W-:-:S03]  /*728a0*/  NOP ;  /* 0x0000000000007918 */ /* 0x000fc60000000000 */
[----:B------:R-:W-:Y:S04]  /*728b0*/  STSM.16.M88.4 [R0], R12 ;  /* 0x0000000c00007844 */ /* 0x000fe80000000200 */
[----:B0-----:R-:W-:Y:S04]  /*728c0*/  STL.64 [R1+0x210], R4 ;  /* 0x0002100401007387 */ /* 0x001fe80000100a00 */
[----:B------:R-:W-:Y:S01]  /*728d0*/  STL.64 [R1+0x218], R6 ;  /* 0x0002180601007387 */ /* 0x000fe20000100a00 */
[----:B------:R-:W-:-:S03]  /*728e0*/  NOP ;  /* 0x0000000000007918 */ /* 0x000fc60000000000 */
[----:B------:R-:W0:Y:S01]  /*728f0*/  LDS.128 R4, [R0] ;  /* 0x0000000000047984 */ /* 0x000e220000000c00 */
[----:B------:R-:W-:-:S03]  /*72900*/  NOP ;  /* 0x0000000000007918 */ /* 0x000fc60000000000 */
[----:B------:R-:W-:Y:S01]  /*72910*/  STSM.16.M88.4 [R0], R16 ;  /* 0x0000001000007844 */ /* 0x000fe20000000200 */
[----:B------:R-:W-:-:S03]  /*72920*/  NOP ;  /* 0x0000000000007918 */ /* 0x000fc60000000000 */
[----:B0-----:R-:W-:Y:S04]  /*72930*/  STL.64 [R1+0x220], R4 ;  /* 0x0002200401007387 */ /* 0x001fe80000100a00 */
        /* <DEDUP_REMOVED lines=15> */
[----:B---3--:R-:W-:Y:S04]  /*72a30*/  STSM.16.M88.4 [R0], R28 ;  /* 0x0000001c00007844 */ /* 0x008fe80000000200 */
        /* <DEDUP_REMOVED lines=13> */
[----:B------:R-:W1:Y:S01]  /*72b10*/  LDS.128 R8, [R0] ;  /* 0x0000000000087984 */ /* 0x000e620000000c00 */
[----:B------:R-:W-:-:S03]  /*72b20*/  NOP ;  /* 0x0000000000007918 */ /* 0x000fc60000000000 */
[----:B------:R-:W-:Y:S04]  /*72b30*/  STSM.16.M88.4 [R0], R40 ;  /* 0x0000002800007844 */ /* 0x000fe80000000200 */
[----:B0-----:R0:W-:Y:S04]  /*72b40*/  STL.64 [R1+0x270], R4 ;  /* 0x0002700401007387 */ /* 0x0011e80000100a00 */
[----:B------:R3:W-:Y:S04]  /*72b50*/  STL.64 [R1+0x278], R6 ;  /* 0x0002780601007387 */ /* 0x0007e80000100a00 */
[----:B0-----:R-:W2:Y:S04]  /*72b60*/  LDL.LU R4, [R1+0x340] ;  /* 0x0003400001047983 */ /* 0x001ea80000300800 */
[----:B-1----:R-:W-:Y:S04]  /*72b70*/  STL.64 [R1+0x280], R8 ;  /* 0x0002800801007387 */ /* 0x002fe80000100a00 */
[----:B------:R-:W-:Y:S01]  /*72b80*/  STL.64 [R1+0x288], R10 ;  /* 0x0002880a01007387 */ /* 0x000fe20000100a00 */
[----:B------:R-:W-:-:S03]  /*72b90*/  NOP ;  /* 0x0000000000007918 */ /* 0x000fc60000000000 */
[----:B------:R-:W0:Y:S01]  /*72ba0*/  LDS.128 R8, [R0] ;  /* 0x0000000000087984 */ /* 0x000e220000000c00 */
[----:B------:R-:W-:-:S03]  /*72bb0*/  NOP ;  /* 0x0000000000007918 */ /* 0x000fc60000000000 */
[----:B------:R-:W2:Y:S04]  /*72bc0*/  LDL.LU R5, [R1+0x344] ;  /* 0x0003440001057983 */ /* 0x000ea80000300800 */
[----:B---3--:R-:W3:Y:S04]  /*72bd0*/  LDL.LU R6, [R1+0x348] ;  /* 0x0003480001067983 */ /* 0x008ee80000300800 */
[----:B------:R-:W3:Y:S04]  /*72be0*/  LDL.LU R7, [R1+0x34c] ;  /* 0x00034c0001077983 */ /* 0x000ee80000300800 */
[----:B------:R-:W3:Y:S04]  /*72bf0*/  LDL.LU R12, [R1+0x350] ;  /* 0x00035000010c7983 */ /* 0x000ee80000300800 */
[----:B0-----:R0:W-:Y:S04]  /*72c00*/  STL.64 [R1+0x290], R8 ;  /* 0x0002900801007387 */ /* 0x0011e80000100a00 */
[----:B------:R1:W-:Y:S04]  /*72c10*/  STL.64 [R1+0x298], R10 ;  /* 0x0002980a01007387 */ /* 0x0003e80000100a00 */
[----:B------:R-:W3:Y:S04]  /*72c20*/  LDL.LU R13, [R1+0x354] ;  /* 0x00035400010d7983 */ /* 0x000ee80000300800 */
[----:B------:R-:W3:Y:S04]  /*72c30*/  LDL.LU R14, [R1+0x358] ;  /* 0x00035800010e7983 */ /* 0x000ee80000300800 */
[----:B------:R-:W3:Y:S04]  /*72c40*/  LDL.LU R15, [R1+0x35c] ;  /* 0x00035c00010f7983 */ /* 0x000ee80000300800 */
[----:B----4-:R-:W-:Y:S01]  /*72c50*/  STSM.16.M88.4 [R0], R44 ;  /* 0x0000002c00007844 */ /* 0x010fe20000000200 */
[----:B------:R-:W-:-:S03]  /*72c60*/  NOP ;  /* 0x0000000000007918 */ /* 0x000fc60000000000 */
[----:B------:R-:W4:Y:S01]  /*72c70*/  LDS.128 R16, [R0] ;  /* 0x0000000000107984 */ /* 0x000f220000000c00 */
[----:B------:R-:W-:-:S03]  /*72c80*/  NOP ;  /* 0x0000000000007918 */ /* 0x000fc60000000000 */
[----:B0-----:R-:W3:Y:S04]  /*72c90*/  LDL.LU R8, [R1+0x3d0] ;  /* 0x0003d00001087983 */ /* 0x001ee80000300800 */
[----:B------:R-:W3:Y:S04]  /*72ca0*/  LDL.LU R9, [R1+0x3d4] ;  /* 0x0003d40001097983 */ /* 0x000ee80000300800 */
[----:B-1----:R-:W3:Y:S04]  /*72cb0*/  LDL.LU R10, [R1+0x3d8] ;  /* 0x0003d800010a7983 */ /* 0x002ee80000300800 */
[----:B------:R-:W3:Y:S04]  /*72cc0*/  LDL.LU R11, [R1+0x3dc] ;  /* 0x0003dc00010b7983 */ /* 0x000ee80000300800 */
[----:B------:R-:W-:Y:S04]  /*72cd0*/  STSM.16.M88.4 [R0], R48 ;  /* 0x0000003000007844 */ /* 0x000fe80000000200 */
[----:B----4-:R-:W-:Y:S04]  /*72ce0*/  STL.64 [R1+0x2a0], R16 ;  /* 0x0002a01001007387 */ /* 0x010fe80000100a00 */
        /* <DEDUP_REMOVED lines=10> */
[----:B--2---:R-:W-:Y:S01]  /*72d90*/  STSM.16.M88.4 [R0], R56 ;  /* 0x0000003800007844 */ /* 0x004fe20000000200 */
[----:B------:R-:W-:-:S03]  /*72da0*/  NOP ;  /* 0x0000000000007918 */ /* 0x000fc60000000000 */
[----:B------:R-:W1:Y:S01]  /*72db0*/  LDS.128 R56, [R0] ;  /* 0x0000000000387984 */ /* 0x000e620000000c00 */
[----:B------:R-:W-:-:S03]  /*72dc0*/  NOP ;  /* 0x0000000000007918 */ /* 0x000fc60000000000 */
[----:B0-----:R-:W-:Y:S04]  /*72dd0*/  STL.64 [R1+0x2c0], R16 ;  /* 0x0002c01001007387 */ /* 0x001fe80000100a00 */
[----:B------:R-:W-:Y:S04]  /*72de0*/  STL.64 [R1+0x2c8], R18 ;  /* 0x0002c81201007387 */ /* 0x000fe80000100a00 */
[----:B-1----:R-:W-:Y:S04]  /*72df0*/  STL [R1+0x2264], R56 ;  /* 0x0022643801007387 */ /* 0x002fe80000100800 */
[----:B------:R-:W-:Y:S04]  /*72e00*/  STL [R1+0x2260], R57 ;  /* 0x0022603901007387 */ /* 0x000fe80000100800 */
[----:B------:R-:W-:Y:S04]  /*72e10*/  STL [R1+0x225c], R58 ;  /* 0x00225c3a01007387 */ /* 0x000fe80000100800 */
[----:B------:R-:W-:Y:S04]  /*72e20*/  STL [R1+0x2258], R59 ;  /* 0x0022583b01007387 */ /* 0x000fe80000100800 */
[----:B---3--:R0:W-:Y:S01]  /*72e30*/  STSM.16.M88.4 [R0], R4 ;  /* 0x0000000400007844 */ /* 0x0081e20000000200 */
[----:B------:R-:W-:-:S03]  /*72e40*/  NOP ;  /* 0x0000000000007918 */ /* 0x000fc60000000000 */
[----:B------:R-:W1:Y:S01]  /*72e50*/  LDS.128 R16, [R0] ;  /* 0x0000000000107984 */ /* 0x000e620000000c00 */
[----:B------:R-:W-:-:S03]  /*72e60*/  NOP ;  /* 0x0000000000007918 */ /* 0x000fc60000000000 */
[----:B0-----:R-:W2:Y:S04]  /*72e70*/  LDL.LU R4, [R1+0x3e0] ;  /* 0x0003e00001047983 */ /* 0x001ea80000300800 */
[----:B------:R-:W2:Y:S04]  /*72e80*/  LDL.LU R5, [R1+0x3e4] ;  /* 0x0003e40001057983 */ /* 0x000ea80000300800 */
[----:B------:R-:W2:Y:S04]  /*72e90*/  LDL.LU R6, [R1+0x3e8] ;  /* 0x0003e80001067983 */ /* 0x000ea80000300800 */
[----:B------:R-:W2:Y:S04]  /*72ea0*/  LDL.LU R7, [R1+0x3ec] ;  /* 0x0003ec0001077983 */ /* 0x000ea80000300800 */
[----:B------:R-:W-:Y:S01]  /*72eb0*/  STSM.16.M88.4 [R0], R12 ;  /* 0x0000000c00007844 */ /* 0x000fe20000000200 */
[----:B------:R-:W-:-:S03]  /*72ec0*/  NOP ;  /* 0x0000000000007918 */ /* 0x000fc60000000000 */
[----:B------:R-:W0:Y:S01]  /*72ed0*/  LDS.128 R12, [R0] ;  /* 0x00000000000c7984 */ /* 0x000e220000000c00 */
[----:B------:R-:W-:-:S03]  /*72ee0*/  NOP ;  /* 0x0000000000007918 */ /* 0x000fc60000000000 */
[----:B-1----:R1:W-:Y:S04]  /*72ef0*/  STL.64 [R1+0x2d0], R16 ;  /* 0x0002d01001007387 */ /* 0x0023e80000100a00 */
[----:B------:R3:W-:Y:S04]  /*72f00*/  STL.64 [R1+0x2d8], R18 ;  /* 0x0002d81201007387 */ /* 0x0007e80000100a00 */
[----:B0-----:R-:W-:Y:S04]  /*72f10*/  STL.64 [R1+0x2e0], R12 ;  /* 0x0002e00c01007387 */ /* 0x001fe80000100a00 */
        /* <DEDUP_REMOVED lines=15> */
[----:B---3--:R-:W3:Y:S04]  /*73010*/  LDL.LU R18, [R1+0x5d8] ;  /* 0x0005d80001127983 */ /* 0x008ee80000300800 */
[----:B------:R-:W3:Y:S04]  /*73020*/  LDL.LU R19, [R1+0x5dc] ;  /* 0x0005dc0001137983 */ /* 0x000ee80000300800 */
[----:B------:R0:W-:Y:S01]  /*73030*/  STSM.16.M88.4 [R0], R8 ;  /* 0x0000000800007844 */ /* 0x0001e20000000200 */
[----:B------:R-:W-:-:S03]  /*73040*/  NOP ;  /* 0x0000000000007918 */ /* 0x000fc60000000000 */
[----:B------:R-:W1:Y:S01]  /*73050*/  LDS.128 R12, [R0] ;  /* 0x00000000000c7984 */ /* 0x000e620000000c00 */
[----:B------:R-:W-:-:S03]  /*73060*/  NOP ;  /* 0x0000000000007918 */ /* 0x000fc60000000000 */
[----:B0-----:R-:W3:Y:S04]  /*73070*/  LDL.LU R8, [R1+0x5e0] ;  /* 0x0005e00001087983 */ /* 0x001ee80000300800 */
[----:B------:R-:W3:Y:S04]  /*73080*/  LDL.LU R9, [R1+0x5e4] ;  /* 0x0005e40001097983 */ /* 0x000ee80000300800 */
[----:B------:R-:W3:Y:S04]  /*73090*/  LDL.LU R10, [R1+0x5e8] ;  /* 0x0005e800010a7983 */ /* 0x000ee80000300800 */
[----:B------:R-:W3:Y:S04]  /*730a0*/  LDL.LU R11, [R1+0x5ec] ;  /* 0x0005ec00010b7983 */ /* 0x000ee80000300800 */
[----:B-1----:R0:W-:Y:S04]  /*730b0*/  STL.64 [R1+0x2f0], R12 ;  /* 0x0002f00c01007387 */ /* 0x0021e80000100a00 */
[----:B------:R1:W-:Y:S04]  /*730c0*/  STL.64 [R1+0x2f8], R14 ;  /* 0x0002f80e01007387 */ /* 0x0003e80000100a00 */
[----:B0-----:R-:W3:Y:S04]  /*730d0*/  LDL.LU R12, [R1+0x5f0] ;  /* 0x0005f000010c7983 */ /* 0x001ee80000300800 */
[----:B------:R-:W3:Y:S04]  /*730e0*/  LDL.LU R13, [R1+0x5f4] ;  /* 0x0005f400010d7983 */ /* 0x000ee80000300800 */
[----:B-1----:R-:W3:Y:S04]  /*730f0*/  LDL.LU R14, [R1+0x5f8] ;  /* 0x0005f800010e7983 */ /* 0x002ee80000300800 */
[----:B------:R-:W3:Y:S04]  /*73100*/  LDL.LU R15, [R1+0x5fc] ;  /* 0x0005fc00010f7983 */ /* 0x000ee80000300800 */
[----:B--2---:R-:W-:Y:S01]  /*73110*/  STSM.16.M88.4 [R0], R4 ;  /* 0x0000000400007844 */ /* 0x004fe20000000200 */
[----:B------:R-:W-:-:S03]  /*73120*/  NOP ;  /* 0x0000000000007918 */ /* 0x000fc60000000000 */
[----:B------:R-:W0:Y:S01]  /*73130*/  LDS.128 R4, [R0] ;  /* 0x0000000000047984 */ /* 0x000e220000000c00 */
[----:B------:R-:W-:-:S03]  /*73140*/  NOP ;  /* 0x0000000000007918 */ /* 0x000fc60000000000 */
[----:B0-----:R-:W-:Y:S04]  /*73150*/  STL [R1+0x2250], R4 ;  /* 0x0022500401007387 */ /* 0x001fe80000100800 */
[----:B------:R-:W-:Y:S04]  /*73160*/  STL [R1+0x224c], R5 ;  /* 0x00224c0501007387 */ /* 0x000fe80000100800 */
[----:B------:R-:W-:Y:S04]  /*73170*/  STL [R1+0x2248], R6 ;  /* 0x0022480601007387 */ /* 0x000fe80000100800 */
[----:B------:R-:W-:Y:S04]  /*73180*/  STL [R1+0x2244], R7 ;  /* 0x0022440701007387 */ /* 0x000fe80000100800 */
[----:B----4-:R-:W-:Y:S01]  /*73190*/  STSM.16.M88.4 [R0], R28 ;  /* 0x0000001c00007844 */ /* 0x010fe20000000200 */
        /* <DEDUP_REMOVED lines=25> */
[----:B0-----:R-:W-:Y:S04]  /*73330*/  STL.64 [R1+0x300], R4 ;  /* 0x0003000401007387 */ /* 0x001fe80000100a00 */
[----:B------:R-:W-:Y:S04]  /*73340*/  STL.64 [R1+0x308], R6 ;  /* 0x0003080601007387 */ /* 0x000fe80000100a00 */
[----:B------:R-:W2:Y:S04]  /*73350*/  LDL.LU R16, [R1+0x750] ;  /* 0x0007500001107983 */ /* 0x000ea80000300800 */
[----:B------:R-:W2:Y:S04]  /*73360*/  LDL.LU R17, [R1+0x754] ;  /* 0x0007540001117983 */ /* 0x000ea80000300800 */
[----:B------:R-:W2:Y:S04]  /*73370*/  LDL.LU R18, [R1+0x758] ;  /* 0x0007580001127983 */ /* 0x000ea80000300800 */
[----:B------:R-:W2:Y:S04]  /*73380*/  LDL.LU R19, [R1+0x75c] ;  /* 0x00075c0001137983 */ /* 0x000ea80000300800 */
[----:B-1----:R-:W-:Y:S04]  /*73390*/  STL [R1+0x2254], R11 ;  /* 0x0022540b01007387 */ /* 0x002fe80000100800 */
        /* <DEDUP_REMOVED lines=28> */
[----:B------:R-:W-:Y:S01]  /*73560*/  STSM.16.M88.4 [R0], R12 ;  /* 0x0000000c00007844 */ /* 0x000fe20000000200 */
[----:B------:R-:W-:-:S03]  /*73570*/  NOP ;  /* 0x0000000000007918 */ /* 0x000fc60000000000 */
[----:B------:R-:W-:Y:S01]  /*73580*/  LDS.128 R12, [R0] ;  /* 0x00000000000c7984 */ /* 0x000fe20000000c00 */
[----:B------:R-:W-:-:S03]  /*73590*/  NOP ;  /* 0x0000000000007918 */ /* 0x000fc60000000000 */
[----:B------:R-:W4:Y:S04]  /*735a0*/  LDL.LU R61, [R1+0x944] ;  /* 0x00094400013d7983 */ /* 0x000f280000300800 */
[----:B------:R-:W4:Y:S04]  /*735b0*/  LDL.LU R47, [R1+0x1f0] ;  /* 0x0001f000012f7983 */ /* 0x000f280000300800 */
[----:B--2---:R-:W-:Y:S01]  /*735c0*/  STSM.16.M88.4 [R0], R16 ;  /* 0x0000001000007844 */ /* 0x004fe20000000200 */
[----:B------:R-:W-:-:S03]  /*735d0*/  NOP ;  /* 0x0000000000007918 */ /* 0x000fc60000000000 */
[----:B------:R-:W-:Y:S01]  /*735e0*/  LDS.128 R16, [R0] ;  /* 0x0000000000107984 */ /* 0x000fe20000000c00 */
[----:B------:R-:W-:-:S03]  /*735f0*/  NOP ;  /* 0x0000000000007918 */ /* 0x000fc60000000000 */
[----:B---3--:R-:W-:Y:S01]  /*73600*/  STSM.16.M88.4 [R0], R20 ;  /* 0x0000001400007844 */ /* 0x008fe20000000200 */
[----:B------:R-:W-:-:S03]  /*73610*/  NOP ;  /* 0x0000000000007918 */ /* 0x000fc60000000000 */
[----:B------:R-:W-:Y:S01]  /*73620*/  LDS.128 R20, [R0] ;  /* 0x0000000000147984 */ /* 0x000fe20000000c00 */
[----:B------:R-:W-:-:S03]  /*73630*/  NOP ;  /* 0x0000000000007918 */ /* 0x000fc60000000000 */
[----:B----4-:R-:W-:Y:S01]  /*73640*/  STSM.16.M88.4 [R0], R24 ;  /* 0x0000001800007844 */ /* 0x010fe20000000200 */
[----:B------:R-:W-:-:S03]  /*73650*/  NOP ;  /* 0x0000000000007918 */ /* 0x000fc60000000000 */
[----:B------:R-:W-:Y:S01]  /*73660*/  LDS.128 R24, [R0] ;  /* 0x0000000000187984 */ /* 0x000fe20000000c00 */
[----:B------:R-:W-:-:S03]  /*73670*/  NOP ;  /* 0x0000000000007918 */ /* 0x000fc60000000000 */
[----:B------:R-:W-:Y:S01]  /*73680*/  STSM.16.M88.4 [R0], R28 ;  /* 0x0000001c00007844 */ /* 0x000fe20000000200 */
        /* <DEDUP_REMOVED lines=13> */
[----:B------:R-:W0:Y:S01]  /*73760*/  LDS.128 R40, [R0] ;  /* 0x0000000000287984 */ /* 0x000e220000000c00 */
[----:B------:R-:W-:-:S03]  /*73770*/  NOP ;  /* 0x0000000000007918 */ /* 0x000fc60000000000 */
[----:B------:R-:W-:Y:S04]  /*73780*/  STSM.16.M88.4 [R0], R56 ;  /* 0x0000003800007844 */ /* 0x000fe80000000200 */
[----:B0-----:R0:W-:Y:S04]  /*73790*/  STL [R1+0x2240], R43 ;  /* 0x0022402b01007387 */ /* 0x0011e80000100800 */
[----:B0-----:R-:W2:Y:S04]  /*737a0*/  LDL.LU R43, [R1+0x940] ;  /* 0x00094000012b7983 */ /* 0x001ea80000300800 */
[----:B------:R-:W3:Y:S04]  /*737b0*/  LDL.LU R4, [R1+0x1e0] ;  /* 0x0001e00001047983 */ /* 0x000ee80000300800 */
[----:B------:R-:W4:Y:S04]  /*737c0*/  LDL.LU R59, [R1+0x1f4] ;  /* 0x0001f400013b7983 */ /* 0x000f280000300800 */
[----:B------:R-:W3:Y:S04]  /*737d0*/  LDL.LU R58, [R1+0x1e4] ;  /* 0x0001e400013a7983 */ /* 0x000ee80000300800 */
[----:B------:R-:W3:Y:S04]  /*737e0*/  LDL.LU R57, [R1+0x1f8] ;  /* 0x0001f80001397983 */ /* 0x000ee80000300800 */
[----:B------:R-:W3:Y:S04]  /*737f0*/  LDL.LU R56, [R1+0x1e8] ;  /* 0x0001e80001387983 */ /* 0x000ee80000300800 */
[----:B------:R-:W3:Y:S04]  /*73800*/  LDL.LU R52, [R1+0x1fc] ;  /* 0x0001fc0001347983 */ /* 0x000ee80000300800 */
[----:B------:R-:W3:Y:S04]  /*73810*/  LDL.LU R50, [R1+0x1ec] ;  /* 0x0001ec0001327983 */ /* 0x000ee80000300800 */
[----:B------:R-:W3:Y:S01]  /*73820*/  LDL.LU R60, [R1+0x958] ;  /* 0x00095800013c7983 */ /* 0x000ee20000300800 */
[C---:B------:R-:W-:Y:S01]  /*73830*/  IMAD R3, R61.reuse, UR4, RZ ;  /* 0x000000043d037c24 */ /* 0x040fe2000f8e02ff */
[----:B------:R-:W-:-:S02]  /*73840*/  ISETP.GE.AND P0, PT, R61, UR10, PT ;  /* 0x0000000a3d007c0c */ /* 0x000fc4000bf06270 */
[----:B------:R-:W-:Y:S01]  /*73850*/  PRMT R49, R47, 0x7632, R49 ;  /* 0x000076322f317816 */ /* 0x000fe20000000031 */
[----:B------:R-:W4:Y:S01]  /*73860*/  LDL.LU R6, [R1+0x1d0] ;  /* 0x0001d00001067983 */ /* 0x000f220000300800 */
[----:B------:R-:W-:-:S03]  /*73870*/  LEA R2, P2, R3, UR6, 0x1 ;  /* 0x0000000603027c11 */ /* 0x000fc6000f8408ff */
[----:B------:R-:W4:Y:S01]  /*73880*/  LDL.LU R5, [R1+0x1c0] ;  /* 0x0001c00001057983 */ /* 0x000f220000300800 */
[----:B------:R-:W-:Y:S01]  /*73890*/  LEA.HI.X.SX32 R3, R3, UR7, 0x1, P2 ;  /* 0x0000000703037c11 */ /* 0x000fe200090f0eff */
[----:B------:R-:W-:Y:S01]  /*738a0*/  NOP ;  /* 0x0000000000007918 */ /* 0x000fe20000000000 */
[C---:B--2---:R-:W-:Y:S01]  /*738b0*/  ISETP.LT.AND P0, PT, R43.reuse, UR29, !P0 ;  /* 0x0000001d2b007c0c */ /* 0x044fe2000c701270 */
[----:B------:R-:W-:Y:S01]  /*738c0*/  IMAD R48, R43, UR24, RZ ;  /* 0x000000182b307c24 */ /* 0x000fe2000f8e02ff */
[----:B------:R-:W0:Y:S03]  /*738d0*/  LDCU UR29, c[0x0][0x398] ;  /* 0x00007300ff1d77ac */ /* 0x000e260008000800 */
[----:B------:R-:W-:-:S08]  /*738e0*/  IMAD.WIDE R44, R48, 0x2, R2 ;  /* 0x00000002302c7825 */ /* 0x000fd000078e0202 */
[----:B------:R3:W-:Y:S02]  /*738f0*/  @P0 STG.E.U16 desc[UR8][R44.64], R47 ;  /* 0x0000002f2c000986 */ /* 0x0007e4000c101508 */
[C---:B---3--:R-:W-:Y:S01]  /*73900*/  IMAD R45, R60.reuse, UR4, RZ ;  /* 0x000000043c2d7c24 */ /* 0x048fe2000f8e02ff */
[----:B------:R-:W-:Y:S01]  /*73910*/  ISETP.GE.AND P0, PT, R60, UR12, PT ;  /* 0x0000000c3c007c0c */ /* 0x000fe2000bf06270 */
[----:B------:R-:W1:Y:S03]  /*73920*/  LDCU.64 UR4, c[0x0][0x398] ;  /* 0x00007300ff0477ac */ /* 0x000e660008000a00 */
[----:B------:R-:W-:Y:S02]  /*73930*/  LEA R44, P2, R45, UR6, 0x1 ;  /* 0x000000062d2c7c11 */ /* 0x000fe4000f8408ff */
[----:B------:R-:W-:Y:S01]  /*73940*/  ISETP.LT.AND P0, PT, R43, UR31, !P0 ;  /* 0x0000001f2b007c0c */ /* 0x000fe2000c701270 */
[----:B------:R-:W2:Y:S01]  /*73950*/  LDCU UR31, c[0x0][0x3b8] ;  /* 0x00007700ff1f77ac */ /* 0x000ea20008000800 */
[----:B------:R-:W-:Y:S01]  /*73960*/  LEA.HI.X.SX32 R45, R45, UR7, 0x1, P2 ;  /* 0x000000072d2d7c11 */ /* 0x000fe200090f0eff */
[----:B------:R-:W3:Y:S02]  /*73970*/  LDCU.64 UR6, c[0x0][0x398] ;  /* 0x00007300ff0677ac */ /* 0x000ee40008000a00 */
[----:B------:R-:W-:-:S08]  /*73980*/  IMAD.WIDE R46, R48, 0x2, R44 ;  /* 0x00000002302e7825 */ /* 0x000fd000078e022c */
[----:B------:R0:W-:Y:S02]  /*73990*/  @P0 STG.E.U16 desc[UR8][R46.64], R49 ;  /* 0x000000312e000986 */ /* 0x0001e4000c101508 */
[----:B0-----:R-:W-:-:S05]  /*739a0*/  VIADD R46, R43, 0x1 ;  /* 0x000000012b2e7836 */ /* 0x001fca0000000000 */
[----:B------:R-:W-:Y:S01]  /*739b0*/  ISETP.GE.AND P0, PT, R46, UR11, PT ;  /* 0x0000000b2e007c0c */ /* 0x000fe2000bf06270 */
[----:B------:R-:W0:Y:S03]  /*739c0*/  LDCU.64 UR10, c[0x0][0x398] ;  /* 0x00007300ff0a77ac */ /* 0x000e260008000a00 */
[----:B------:R-:W-:Y:S01]  /*739d0*/  ISETP.LT.AND P2, PT, R61, UR20, !P0 ;  /* 0x000000143d007c0c */ /* 0x000fe2000c741270 */
[----:B------:R-:W-:Y:S01]  /*739e0*/  VIADD R48, R48, UR24 ;  /* 0x0000001830307c36 */ /* 0x000fe20008000000 */
[----:B------:R-:W-:Y:S01]  /*739f0*/  PRMT R49, R4, 0x7632, R49 ;  /* 0x0000763204317816 */ /* 0x000fe20000000031 */
[----:B------:R-:W1:Y:S02]  /*73a00*/  LDCU UR20, c[0x0][0x39c] ;  /* 0x00007380ff1477ac */ /* 0x000e640008000800 */
[----:B------:R-:W-:Y:S01]  /*73a10*/  IMAD.WIDE R46, R48, 0x2, R2 ;  /* 0x00000002302e7825 */ /* 0x000fe200078e0202 */
[----:B0-----:R-:W-:-:S07]  /*73a20*/  ISETP.LT.AND P0, PT, R60, UR10, !P0 ;  /* 0x0000000a3c007c0c */ /* 0x001fce000c701270 */
[----:B------:R0:W-:Y:S01]  /*73a30*/  @P2 STG.E.U16 desc[UR8][R46.64], R4 ;  /* 0x000000042e002986 */ /* 0x0001e2000c101508 */
[----:B------:R-:W1:Y:S01]  /*73a40*/  LDCU UR10, c[0x0][0x398] ;  /* 0x00007300ff0a77ac */ /* 0x000e620008000800 */
[----:B0-----:R-:W-:Y:S02]  /*73a50*/  IMAD.WIDE R46, R48, 0x2, R44 ;  /* 0x00000002302e7825 */ /* 0x001fe400078e022c */
[----:B------:R-:W2:Y:S04]  /*73a60*/  LDL.LU R4, [R1+0x1d4] ;  /* 0x0001d40001047983 */ /* 0x000ea80000300800 */
[----:B------:R0:W-:Y:S02]  /*73a70*/  @P0 STG.E.U16 desc[UR8][R46.64], R49 ;  /* 0x000000312e000986 */ /* 0x0001e4000c101508 */
[----:B0-----:R-:W-:-:S05]  /*73a80*/  VIADD R46, R43, 0x2 ;  /* 0x000000022b2e7836 */ /* 0x001fca0000000000 */
[----:B------:R-:W-:Y:S01]  /*73a90*/  ISETP.GE.AND P0, PT, R46, UR13, PT ;  /* 0x0000000d2e007c0c */ /* 0x000fe2000bf06270 */
[----:B------:R-:W-:Y:S01]  /*73aa0*/  VIADD R48, R48, UR24 ;  /* 0x0000001830307c36 */ /* 0x000fe20008000000 */
[----:B----4-:R-:W-:Y:S01]  /*73ab0*/  PRMT R49, R59, 0x7632, R49 ;  /* 0x000076323b317816 */ /* 0x010fe20000000031 */
[----:B------:R-:W0:Y:S01]  /*73ac0*/  LDCU.64 UR12, c[0x0][0x398] ;  /* 0x00007300ff0c77ac */ /* 0x000e220008000a00 */
[----:B-1----:R-:W-:Y:S02]  /*73ad0*/  ISETP.LT.AND P2, PT, R61, UR4, !P0 ;  /* 0x000000043d007c0c */ /* 0x002fe4000c741270 */
[----:B------:R-:W-:Y:S01]  /*73ae0*/  ISETP.LT.AND P0, PT, R60, UR14, !P0 ;  /* 0x0000000e3c007c0c */ /* 0x000fe2000c701270 */
[----:B------:R-:W1:Y:S01]  /*73af0*/  LDCU UR4, c[0x0][0x39c] ;  /* 0x00007380ff0477ac */ /* 0x000e620008000800 */
[C---:B------:R-:W-:Y:S01]  /*73b00*/  IMAD.WIDE R46, R48.reuse, 0x2, R2 ;  /* 0x00000002302e7825 */ /* 0x040fe200078e0202 */
[----:B------:R-:W4:Y:S08]  /*73b10*/  LDCU UR14, c[0x0][0x398] ;  /* 0x00007300ff0e77ac */ /* 0x000f300008000800 */
[----:B------:R0:W-:Y:S02]  /*73b20*/  @P2 STG.E.U16 desc[UR8][R46.64], R59 ;  /* 0x0000003b2e002986 */ /* 0x0001e4000c101508 */
[----:B0-----:R-:W-:-:S02]  /*73b30*/  IMAD.WIDE R46, R48, 0x2, R44 ;  /* 0x00000002302e7825 */ /* 0x001fc400078e022c */
[----:B------:R-:W2:Y:S04]  /*73b40*/  LDL.LU R59, [R1+0x1c4] ;  /* 0x0001c400013b7983 */ /* 0x000ea80000300800 */
[----:B------:R0:W-:Y:S02]  /*73b50*/  @P0 STG.E.U16 desc[UR8][R46.64], R49 ;  /* 0x000000312e000986 */ /* 0x0001e4000c101508 */
[----:B0-----:R-:W-:-:S05]  /*73b60*/  VIADD R46, R43, 0x3 ;  /* 0x000000032b2e7836 */ /* 0x001fca0000000000 */
[----:B-1----:R-:W-:Y:S01]  /*73b70*/  ISETP.GE.AND P0, PT, R46, UR4, PT ;  /* 0x000000042e007c0c */ /* 0x002fe2000bf06270 */
[----:B------:R-:W-:Y:S01]  /*73b80*/  VIADD R46, R48, UR24 ;  /* 0x00000018302e7c36 */ /* 0x000fe20008000000 */
[----:B------:R-:W0:Y:S02]  /*73b90*/  LDCU UR4, c[0x0][0x39c] ;  /* 0x00007380ff0477ac */ /* 0x000e240008000800 */
[----:B------:R-:W-:Y:S02]  /*73ba0*/  ISETP.LT.AND P2, PT, R61, UR22, !P0 ;  /* 0x000000163d007c0c */ /* 0x000fe4000c741270 */
[----:B---3--:R-:W-:Y:S01]  /*73bb0*/  ISETP.LT.AND P0, PT, R60, UR6, !P0 ;  /* 0x000000063c007c0c */ /* 0x008fe2000c701270 */
[----:B------:R-:W-:Y:S01]  /*73bc0*/  IMAD.WIDE R48, R46, 0x2, R2 ;  /* 0x000000022e307825 */ /* 0x000fe200078e0202 */
[----:B------:R-:W-:Y:S01]  /*73bd0*/  PRMT R47, R58, 0x7632, R47 ;  /* 0x000076323a2f7816 */ /* 0x000fe2000000002f */
[----:B------:R-:W1:Y:S01]  /*73be0*/  LDCU UR6, c[0x0][0x398] ;  /* 0x00007300ff0677ac */ /* 0x000e620008000800 */
[----:B------:R-:W3:Y:S07]  /*73bf0*/  LDCU UR22, c[0x0][0x398] ;  /* 0x00007300ff1677ac */ /* 0x000eee0008000800 */
[----:B------:R0:W-:Y:S02]  /*73c00*/  @P2 STG.E.U16 desc[UR8][R48.64], R58 ;  /* 0x0000003a30002986 */ /* 0x0001e4000c101508 */
[----:B0-----:R-:W-:-:S02]  /*73c10*/  IMAD.WIDE R48, R46, 0x2, R44 ;  /* 0x000000022e307825 */ /* 0x001fc400078e022c */
[----:B------:R-:W2:Y:S04]  /*73c20*/  LDL.LU R58, [R1+0x1d8] ;  /* 0x0001d800013a7983 */ /* 0x000ea80000300800 */
[----:B------:R0:W-:Y:S02]  /*73c30*/  @P0 STG.E.U16 desc[UR8][R48.64], R47 ;  /* 0x0000002f30000986 */ /* 0x0001e4000c101508 */
[----:B0-----:R-:W-:-:S04]  /*73c40*/  IADD3 R47, PT, PT, R43, 0x4, RZ ;  /* 0x000000042b2f7810 */ /* 0x001fc80007ffe0ff */
[----:B------:R-:W-:Y:S01]  /*73c50*/  ISETP.GE.AND P0, PT, R47, UR4, PT ;  /* 0x000000042f007c0c */ /* 0x000fe2000bf06270 */
[----:B------:R-:W-:Y:S01]  /*73c60*/  VIADD R46, R46, UR24 ;  /* 0x000000182e2e7c36 */ /* 0x000fe20008000000 */
[----:B------:R-:W0:Y:S02]  /*73c70*/  LDCU UR4, c[0x0][0x39c] ;  /* 0x00007380ff0477ac */ /* 0x000e240008000800 */
[----:B------:R-:W-:Y:S02]  /*73c80*/  ISETP.LT.AND P2, PT, R61, UR18, !P0 ;  /* 0x000000123d007c0c */ /* 0x000fe4000c741270 */
[----:B------:R-:W-:Y:S01]  /*73c90*/  ISETP.LT.AND P0, PT, R60, UR16, !P0 ;  /* 0x000000103c007c0c */ /* 0x000fe2000c701270 */
[C---:B------:R-:W-:Y:S01]  /*73ca0*/  IMAD.WIDE R48, R46.reuse, 0x2, R2 ;  /* 0x000000022e307825 */ /* 0x040fe200078e0202 */
[----:B------:R-:W-:Y:S01]  /*73cb0*/  PRMT R47, R57, 0x7632, R47 ;  /* 0x00007632392f7816 */ /* 0x000fe2000000002f */
[----:B------:R-:W0:Y:S01]  /*73cc0*/  LDCU UR16, c[0x0][0x39c] ;  /* 0x00007380ff1077ac */ /* 0x000e220008000800 */
[----:B------:R-:W0:Y:S07]  /*73cd0*/  LDCU UR18, c[0x0][0x398] ;  /* 0x00007300ff1277ac */ /* 0x000e2e0008000800 */
[----:B------:R0:W-:Y:S02]  /*73ce0*/  @P2 STG.E.U16 desc[UR8][R48.64], R57 ;  /* 0x0000003930002986 */ /* 0x0001e4000c101508 */
[----:B0-----:R-:W-:-:S02]  /*73cf0*/  IMAD.WIDE R48, R46, 0x2, R44 ;  /* 0x000000022e307825 */ /* 0x001fc400078e022c */
[----:B------:R-:W3:Y:S04]  /*73d00*/  LDL.LU R57, [R1+0x1c8] ;  /* 0x0001c80001397983 */ /* 0x000ee80000300800 */
[----:B------:R0:W-:Y:S02]  /*73d10*/  @P0 STG.E.U16 desc[UR8][R48.64], R47 ;  /* 0x0000002f30000986 */ /* 0x0001e4000c101508 */
[----:B0-----:R-:W-:-:S05]  /*73d20*/  VIADD R47, R43, 0x5 ;  /* 0x000000052b2f7836 */ /* 0x001fca0000000000 */
[----:B------:R-:W-:Y:S01]  /*73d30*/  ISETP.GE.AND P0, PT, R47, UR4, PT ;  /* 0x000000042f007c0c */ /* 0x000fe2000bf06270 */
[----:B------:R-:W-:Y:S01]  /*73d40*/  VIADD R46, R46, UR24 ;  /* 0x000000182e2e7c36 */ /* 0x000fe20008000000 */
[----:B------:R-:W0:Y:S02]  /*73d50*/  LDCU UR4, c[0x0][0x39c] ;  /* 0x00007380ff0477ac */ /* 0x000e240008000800 */
[----:B------:R-:W-:Y:S02]  /*73d60*/  ISETP.LT.AND P2, PT, R61, UR12, !P0 ;  /* 0x0000000c3d007c0c */ /* 0x000fe4000c741270 */
[----:B------:R-:W-:Y:S01]  /*73d70*/  ISETP.LT.AND P0, PT, R60, UR26, !P0 ;  /* 0x0000001a3c007c0c */ /* 0x000fe2000c701270 */
[----:B------:R-:W-:Y:S01]  /*73d80*/  IMAD.WIDE R48, R46, 0x2, R2 ;  /* 0x000000022e307825 */ /* 0x000fe200078e0202 */
[----:B------:R-:W-:Y:S01]  /*73d90*/  PRMT R47, R56, 0x7632, R47 ;  /* 0x00007632382f7816 */ /* 0x000fe2000000002f */
[----:B------:R-:W0:Y:S01]  /*73da0*/  LDCU UR12, c[0x0][0x398] ;  /* 0x00007300ff0c77ac */ /* 0x000e220008000800 */
[----:B------:R-:W0:Y:S07]  /*73db0*/  LDCU UR26, c[0x0][0x398] ;  /* 0x00007300ff1a77ac */ /* 0x000e2e0008000800 */
[----:B------:R0:W-:Y:S02]  /*73dc0*/  @P2 STG.E.U16 desc[UR8][R48.64], R56 ;  /* 0x0000003830002986 */ /* 0x0001e4000c101508 */
[----:B0-----:R-:W-:-:S05]  /*73dd0*/  IMAD.WIDE R48, R46, 0x2, R44 ;  /* 0x000000022e307825 */ /* 0x001fca00078e022c */
        /* <DEDUP_REMOVED lines=18> */
[----:B------:R-:W-:Y:S01]  /*73f00*/  PRMT R47, R50, 0x7632, R47 ;  /* 0x00007632322f7816 */ /* 0x000fe2000000002f */
[----:B------:R-:W0:Y:S01]  /*73f10*/  LDCU UR4, c[0x0][0x39c] ;  /* 0x00007380ff0477ac */ /* 0x000e220008000800 */
[----:B-1----:R-:W-:Y:S01]  /*73f20*/  ISETP.LT.AND P2, PT, R61, UR6, !P0 ;  /* 0x000000063d007c0c */ /* 0x002fe2000c741270 */
[----:B------:R-:W-:Y:S01]  /*73f30*/  IMAD.WIDE R48, R46, 0x2, R2 ;  /* 0x000000022e307825 */ /* 0x000fe200078e0202 */
[----:B------:R-:W1:Y:S11]  /*73f40*/  LDCU UR6, c[0x0][0x398] ;  /* 0x00007300ff0677ac */ /* 0x000e760008000800 */
[----:B------:R0:W-:Y:S04]  /*73f50*/  @P2 STG.E.U16 desc[UR8][R48.64], R50 ;  /* 0x0000003230002986 */ /* 0x0001e8000c101508 */
[----:B0-----:R-:W4:Y:S01]  /*73f60*/  LDL.LU R50, [R1+0x1cc] ;  /* 0x0001cc0001327983 */ /* 0x001f220000300800 */
[----:B------:R-:W-:Y:S01]  /*73f70*/  ISETP.LT.AND P0, PT, R60, UR10, !P0 ;  /* 0x0000000a3c007c0c */ /* 0x000fe2000c701270 */
[----:B------:R-:W-:Y:S01]  /*73f80*/  IMAD.WIDE R48, R46, 0x2, R44 ;  /* 0x000000022e307825 */ /* 0x000fe200078e022c */
[----:B------:R-:W0:Y:S01]  /*73f90*/  LDCU UR10, c[0x0][0x398] ;  /* 0x00007300ff0a77ac */ /* 0x000e220008000800 */
[----:B------:R-:W4:Y:S10]  /*73fa0*/  LDL.LU R56, [R1+0x1b0] ;  /* 0x0001b00001387983 */ /* 0x000f340000300800 */
[----:B------:R0:W-:Y:S02]  /*73fb0*/  @P0 STG.E.U16 desc[UR8][R48.64], R47 ;  /* 0x0000002f30000986 */ /* 0x0001e4000c101508 */
[----:B0-----:R-:W-:-:S04]  /*73fc0*/  IADD3 R47, PT, PT, R43, 0x8, RZ ;  /* 0x000000082b2f7810 */ /* 0x001fc80007ffe0ff */
[----:B------:R-:W-:Y:S01]  /*73fd0*/  ISETP.GE.AND P0, PT, R47, UR4, PT ;  /* 0x000000042f007c0c */ /* 0x000fe2000bf06270 */
[----:B------:R-:W-:Y:S01]  /*73fe0*/  VIADD R46, R46, UR24 ;  /* 0x000000182e2e7c36 */ /* 0x000fe20008000000 */
[----:B------:R-:W0:Y:S02]  /*73ff0*/  LDCU UR4, c[0x0][0x39c] ;  /* 0x00007380ff0477ac */ /* 0x000e240008000800 */
[----:B-1----:R-:W-:Y:S02]  /*74000*/  ISETP.LT.AND P2, PT, R61, UR6, !P0 ;  /* 0x000000063d007c0c */ /* 0x002fe4000c741270 */
[----:B------:R-:W-:Y:S01]  /*74010*/  ISETP.LT.AND P0, PT, R60, UR10, !P0 ;  /* 0x0000000a3c007c0c */ /* 0x000fe2000c701270 */
[----:B------:R-:W-:Y:S01]  /*74020*/  IMAD.WIDE R48, R46, 0x2, R2 ;  /* 0x000000022e307825 */ /* 0x000fe200078e0202 */
[----:B------:R-:W1:Y:S01]  /*74030*/  LDCU UR6, c[0x0][0x398] ;  /* 0x00007300ff0677ac */ /* 0x000e620008000800 */
[----:B------:R-:W-:Y:S01]  /*74040*/  PRMT R47, R6, 0x7632, R47 ;  /* 0x00007632062f7816 */ /* 0x000fe2000000002f */
        /* <DEDUP_REMOVED lines=8> */
[----:B-1----:R-:W-:Y:S02]  /*740d0*/  ISETP.LT.AND P2, PT, R61, UR6, !P0 ;  /* 0x000000063d007c0c */ /* 0x002fe4000c741270 */
[----:B------:R-:W-:Y:S01]  /*740e0*/  ISETP.LT.AND P0, PT, R60, UR10, !P0 ;  /* 0x0000000a3c007c0c */ /* 0x000fe2000c701270 */
[C---:B------:R-:W-:Y:S01]  /*740f0*/  IMAD.WIDE R48, R46.reuse, 0x2, R2 ;  /* 0x000000022e307825 */ /* 0x040fe200078e0202 */
        /* <DEDUP_REMOVED lines=12> */
[----:B------:R-:W-:Y:S01]  /*741c0*/  IMAD.WIDE R48, R46, 0x2, R2 ;  /* 0x000000022e307825 */ /* 0x000fe200078e0202 */
[----:B------:R-:W1:Y:S01]  /*741d0*/  LDCU UR6, c[0x0][0x398] ;  /* 0x00007300ff0677ac */ /* 0x000e620008000800 */
[----:B--2---:R-:W-:Y:S01]  /*741e0*/  PRMT R47, R4, 0x7632, R47 ;  /* 0x00007632042f7816 */ /* 0x004fe2000000002f */
[----:B------:R-:W2:Y:S07]  /*741f0*/  LDCU UR10, c[0x0][0x398] ;  /* 0x00007300ff0a77ac */ /* 0x000eae0008000800 */
        /* <DEDUP_REMOVED lines=8> */
[----:B--2---:R-:W-:Y:S01]  /*74280*/  ISETP.LT.AND P0, PT, R60, UR10, !P0 ;  /* 0x0000000a3c007c0c */ /* 0x004fe2000c701270 */
[C---:B------:R-:W-:Y:S01]  /*74290*/  IMAD.WIDE R48, R46.reuse, 0x2, R2 ;  /* 0x000000022e307825 */ /* 0x040fe200078e0202 */
[----:B------:R-:W1:Y:S01]  /*742a0*/  LDCU UR6, c[0x0][0x398] ;  /* 0x00007300ff0677ac */ /* 0x000e620008000800 */
[----:B------:R-:W-:Y:S01]  /*742b0*/  PRMT R47, R59, 0x7632, R47 ;  /* 0x000076323b2f7816 */ /* 0x000fe2000000002f */
[----:B------:R-:W2:Y:S07]  /*742c0*/  LDCU UR10, c[0x0][0x398] ;  /* 0x00007300ff0a77ac */ /* 0x000eae0008000800 */
[----:B------:R0:W-:Y:S02]  /*742d0*/  @P2 STG.E.U16 desc[UR8][R48.64], R59 ;  /* 0x0000003b30002986 */ /* 0x0001e4000c101508 */
[----:B0-----:R-:W-:-:S05]  /*742e0*/  IMAD.WIDE R48, R46, 0x2, R44 ;  /* 0x000000022e307825 */ /* 0x001fca00078e022c */
[----:B------:R0:W-:Y:S02]  /*742f0*/  @P0 STG.E.U16 desc[UR8][R48.64], R47 ;  /* 0x0000002f30000986 */ /* 0x0001e4000c101508 */
[----:B0-----:R-:W-:-:S04]  /*74300*/  IADD3 R47, PT, PT, R43, 0xc, RZ ;  /* 0x0000000c2b2f7810 */ /* 0x001fc80007ffe0ff */
[----:B------:R-:W-:Y:S01]  /*74310*/  ISETP.GE.AND P0, PT, R47, UR4, PT ;  /* 0x000000042f007c0c */ /* 0x000fe2000bf06270 */
[----:B------:R-:W-:Y:S01]  /*74320*/  VIADD R46, R46, UR24 ;  /* 0x000000182e2e7c36 */ /* 0x000fe20008000000 */
[----:B------:R-:W0:Y:S02]  /*74330*/  LDCU UR4, c[0x0][0x39c] ;  /* 0x00007380ff0477ac */ /* 0x000e240008000800 */
[----:B-1----:R-:W-:Y:S02]  /*74340*/  ISETP.LT.AND P2, PT, R61, UR6, !P0 ;  /* 0x000000063d007c0c */ /* 0x002fe4000c741270 */
[----:B--2---:R-:W-:Y:S01]  /*74350*/  ISETP.LT.AND P0, PT, R60, UR10, !P0 ;  /* 0x0000000a3c007c0c */ /* 0x004fe2000c701270 */
[----:B------:R-:W-:Y:S01]  /*74360*/  IMAD.WIDE R48, R46, 0x2, R2 ;  /* 0x000000022e307825 */ /* 0x000fe200078e0202 */
[----:B------:R-:W1:Y:S01]  /*74370*/  LDCU UR6, c[0x0][0x398] ;  /* 0x00007300ff0677ac */ /* 0x000e620008000800 */
[----:B------:R-:W-:Y:S01]  /*74380*/  PRMT R47, R58, 0x7632, R47 ;  /* 0x000076323a2f7816 */ /* 0x000fe2000000002f */
        /* <DEDUP_REMOVED lines=12> */
[----:B---3--:R-:W-:Y:S01]  /*74450*/  PRMT R47, R57, 0x7632, R47 ;  /* 0x00007632392f7816 */ /* 0x008fe2000000002f */
[----:B------:R-:W2:Y:S07]  /*74460*/  LDCU UR10, c[0x0][0x398] ;  /* 0x00007300ff0a77ac */ /* 0x000eae0008000800 */
[----:B------:R3:W-:Y:S02]  /*74470*/  @P2 STG.E.U16 desc[UR8][R48.64], R57 ;  /* 0x0000003930002986 */ /* 0x0007e4000c101508 */
[----:B---3--:R-:W-:-:S05]  /*74480*/  IMAD.WIDE R48, R46, 0x2, R44 ;  /* 0x000000022e307825 */ /* 0x008fca00078e022c */
[----:B------:R3:W-:Y:S02]  /*74490*/  @P0 STG.E.U16 desc[UR8][R48.64], R47 ;  /* 0x0000002f30000986 */ /* 0x0007e4000c101508 */
[----:B---3--:R-:W-:-:S05]  /*744a0*/  VIADD R47, R43, 0xe ;  /* 0x0000000e2b2f7836 */ /* 0x008fca0000000000 */
[----:B0-----:R-:W-:Y:S01]  /*744b0*/  ISETP.GE.AND P0, PT, R47, UR4, PT ;  /* 0x000000042f007c0c */ /* 0x001fe2000bf06270 */
        /* <DEDUP_REMOVED lines=8> */
[----:B------:R3:W-:Y:S04]  /*74540*/  @P2 STG.E.U16 desc[UR8][R46.64], R52 ;  /* 0x000000342e002986 */ /* 0x0007e8000c101508 */
[----:B---3--:R-:W3:Y:S01]  /*74550*/  LDL.LU R52, [R1+0x1a0] ;  /* 0x0001a00001347983 */ /* 0x008ee20000300800 */
[----:B------:R-:W-:-:S05]  /*74560*/  IMAD.WIDE R46, R48, 0x2, R44 ;  /* 0x00000002302e7825 */ /* 0x000fca00078e022c */
[----:B------:R0:W-:Y:S02]  /*74570*/  @P0 STG.E.U16 desc[UR8][R46.64], R49 ;  /* 0x000000312e000986 */ /* 0x0001e4000c101508 */
[----:B0-----:R-:W-:-:S05]  /*74580*/  VIADD R46, R43, 0xf ;  /* 0x0000000f2b2e7836 */ /* 0x001fca0000000000 */
[----:B------:R-:W-:Y:S01]  /*74590*/  ISETP.GE.AND P0, PT, R46, UR4, PT ;  /* 0x000000042e007c0c */ /* 0x000fe2000bf06270 */
[----:B------:R-:W-:Y:S01]  /*745a0*/  VIADD R48, R48, UR24 ;  /* 0x0000001830307c36 */ /* 0x000fe20008000000 */
[----:B----4-:R-:W-:Y:S01]  /*745b0*/  PRMT R49, R50, 0x7632, R49 ;  /* 0x0000763232317816 */ /* 0x010fe20000000031 */
[----:B------:R-:W0:Y:S01]  /*745c0*/  LDCU UR4, c[0x0][0x39c] ;  /* 0x00007380ff0477ac */ /* 0x000e220008000800 */
[----:B-1----:R-:W-:Y:S01]  /*745d0*/  ISETP.LT.AND P2, PT, R61, UR6, !P0 ;  /* 0x000000063d007c0c */ /* 0x002fe2000c741270 */
[----:B------:R-:W-:Y:S01]  /*745e0*/  IMAD.WIDE R46, R48, 0x2, R2 ;  /* 0x00000002302e7825 */ /* 0x000fe200078e0202 */
[----:B------:R-:W1:Y:S11]  /*745f0*/  LDCU UR6, c[0x0][0x398] ;  /* 0x00007300ff0677ac */ /* 0x000e760008000800 */
[----:B------:R4:W-:Y:S04]  /*74600*/  @P2 STG.E.U16 desc[UR8][R46.64], R50 ;  /* 0x000000322e002986 */ /* 0x0009e8000c101508 */
[----:B----4-:R-:W4:Y:S01]  /*74610*/  LDL.LU R50, [R1+0x1b4] ;  /* 0x0001b40001327983 */ /* 0x010f220000300800 */
[----:B--2---:R-:W-:Y:S01]  /*74620*/  ISETP.LT.AND P0, PT, R60, UR10, !P0 ;  /* 0x0000000a3c007c0c */ /* 0x004fe2000c701270 */
[----:B------:R-:W-:Y:S01]  /*74630*/  IMAD.WIDE R46, R48, 0x2, R44 ;  /* 0x00000002302e7825 */ /* 0x000fe200078e022c */
[----:B------:R-:W2:Y:S11]  /*74640*/  LDCU UR10, c[0x0][0x398] ;  /* 0x00007300ff0a77ac */ /* 0x000eb60008000800 */
[----:B------:R0:W-:Y:S02]  /*74650*/  @P0 STG.E.U16 desc[UR8][R46.64], R49 ;  /* 0x000000312e000986 */ /* 0x0001e4000c101508 */
[----:B0-----:R-:W-:-:S04]  /*74660*/  IADD3 R46, PT, PT, R43, 0x10, RZ ;  /* 0x000000102b2e7810 */ /* 0x001fc80007ffe0ff */
[----:B------:R-:W-:Y:S01]  /*74670*/  ISETP.GE.AND P0, PT, R46, UR4, PT ;  /* 0x000000042e007c0c */ /* 0x000fe2000bf06270 */
[----:B------:R-:W-:Y:S01]  /*74680*/  VIADD R48, R48, UR24 ;  /* 0x0000001830307c36 */ /* 0x000fe20008000000 */
[----:B------:R-:W-:Y:S01]  /*74690*/  PRMT R49, R56, 0x7632, R49 ;  /* 0x0000763238317816 */ /* 0x000fe20000000031 */
[----:B------:R-:W0:Y:S01]  /*746a0*/  LDCU UR4, c[0x0][0x3b8] ;  /* 0x00007700ff0477ac */ /* 0x000e220008000800 */
[----:B-1----:R-:W-:Y:S02]  /*746b0*/  ISETP.LT.AND P2, PT, R61, UR6, !P0 ;  /* 0x000000063d007c0c */ /* 0x002fe4000c741270 */
[----:B--2---:R-:W-:Y:S01]  /*746c0*/  ISETP.LT.AND P0, PT, R60, UR10, !P0 ;  /* 0x0000000a3c007c0c */ /* 0x004fe2000c701270 */
[----:B------:R-:W1:Y:S01]  /*746d0*/  LDCU UR6, c[0x0][0x39c] ;  /* 0x00007380ff0677ac */ /* 0x000e620008000800 */
[C---:B------:R-:W-:Y:S01]  /*746e0*/  IMAD.WIDE R46, R48.reuse, 0x2, R2 ;  /* 0x00000002302e7825 */ /* 0x040fe200078e0202 */
[----:B------:R-:W2:Y:S01]  /*746f0*/  LDCU UR10, c[0x0][0x398] ;  /* 0x00007300ff0a77ac */ /* 0x000ea20008000800 */
[----:B------:R-:W0:Y:S07]  /*74700*/  LDCU UR24, c[0x0][0x398] ;  /* 0x00007300ff1877ac */ /* 0x000e2e0008000800 */
[----:B------:R0:W-:Y:S02]  /*74710*/  @P2 STG.E.U16 desc[UR8][R46.64], R56 ;  /* 0x000000382e002986 */ /* 0x0001e4000c101508 */
[----:B0-----:R-:W-:-:S05]  /*74720*/  IMAD.WIDE R46, R48, 0x2, R44 ;  /* 0x00000002302e7825 */ /* 0x001fca00078e022c */
[----:B------:R0:W-:Y:S02]  /*74730*/  @P0 STG.E.U16 desc[UR8][R46.64], R49 ;  /* 0x000000312e000986 */ /* 0x0001e4000c101508 */
[----:B0-----:R-:W-:-:S05]  /*74740*/  VIADD R46, R43, 0x11 ;  /* 0x000000112b2e7836 */ /* 0x001fca0000000000 */
[----:B-1----:R-:W-:Y:S01]  /*74750*/  ISETP.GE.AND P0, PT, R46, UR6, PT ;  /* 0x000000062e007c0c */ /* 0x002fe2000bf06270 */
[----:B------:R-:W-:Y:S01]  /*74760*/  VIADD R48, R48, UR4 ;  /* 0x0000000430307c36 */ /* 0x000fe20008000000 */
[----:B------:R-:W0:Y:S02]  /*74770*/  LDCU UR6, c[0x0][0x39c] ;  /* 0x00007380ff0677ac */ /* 0x000e240008000800 */
[----:B--2---:R-:W-:Y:S02]  /*74780*/  ISETP.LT.AND P2, PT, R61, UR10, !P0 ;  /* 0x0000000a3d007c0c */ /* 0x004fe4000c741270 */
[----:B------:R-:W-:Y:S01]  /*74790*/  ISETP.LT.AND P0, PT, R60, UR12, !P0 ;  /* 0x0000000c3c007c0c */ /* 0x000fe2000c701270 */
[----:B------:R-:W-:Y:S01]  /*747a0*/  IMAD.WIDE R46, R48, 0x2, R2 ;  /* 0x00000002302e7825 */ /* 0x000fe200078e0202 */
[----:B------:R-:W1:Y:S01]  /*747b0*/  LDCU UR10, c[0x0][0x398] ;  /* 0x00007300ff0a77ac */ /* 0x000e620008000800 */
[----:B------:R-:W2:Y:S01]  /*747c0*/  LDCU UR4, c[0x0][0x3b8] ;  /* 0x00007700ff0477ac */ /* 0x000ea20008000800 */
[----:B------:R-:W0:Y:S07]  /*747d0*/  LDCU UR12, c[0x0][0x398] ;  /* 0x00007300ff0c77ac */ /* 0x000e2e0008000800 */
[----:B---3--:R3:W-:Y:S01]  /*747e0*/  @P2 STG.E.U16 desc[UR8][R46.64], R52 ;  /* 0x000000342e002986 */ /* 0x0087e2000c101508 */
[----:B------:R-:W-:Y:S01]  /*747f0*/  PRMT R49, R52, 0x7632, R49 ;  /* 0x0000763234317816 */ /* 0x000fe20000000031 */
[----:B---3--:R-:W-:-:S05]  /*74800*/  IMAD.WIDE R46, R48, 0x2, R44 ;  /* 0x00000002302e7825 */ /* 0x008fca00078e022c */
[----:B------:R3:W-:Y:S02]  /*74810*/  @P0 STG.E.U16 desc[UR8][R46.64], R49 ;  /* 0x000000312e000986 */ /* 0x0007e4000c101508 */
[----:B---3--:R-:W-:-:S05]  /*74820*/  VIADD R46, R43, 0x12 ;  /* 0x000000122b2e7836 */ /* 0x008fca0000000000 */
[----:B0-----:R-:W-:Y:S01]  /*74830*/  ISETP.GE.AND P0, PT, R46, UR6, PT ;  /* 0x000000062e007c0c */ /* 0x001fe2000bf06270 */
[----:B--2---:R-:W-:Y:S01]  /*74840*/  VIADD R48, R48, UR4 ;  /* 0x0000000430307c36 */ /* 0x004fe20008000000 */
[----:B------:R-:W0:Y:S02]  /*74850*/  LDCU UR6, c[0x0][0x39c] ;  /* 0x00007380ff0677ac */ /* 0x000e240008000800 */
[----:B-1----:R-:W-:Y:S01]  /*74860*/  ISETP.LT.AND P2, PT, R61, UR10, !P0 ;  /* 0x0000000a3d007c0c */ /* 0x002fe2000c741270 */
[----:B------:R-:W-:Y:S01]  /*74870*/  IMAD.WIDE R46, R48, 0x2, R2 ;  /* 0x00000002302e7825 */ /* 0x000fe200078e0202 */
[----:B------:R-:W1:Y:S01]  /*74880*/  LDCU UR10, c[0x0][0x3b8] ;  /* 0x00007700ff0a77ac */ /* 0x000e620008000800 */
[----:B------:R-:W2:Y:S10]  /*74890*/  LDCU UR4, c[0x0][0x3b8] ;  /* 0x00007700ff0477ac */ /* 0x000eb40008000800 */
[----:B----4-:R3:W-:Y:S01]  /*748a0*/  @P2 STG.E.U16 desc[UR8][R46.64], R50 ;  /* 0x000000322e002986 */ /* 0x0107e2000c101508 */
[----:B------:R-:W-:-:S03]  /*748b0*/  PRMT R49, R50, 0x7632, R49 ;  /* 0x0000763232317816 */ /* 0x000fc60000000031 */
[----:B---3--:R-:W3:Y:S04]  /*748c0*/  LDL.LU R50, [R1+0x1a4] ;  /* 0x0001a40001327983 */ /* 0x008ee80000300800 */
[----:B------:R-:W4:Y:S04]  /*748d0*/  LDL.LU R52, [R1+0x1b8] ;  /* 0x0001b80001347983 */ /* 0x000f280000300800 */
[----:B------:R-:W2:Y:S01]  /*748e0*/  LDL.LU R56, [R1+0x1a8] ;  /* 0x0001a80001387983 */ /* 0x000ea20000300800 */
[----:B------:R-:W-:Y:S01]  /*748f0*/  ISETP.LT.AND P0, PT, R60, UR12, !P0 ;  /* 0x0000000c3c007c0c */ /* 0x000fe2000c701270 */
[----:B------:R-:W-:Y:S01]  /*74900*/  IMAD.WIDE R46, R48, 0x2, R44 ;  /* 0x00000002302e7825 */ /* 0x000fe200078e022c */
[----:B------:R-:W0:Y:S11]  /*74910*/  LDCU UR12, c[0x0][0x398] ;  /* 0x00007300ff0c77ac */ /* 0x000e360008000800 */
[----:B------:R0:W-:Y:S02]  /*74920*/  @P0 STG.E.U16 desc[UR8][R46.64], R49 ;  /* 0x000000312e000986 */ /* 0x0001e4000c101508 */
[----:B0-----:R-:W-:-:S05]  /*74930*/  VIADD R46, R43, 0x13 ;  /* 0x000000132b2e7836 */ /* 0x001fca0000000000 */
[----:B------:R-:W-:Y:S01]  /*74940*/  ISETP.GE.AND P0, PT, R46, UR6, PT ;  /* 0x000000062e007c0c */ /* 0x000fe2000bf06270 */
[----:B------:R-:W-:Y:S01]  /*74950*/  VIADD R48, R48, UR52 ;  /* 0x0000003430307c36 */ /* 0x000fe20008000000 */
[----:B------:R-:W0:Y:S02]  /*74960*/  LDCU UR6, c[0x0][0x3b8] ;  /* 0x00007700ff0677ac */ /* 0x000e240008000800 */
[----:B------:R-:W-:Y:S01]  /*74970*/  ISETP.LT.AND P2, PT, R61, UR66, !P0 ;  /* 0x000000423d007c0c */ /* 0x000fe2000c741270 */
[----:B------:R-:W-:Y:S01]  /*74980*/  IMAD.WIDE R46, R48, 0x2, R2 ;  /* 0x00000002302e7825 */ /* 0x000fe200078e0202 */
[----:B------:R-:W0:Y:S01]  /*74990*/  LDCU UR66, c[0x0][0x398] ;  /* 0x00007300ff4277ac */ /* 0x000e220008000800 */
[----:B------:R-:W0:Y:S10]  /*749a0*/  LDCU UR52, c[0x0][0x398] ;  /* 0x00007300ff3477ac */ /* 0x000e340008000800 */
[----:B---3--:R3:W-:Y:S01]  /*749b0*/  @P2 STG.E.U16 desc[UR8][R46.64], R50 ;  /* 0x000000322e002986 */ /* 0x0087e2000c101508 */
[----:B------:R-:W-:Y:S01]  /*749c0*/  ISETP.LT.AND P2, PT, R60, UR50, !P0 ;  /* 0x000000323c007c0c */ /* 0x000fe2000c741270 */
[----:B------:R-:W0:Y:S01]  /*749d0*/  LDCU UR50, c[0x0][0x3b8] ;  /* 0x00007700ff3277ac */ /* 0x000e220008000800 */
[----:B------:R-:W-:-:S02]  /*749e0*/  PRMT R49, R50, 0x7632, R49 ;  /* 0x0000763232317816 */ /* 0x000fc40000000031 */
[----:B---3--:R-:W-:-:S04]  /*749f0*/  IADD3 R46, PT, PT, R43, 0x14, RZ ;  /* 0x000000142b2e7810 */ /* 0x008fc80007ffe0ff */
[----:B------:R-:W-:Y:S01]  /*74a00*/  ISETP.GE.AND P0, PT, R46, UR27, PT ;  /* 0x0000001b2e007c0c */ /* 0x000fe2000bf06270 */
[----:B------:R-:W-:Y:S01]  /*74a10*/  IMAD.WIDE R46, R48, 0x2, R44 ;  /* 0x00000002302e7825 */ /* 0x000fe200078e022c */
[----:B----4-:R-:W-:Y:S01]  /*74a20*/  PRMT R51, R52, 0x7632, R51 ;  /* 0x0000763234337816 */ /* 0x010fe20000000033 */
[----:B------:R-:W3:Y:S01]  /*74a30*/  LDCU UR27, c[0x0][0x39c] ;  /* 0x00007380ff1b77ac */ /* 0x000ee20008000800 */
[----:B------:R-:W-:Y:S01]  /*74a40*/  ISETP.LT.AND P3, PT, R61, UR68, !P0 ;  /* 0x000000443d007c0c */ /* 0x000fe2000c761270 */
[----:B-1----:R-:W-:Y:S01]  /*74a50*/  VIADD R50, R48, UR10 ;  /* 0x0000000a30327c36 */ /* 0x002fe20008000000 */
[----:B------:R1:W-:Y:S01]  /*74a60*/  @P2 STG.E.U16 desc[UR8][R46.64], R49 ;  /* 0x000000312e002986 */ /* 0x0003e2000c101508 */
[----:B------:R-:W-:Y:S01]  /*74a70*/  ISETP.LT.AND P4, PT, R60, UR65, !P0 ;  /* 0x000000413c007c0c */ /* 0x000fe2000c781270 */
[----:B------:R-:W4:Y:S01]  /*74a80*/  LDCU UR10, c[0x0][0x398] ;  /* 0x00007300ff0a77ac */ /* 0x000f220008000800 */
[----:B------:R-:W0:Y:S01]  /*74a90*/  LDCU UR68, c[0x0][0x398] ;  /* 0x00007300ff4477ac */ /* 0x000e220008000800 */
[----:B------:R-:W0:Y:S01]  /*74aa0*/  LDCU UR65, c[0x0][0x3b8] ;  /* 0x00007700ff4177ac */ /* 0x000e220008000800 */
[----:B-1----:R-:W-:-:S02]  /*74ab0*/  VIADD R46, R43, 0x15 ;  /* 0x000000152b2e7836 */ /* 0x002fc40000000000 */
[----:B------:R-:W-:-:S03]  /*74ac0*/  IMAD.WIDE R48, R50, 0x2, R2 ;  /* 0x0000000232307825 */ /* 0x000fc600078e0202 */
[----:B------:R-:W-:Y:S02]  /*74ad0*/  ISETP.GE.AND P2, PT, R46, UR20, PT ;  /* 0x000000142e007c0c */ /* 0x000fe4000bf46270 */
[----:B------:R1:W-:Y:S01]  /*74ae0*/  @P3 STG.E.U16 desc[UR8][R48.64], R52 ;  /* 0x0000003430003986 */ /* 0x0003e2000c101508 */
[C---:B--2---:R-:W-:Y:S01]  /*74af0*/  VIADD R46, R50.reuse, UR4 ;  /* 0x00000004322e7c36 */ /* 0x044fe20008000000 */
[----:B------:R-:W-:Y:S01]  /*74b00*/  ISETP.LT.AND P3, PT, R61, UR12, !P2 ;  /* 0x0000000c3d007c0c */ /* 0x000fe2000d761270 */
[----:B------:R-:W-:Y:S01]  /*74b10*/  VIADD R47, R43, 0x16 ;  /* 0x000000162b2f7836 */ /* 0x000fe20000000000 */
[----:B------:R-:W2:Y:S01]  /*74b20*/  LDCU UR20, c[0x0][0x398] ;  /* 0x00007300ff1477ac */ /* 0x000ea20008000800 */
[----:B-1----:R-:W-:Y:S01]  /*74b30*/  IMAD.WIDE R48, R50, 0x2, R44 ;  /* 0x0000000232307825 */ /* 0x002fe200078e022c */
[----:B------:R-:W2:Y:S01]  /*74b40*/  LDL.LU R52, [R1+0x1bc] ;  /* 0x0001bc0001347983 */ /* 0x000ea20000300800 */
[----:B------:R-:W1:Y:S03]  /*74b50*/  LDCU UR4, c[0x0][0x39c] ;  /* 0x00007380ff0477ac */ /* 0x000e660008000800 */
[----:B------:R0:W-:Y:S01]  /*74b60*/  @P4 STG.E.U16 desc[UR8][R48.64], R51 ;  /* 0x0000003330004986 */ /* 0x0001e2000c101508 */
[----:B------:R-:W1:Y:S01]  /*74b70*/  LDCU UR12, c[0x0][0x398] ;  /* 0x00007300ff0c77ac */ /* 0x000e620008000800 */
[----:B0-----:R-:W-:-:S04]  /*74b80*/  IMAD.WIDE R48, R46, 0x2, R2 ;  /* 0x000000022e307825 */ /* 0x001fc800078e0202 */
[----:B------:R-:W-:Y:S01]  /*74b90*/  VIADD R51, R43, 0x17 ;  /* 0x000000172b337836 */ /* 0x000fe20000000000 */
[----:B------:R0:W-:Y:S04]  /*74ba0*/  @P3 STG.E.U16 desc[UR8][R48.64], R56 ;  /* 0x0000003830003986 */ /* 0x0001e8000c101508 */
[----:B------:R-:W-:Y:S01]  /*74bb0*/  ISETP.GE.AND P3, PT, R51, UR61, PT ;  /* 0x0000003d33007c0c */ /* 0x000fe2000bf66270 */
[----:B------:R-:W1:Y:S01]  /*74bc0*/  LDCU UR61, c[0x0][0x398] ;  /* 0x00007300ff3d77ac */ /* 0x000e620008000800 */
[----:B------:R-:W-:Y:S02]  /*74bd0*/  PRMT R51, R56, 0x7632, R51 ;  /* 0x0000763238337816 */ /* 0x000fe40000000033 */
[----:B0-----:R-:W3:Y:S04]  /*74be0*/  LDL.LU R56, [R1+0x1ac] ;  /* 0x0001ac0001387983 */ /* 0x001ee80000300800 */
[----:B------:R-:W4:Y:S04]  /*74bf0*/  LDL.LU R6, [R1+0x190] ;  /* 0x0001900001067983 */ /* 0x000f280000300800 */
[----:B------:R-:W4:Y:S01]  /*74c00*/  LDL.LU R4, [R1+0x180] ;  /* 0x0001800001047983 */ /* 0x000f220000300800 */
[----:B------:R-:W-:Y:S01]  /*74c10*/  ISETP.LT.AND P2, PT, R60, UR64, !P2 ;  /* 0x000000403c007c0c */ /* 0x000fe2000d741270 */
[C---:B------:R-:W-:Y:S01]  /*74c20*/  IMAD.WIDE R48, R46.reuse, 0x2, R44 ;  /* 0x000000022e307825 */ /* 0x040fe200078e022c */
[----:B------:R-:W-:Y:S01]  /*74c30*/  ISETP.GE.AND P0, PT, R47, UR63, PT ;  /* 0x0000003f2f007c0c */ /* 0x000fe2000bf06270 */
[----:B------:R-:W4:Y:S01]  /*74c40*/  LDL.LU R5, [R1+0x194] ;  /* 0x0001940001057983 */ /* 0x000f220000300800 */
[C---:B------:R-:W-:Y:S01]  /*74c50*/  ISETP.LT.AND P4, PT, R61.reuse, UR49, !P3 ;  /* 0x000000313d007c0c */ /* 0x040fe2000df81270 */
[----:B------:R-:W-:Y:S01]  /*74c60*/  VIADD R47, R46, UR46 ;  /* 0x0000002e2e2f7c36 */ /* 0x000fe20008000000 */
[----:B------:R-:W-:Y:S01]  /*74c70*/  ISETP.LT.AND P5, PT, R61, UR29, !P0 ;  /* 0x0000001d3d007c0c */ /* 0x000fe2000c7a1270 */
[----:B------:R-:W4:Y:S01]  /*74c80*/  LDL.LU R59, [R1+0x198] ;  /* 0x00019800013b7983 */ /* 0x000f220000300800 */
[C---:B------:R-:W-:Y:S01]  /*74c90*/  ISETP.LT.AND P0, PT, R60.reuse, UR47, !P0 ;  /* 0x0000002f3c007c0c */ /* 0x040fe2000c701270 */
[----:B------:R-:W0:Y:S04]  /*74ca0*/  LDCU UR64, c[0x0][0x3b8] ;  /* 0x00007700ff4077ac */ /* 0x000e280008000800 */
[----:B------:R1:W-:Y:S01]  /*74cb0*/  @P2 STG.E.U16 desc[UR8][R48.64], R51 ;  /* 0x0000003330002986 */ /* 0x0003e2000c101508 */
[----:B------:R-:W-:Y:S01]  /*74cc0*/  VIADD R50, R47, UR62 ;  /* 0x0000003e2f327c36 */ /* 0x000fe20008000000 */
[----:B------:R-:W-:Y:S01]  /*74cd0*/  ISETP.LT.AND P3, PT, R60, UR30, !P3 ;  /* 0x0000001e3c007c0c */ /* 0x000fe2000df61270 */
[----:B------:R-:W0:Y:S01]  /*74ce0*/  LDCU UR63, c[0x0][0x39c] ;  /* 0x00007380ff3f77ac */ /* 0x000e220008000800 */
[----:B------:R-:W4:Y:S01]  /*74cf0*/  LDL.LU R58, [R1+0x188] ;  /* 0x00018800013a7983 */ /* 0x000f220000300800 */
[----:B------:R-:W0:Y:S01]  /*74d00*/  LDCU UR46, c[0x0][0x398] ;  /* 0x00007300ff2e77ac */ /* 0x000e220008000800 */
[----:B------:R-:W0:Y:S01]  /*74d10*/  LDCU UR29, c[0x0][0x398] ;  /* 0x00007300ff1d77ac */ /* 0x000e220008000800 */
[----:B-1----:R-:W-:Y:S01]  /*74d20*/  IADD3 R48, PT, PT, R43, 0x18, RZ ;  /* 0x000000182b307810 */ /* 0x002fe20007ffe0ff */
[----:B------:R-:W-:Y:S01]  /*74d30*/  VIADD R46, R50, UR77 ;  /* 0x0000004d322e7c36 */ /* 0x000fe20008000000 */
[----:B------:R-:W4:Y:S01]  /*74d40*/  LDL.LU R57, [R1+0x19c] ;  /* 0x00019c0001397983 */ /* 0x000f220000300800 */
[----:B------:R-:W1:Y:S01]  /*74d50*/  LDCU UR62, c[0x0][0x39c] ;  /* 0x00007380ff3e77ac */ /* 0x000e620008000800 */
[----:B------:R-:W-:Y:S01]  /*74d60*/  ISETP.GE.AND P6, PT, R48, UR76, PT ;  /* 0x0000004c30007c0c */ /* 0x000fe2000bfc6270 */
[----:B------:R-:W-:Y:S01]  /*74d70*/  IMAD.WIDE R48, R47, 0x2, R2 ;  /* 0x000000022f307825 */ /* 0x000fe200078e0202 */
[----:B------:R-:W0:Y:S02]  /*74d80*/  LDCU UR77, c[0x0][0x39c] ;  /* 0x00007380ff4d77ac */ /* 0x000e240008000800 */
[----:B------:R-:W-:-:S02]  /*74d90*/  ISETP.LT.AND P2, PT, R61, UR38, !P6 ;  /* 0x000000263d007c0c */ /* 0x000fc4000f741270 */
[----:B------:R-:W-:Y:S01]  /*74da0*/  ISETP.LT.AND P6, PT, R60, UR24, !P6 ;  /* 0x000000183c007c0c */ /* 0x000fe2000f7c1270 */
[----:B------:R-:W-:Y:S01]  /*74db0*/  VIADD R51, R46, UR60 ;  /* 0x0000003c2e337c36 */ /* 0x000fe20008000000 */
[----:B------:R-:W0:Y:S01]  /*74dc0*/  LDCU UR47, c[0x0][0x3b8] ;  /* 0x00007700ff2f77ac */ /* 0x000e220008000800 */
[----:B------:R-:W0:Y:S01]  /*74dd0*/  LDCU UR49, c[0x0][0x398] ;  /* 0x00007300ff3177ac */ /* 0x000e220008000800 */
[----:B------:R-:W0:Y:S01]  /*74de0*/  LDCU UR76, c[0x0][0x398] ;  /* 0x00007300ff4c77ac */ /* 0x000e220008000800 */
[----:B------:R-:W0:Y:S01]  /*74df0*/  LDCU UR30, c[0x0][0x3b8] ;  /* 0x00007700ff1e77ac */ /* 0x000e220008000800 */
[----:B------:R-:W0:Y:S01]  /*74e00*/  LDCU UR24, c[0x0][0x3b8] ;  /* 0x00007700ff1877ac */ /* 0x000e220008000800 */
[----:B------:R-:W0:Y:S01]  /*74e10*/  LDCU UR60, c[0x0][0x39c] ;  /* 0x00007380ff3c77ac */ /* 0x000e220008000800 */
[----:B------:R-:W0:Y:S01]  /*74e20*/  LDCU UR38, c[0x0][0x398] ;  /* 0x00007300ff2677ac */ /* 0x000e220008000800 */
[----:B--2---:R2:W-:Y:S01]  /*74e30*/  @P5 STG.E.U16 desc[UR8][R48.64], R52 ;  /* 0x0000003430005986 */ /* 0x0045e2000c101508 */
[----:B------:R-:W-:Y:S01]  /*74e40*/  PRMT R53, R52, 0x7632, R53 ;  /* 0x0000763234357816 */ /* 0x000fe20000000035 */
[----:B--2---:R-:W-:-:S05]  /*74e50*/  IMAD.WIDE R48, R47, 0x2, R44 ;  /* 0x000000022f307825 */ /* 0x004fca00078e022c */
[----:B------:R2:W-:Y:S01]  /*74e60*/  @P0 STG.E.U16 desc[UR8][R48.64], R53 ;  /* 0x0000003530000986 */ /* 0x0005e2000c101508 */
[----:B------:R-:W-:-:S05]  /*74e70*/  VIADD R52, R43, 0x19 ;  /* 0x000000192b347836 */ /* 0x000fca0000000000 */
[----:B------:R-:W-:Y:S01]  /*74e80*/  ISETP.GE.AND P5, PT, R52, UR45, PT ;  /* 0x0000002d34007c0c */ /* 0x000fe2000bfa6270 */
[----:B--2---:R-:W-:Y:S01]  /*74e90*/  IMAD.WIDE R48, R50, 0x2, R2 ;  /* 0x0000000232307825 */ /* 0x004fe200078e0202 */
[----:B------:R-:W2:Y:S01]  /*74ea0*/  LDCU UR45, c[0x0][0x398] ;  /* 0x00007300ff2d77ac */ /* 0x000ea20008000800 */
[----:B---3--:R-:W-:-:S03]  /*74eb0*/  PRMT R53, R56, 0x7632, R53 ;  /* 0x0000763238357816 */ /* 0x008fc60000000035 */
[----:B------:R3:W-:Y:S01]  /*74ec0*/  @P4 STG.E.U16 desc[UR8][R48.64], R56 ;  /* 0x0000003830004986 */ /* 0x0007e2000c101508 */
[----:B------:R-:W-:Y:S01]  /*74ed0*/  VIADD R52, R43, 0x1a ;  /* 0x0000001a2b347836 */ /* 0x000fe20000000000 */
[----:B------:R-:W-:Y:S02]  /*74ee0*/  ISETP.LT.AND P0, PT, R61, UR75, !P5 ;  /* 0x0000004b3d007c0c */ /* 0x000fe4000ef01270 */
[----:B----4-:R-:W-:Y:S01]  /*74ef0*/  PRMT R54, R6, 0x7632, R54 ;  /* 0x0000763206367816 */ /* 0x010fe20000000036 */
[----:B------:R-:W-:Y:S01]  /*74f00*/  VIADD R47, R51, UR35 ;  /* 0x00000023332f7c36 */ /* 0x000fe20008000000 */
[----:B------:R-:W-:Y:S01]  /*74f10*/  ISETP.GE.AND P4, PT, R52, UR59, PT ;  /* 0x0000003b34007c0c */ /* 0x000fe2000bf86270 */
[----:B---3--:R-:W-:Y:S01]  /*74f20*/  IMAD.WIDE R48, R50, 0x2, R44 ;  /* 0x0000000232307825 */ /* 0x008fe200078e022c */
[----:B------:R-:W3:Y:S01]  /*74f30*/  LDL.LU R56, [R1+0x18c] ;  /* 0x00018c0001387983 */ /* 0x000ee20000300800 */
[----:B------:R-:W-:Y:S01]  /*74f40*/  ISETP.LT.AND P5, PT, R60, UR33, !P5 ;  /* 0x000000213c007c0c */ /* 0x000fe2000efa1270 */
[----:B------:R-:W4:Y:S02]  /*74f50*/  LDCU UR35, c[0x0][0x39c] ;  /* 0x00007380ff2377ac */ /* 0x000f240008000800 */
[----:B------:R0:W-:Y:S01]  /*74f60*/  @P3 STG.E.U16 desc[UR8][R48.64], R53 ;  /* 0x0000003530003986 */ /* 0x0001e2000c101508 */
[----:B------:R-:W-:Y:S01]  /*74f70*/  VIADD R52, R43, 0x1b ;  /* 0x0000001b2b347836 */ /* 0x000fe20000000000 */
[----:B------:R-:W1:Y:S01]  /*74f80*/  LDCU UR75, c[0x0][0x398] ;  /* 0x00007300ff4b77ac */ /* 0x000e620008000800 */
[----:B------:R-:W-:Y:S01]  /*74f90*/  VIADD R50, R47, UR36 ;  /* 0x000000242f327c36 */ /* 0x000fe20008000000 */
[----:B------:R-:W1:Y:S01]  /*74fa0*/  LDCU UR59, c[0x0][0x398] ;  /* 0x00007300ff3b77ac */ /* 0x000e620008000800 */
[----:B------:R-:W1:Y:S01]  /*74fb0*/  LDCU UR33, c[0x0][0x3b8] ;  /* 0x00007700ff2177ac */ /* 0x000e620008000800 */
[--C-:B0-----:R-:W-:Y:S01]  /*74fc0*/  IMAD.WIDE R48, R46, 0x2, R2.reuse ;  /* 0x000000022e307825 */ /* 0x101fe200078e0202 */
[----:B------:R-:W-:Y:S01]  /*74fd0*/  ISETP.LT.AND P3, PT, R61, UR43, !P4 ;  /* 0x0000002b3d007c0c */ /* 0x000fe2000e761270 */
[----:B------:R-:W0:Y:S03]  /*74fe0*/  LDCU UR36, c[0x0][0x39c] ;  /* 0x00007380ff2477ac */ /* 0x000e260008000800 */
[----:B------:R1:W-:Y:S01]  /*74ff0*/  @P2 STG.E.U16 desc[UR8][R48.64], R6 ;  /* 0x0000000630002986 */ /* 0x0003e2000c101508 */
[----:B------:R-:W-:Y:S01]  /*75000*/  ISETP.GE.AND P2, PT, R52, UR56, PT ;  /* 0x0000003834007c0c */ /* 0x000fe2000bf46270 */
[----:B------:R-:W-:Y:S01]  /*75010*/  IMAD.WIDE R52, R51, 0x2, R2 ;  /* 0x0000000233347825 */ /* 0x000fe200078e0202 */
[----:B------:R-:W-:Y:S01]  /*75020*/  ISETP.LT.AND P4, PT, R60, UR26, !P4 ;  /* 0x0000001a3c007c0c */ /* 0x000fe2000e781270 */
[----:B------:R-:W0:Y:S01]  /*75030*/  LDCU UR43, c[0x0][0x398] ;  /* 0x00007300ff2b77ac */ /* 0x000e220008000800 */
[----:B------:R-:W0:Y:S01]  /*75040*/  LDCU UR56, c[0x0][0x398] ;  /* 0x00007300ff3877ac */ /* 0x000e220008000800 */
[----:B-1----:R-:W-:Y:S01]  /*75050*/  IMAD.WIDE R48, R46, 0x2, R44 ;  /* 0x000000022e307825 */ /* 0x002fe200078e022c */
[----:B------:R-:W1:Y:S04]  /*75060*/  LDCU UR26, c[0x0][0x3b8] ;  /* 0x00007700ff1a77ac */ /* 0x000e680008000800 */
[----:B------:R-:W-:Y:S04]  /*75070*/  @P6 STG.E.U16 desc[UR8][R48.64], R54 ;  /* 0x0000003630006986 */ /* 0x000fe8000c101508 */
[----:B------:R0:W-:Y:S02]  /*75080*/  @P0 STG.E.U16 desc[UR8][R52.64], R4 ;  /* 0x0000000434000986 */ /* 0x0001e4000c101508 */
[----:B0-----:R-:W-:-:S02]  /*75090*/  PRMT R53, R4, 0x7632, R53 ;  /* 0x0000763204357816 */ /* 0x001fc40000000035 */
[----:B------:R-:W2:Y:S01]  /*750a0*/  LDL.LU R4, [R1+0x184] ;  /* 0x0001840001047983 */ /* 0x000ea20000300800 */
[----:B------:R-:W-:-:S03]  /*750b0*/  IMAD.WIDE R48, R51, 0x2, R44 ;  /* 0x0000000233307825 */ /* 0x000fc600078e022c */
[----:B------:R-:W3:Y:S01]  /*750c0*/  LDL.LU R7, [R1+0x170] ;  /* 0x0001700001077983 */ /* 0x000ee20000300800 */
[----:B------:R-:W-:Y:S02]  /*750d0*/  IADD3 R52, PT, PT, R43, 0x1c, RZ ;  /* 0x0000001c2b347810 */ /* 0x000fe40007ffe0ff */
[----:B------:R-:W-:Y:S01]  /*750e0*/  ISETP.LT.AND P6, PT, R61, UR32, !P2 ;  /* 0x000000203d007c0c */ /* 0x000fe2000d7c1270 */
[----:B------:R0:W-:Y:S01]  /*750f0*/  @P5 STG.E.U16 desc[UR8][R48.64], R53 ;  /* 0x0000003530005986 */ /* 0x0001e2000c101508 */
[----:B------:R-:W-:Y:S01]  /*75100*/  ISETP.GE.AND P0, PT, R52, UR58, PT ;  /* 0x0000003a34007c0c */ /* 0x000fe2000bf06270 */
[----:B------:R-:W-:Y:S01]  /*75110*/  VIADD R54, R43, 0x1d ;  /* 0x0000001d2b367836 */ /* 0x000fe20000000000 */
[----:B------:R-:W-:Y:S01]  /*75120*/  ISETP.LT.AND P2, PT, R60, UR44, !P2 ;  /* 0x0000002c3c007c0c */ /* 0x000fe2000d741270 */
[----:B------:R-:W3:Y:S01]  /*75130*/  LDL.LU R6, [R1+0x160] ;  /* 0x0001600001067983 */ /* 0x000ee20000300800 */
[----:B------:R-:W-:Y:S01]  /*75140*/  ISETP.LT.AND P5, PT, R61, UR55, !P0 ;  /* 0x000000373d007c0c */ /* 0x000fe2000c7a1270 */
[----:B------:R-:W-:Y:S01]  /*75150*/  VIADD R46, R50, UR31 ;  /* 0x0000001f322e7c36 */ /* 0x000fe20008000000 */
[----:B------:R-:W1:Y:S01]  /*75160*/  LDCU UR32, c[0x0][0x398] ;  /* 0x00007300ff2077ac */ /* 0x000e620008000800 */
[----:B0-----:R-:W-:-:S04]  /*75170*/  IMAD.WIDE R48, R47, 0x2, R2 ;  /* 0x000000022f307825 */ /* 0x001fc800078e0202 */
[----:B------:R-:W-:Y:S01]  /*75180*/  IMAD.WIDE R52, R47, 0x2, R44 ;  /* 0x000000022f347825 */ /* 0x000fe200078e022c */
[----:B------:R-:W-:Y:S01]  /*75190*/  PRMT R47, R5, 0x7632, R47 ;  /* 0x00007632052f7816 */ /* 0x000fe2000000002f */
[----:B------:R0:W-:Y:S01]  /*751a0*/  @P3 STG.E.U16 desc[UR8][R48.64], R5 ;  /* 0x0000000530003986 */ /* 0x0001e2000c101508 */
[----:B------:R-:W-:Y:S01]  /*751b0*/  ISETP.LT.AND P0, PT, R60, UR57, !P0 ;  /* 0x000000393c007c0c */ /* 0x000fe2000c701270 */
[----:B------:R-:W-:Y:S01]  /*751c0*/  VIADD R51, R46, UR74 ;  /* 0x0000004a2e337c36 */ /* 0x000fe20008000000 */
[----:B------:R-:W-:Y:S01]  /*751d0*/  ISETP.GE.AND P3, PT, R54, UR73, PT ;  /* 0x0000004936007c0c */ /* 0x000fe2000bf66270 */
[----:B------:R1:W-:Y:S01]  /*751e0*/  @P4 STG.E.U16 desc[UR8][R52.64], R47 ;  /* 0x0000002f34004986 */ /* 0x0003e2000c101508 */
[----:B------:R-:W-:Y:S01]  /*751f0*/  VIADD R54, R43, 0x1e ;  /* 0x0000001e2b367836 */ /* 0x000fe20000000000 */
[----:B------:R-:W2:Y:S01]  /*75200*/  LDCU UR31, c[0x0][0x39c] ;  /* 0x00007380ff1f77ac */ /* 0x000ea20008000800 */
[----:B------:R-:W2:Y:S01]  /*75210*/  LDCU UR58, c[0x0][0x398] ;  /* 0x00007300ff3a77ac */ /* 0x000ea20008000800 */
[----:B0-----:R-:W3:Y:S01]  /*75220*/  LDL.LU R5, [R1+0x174] ;  /* 0x0001740001057983 */ /* 0x001ee20000300800 */
[C---:B------:R-:W-:Y:S01]  /*75230*/  IMAD.WIDE R48, R50.reuse, 0x2, R2 ;  /* 0x0000000232307825 */ /* 0x040fe200078e0202 */
[----:B------:R-:W0:Y:S03]  /*75240*/  LDCU UR74, c[0x0][0x39c] ;  /* 0x00007380ff4a77ac */ /* 0x000e260008000800 */
[----:B-1----:R-:W-:Y:S01]  /*75250*/  IMAD.WIDE R52, R50, 0x2, R44 ;  /* 0x0000000232347825 */ /* 0x002fe200078e022c */
[----:B------:R-:W-:Y:S01]  /*75260*/  ISETP.LT.AND P4, PT, R61, UR54, !P3 ;  /* 0x000000363d007c0c */ /* 0x000fe2000df81270 */
[----:B------:R-:W1:Y:S01]  /*75270*/  LDCU UR44, c[0x0][0x3b8] ;  /* 0x00007700ff2c77ac */ /* 0x000e620008000800 */
        /* <DEDUP_REMOVED lines=8> */
[----:B--2---:R-:W-:Y:S01]  /*75300*/  PRMT R50, R4, 0x7632, R50 ;  /* 0x0000763204327816 */ /* 0x004fe20000000032 */
[----:B------:R2:W-:Y:S01]  /*75310*/  @P6 STG.E.U16 desc[UR8][R48.64], R4 ;  /* 0x0000000430006986 */ /* 0x0005e2000c101508 */
[----:B------:R-:W-:-:S03]  /*75320*/  ISETP.GE.AND P6, PT, R54, UR72, PT ;  /* 0x0000004836007c0c */ /* 0x000fc6000bfc6270 */
[----:B------:R0:W-:Y:S01]  /*75330*/  @P2 STG.E.U16 desc[UR8][R52.64], R50 ;  /* 0x0000003234002986 */ /* 0x0001e2000c101508 */
[----:B------:R-:W-:Y:S01]  /*75340*/  VIADD R54, R43, 0x1f ;  /* 0x0000001f2b367836 */ /* 0x000fe20000000000 */
[----:B------:R-:W-:Y:S01]  /*75350*/  ISETP.LT.AND P2, PT, R61, UR71, !P6 ;  /* 0x000000473d007c0c */ /* 0x000fe2000f741270 */
[----:B------:R-:W1:Y:S01]  /*75360*/  LDCU UR72, c[0x0][0x398] ;  /* 0x00007300ff4877ac */ /* 0x000e620008000800 */
[----:B--2---:R-:W2:Y:S01]  /*75370*/  LDL.LU R4, [R1+0x164] ;  /* 0x0001640001047983 */ /* 0x004ea20000300800 */
[----:B------:R-:W-:-:S04]  /*75380*/  IMAD.WIDE R48, R46, 0x2, R2 ;  /* 0x000000022e307825 */ /* 0x000fc800078e0202 */
[----:B0-----:R-:W-:Y:S01]  /*75390*/  IMAD.WIDE R52, R46, 0x2, R44 ;  /* 0x000000022e347825 */ /* 0x001fe200078e022c */
[----:B------:R-:W-:Y:S01]  /*753a0*/  PRMT R46, R59, 0x7632, R46 ;  /* 0x000076323b2e7816 */ /* 0x000fe2000000002e */
[----:B------:R0:W-:Y:S01]  /*753b0*/  @P5 STG.E.U16 desc[UR8][R48.64], R59 ;  /* 0x0000003b30005986 */ /* 0x0001e2000c101508 */
[----:B------:R-:W-:Y:S01]  /*753c0*/  ISETP.LT.AND P6, PT, R60, UR42, !P6 ;  /* 0x0000002a3c007c0c */ /* 0x000fe2000f7c1270 */
[----:B------:R-:W-:Y:S01]  /*753d0*/  VIADD R50, R47, UR53 ;  /* 0x000000352f327c36 */ /* 0x000fe20008000000 */
[----:B------:R-:W-:Y:S01]  /*753e0*/  ISETP.GE.AND P5, PT, R54, UR16, PT ;  /* 0x0000001036007c0c */ /* 0x000fe2000bfa6270 */
[----:B------:R1:W-:Y:S01]  /*753f0*/  @P0 STG.E.U16 desc[UR8][R52.64], R46 ;  /* 0x0000002e34000986 */ /* 0x0003e2000c101508 */
[----:B------:R-:W2:Y:S01]  /*75400*/  LDCU UR53, c[0x0][0x39c] ;  /* 0x00007380ff3577ac */ /* 0x000ea20008000800 */
[----:B------:R-:W2:Y:S02]  /*75410*/  LDCU UR71, c[0x0][0x398] ;  /* 0x00007300ff4777ac */ /* 0x000ea40008000800 */
[----:B0-----:R-:W4:Y:S01]  /*75420*/  LDL.LU R59, [R1+0x178] ;  /* 0x00017800013b7983 */ /* 0x001f220000300800 */
[C---:B------:R-:W-:Y:S01]  /*75430*/  IMAD.WIDE R48, R51.reuse, 0x2, R2 ;  /* 0x0000000233307825 */ /* 0x040fe200078e0202 */
[----:B------:R-:W-:Y:S01]  /*75440*/  IADD3 R54, PT, PT, R50, UR70, RZ ;  /* 0x0000004632367c10 */ /* 0x000fe2000fffe0ff */
[----:B------:R-:W0:Y:S02]  /*75450*/  LDCU UR16, c[0x0][0x398] ;  /* 0x00007300ff1077ac */ /* 0x000e240008000800 */
[----:B-1----:R-:W-:Y:S01]  /*75460*/  IMAD.WIDE R52, R51, 0x2, R44 ;  /* 0x0000000233347825 */ /* 0x002fe200078e022c */
[----:B------:R-:W-:Y:S01]  /*75470*/  PRMT R51, R58, 0x7632, R51 ;  /* 0x000076323a337816 */ /* 0x000fe20000000033 */
[----:B------:R-:W1:Y:S02]  /*75480*/  LDCU UR42, c[0x0][0x3b8] ;  /* 0x00007700ff2a77ac */ /* 0x000e640008000800 */
[----:B------:R-:W-:Y:S01]  /*75490*/  VIADD R46, R43, 0x20 ;  /* 0x000000202b2e7836 */ /* 0x000fe20000000000 */
[----:B------:R-:W-:Y:S01]  /*754a0*/  ISETP.LT.AND P0, PT, R61, UR37, !P5 ;  /* 0x000000253d007c0c */ /* 0x000fe2000ef01270 */
[----:B------:R0:W-:Y:S01]  /*754b0*/  @P4 STG.E.U16 desc[UR8][R48.64], R58 ;  /* 0x0000003a30004986 */ /* 0x0001e2000c101508 */
[----:B------:R-:W1:Y:S02]  /*754c0*/  LDCU UR70, c[0x0][0x39c] ;  /* 0x00007380ff4677ac */ /* 0x000e640008000800 */
[----:B------:R-:W-:Y:S01]  /*754d0*/  ISETP.GE.AND P4, PT, R46, UR51, PT ;  /* 0x000000332e007c0c */ /* 0x000fe2000bf86270 */
[----:B------:R3:W-:Y:S01]  /*754e0*/  @P3 STG.E.U16 desc[UR8][R52.64], R51 ;  /* 0x0000003334003986 */ /* 0x0007e2000c101508 */
[----:B------:R-:W-:Y:S01]  /*754f0*/  ISETP.LT.AND P5, PT, R60, UR34, !P5 ;  /* 0x000000223c007c0c */ /* 0x000fe2000efa1270 */
[----:B------:R-:W1:Y:S01]  /*75500*/  LDCU UR37, c[0x0][0x398] ;  /* 0x00007300ff2577ac */ /* 0x000e620008000800 */
[----:B------:R-:W1:Y:S01]  /*75510*/  LDCU UR51, c[0x0][0x398] ;  /* 0x00007300ff3377ac */ /* 0x000e620008000800 */
[----:B0-----:R-:W-:Y:S01]  /*75520*/  IMAD.WIDE R48, R47, 0x2, R2 ;  /* 0x000000022f307825 */ /* 0x001fe200078e0202 */
[----:B------:R-:W4:Y:S01]  /*75530*/  LDL.LU R58, [R1+0x168] ;  /* 0x00016800013a7983 */ /* 0x000f220000300800 */
[----:B---3--:R-:W-:-:S02]  /*75540*/  PRMT R53, R57, 0x7632, R53 ;  /* 0x0000763239357816 */ /* 0x008fc40000000035 */
[----:B------:R-:W-:Y:S01]  /*75550*/  IMAD.WIDE R46, R47, 0x2, R44 ;  /* 0x000000022f2e7825 */ /* 0x000fe200078e022c */
[----:B------:R0:W-:Y:S01]  /*75560*/  @P2 STG.E.U16 desc[UR8][R48.64], R57 ;  /* 0x0000003930002986 */ /* 0x0001e2000c101508 */
[----:B------:R-:W-:Y:S01]  /*75570*/  ISETP.LT.AND P3, PT, R61, UR41, !P4 ;  /* 0x000000293d007c0c */ /* 0x000fe2000e761270 */
[----:B------:R-:W3:Y:S02]  /*75580*/  LDCU UR34, c[0x0][0x3b8] ;  /* 0x00007700ff2277ac */ /* 0x000ee40008000800 */
[----:B------:R1:W-:Y:S01]  /*75590*/  @P6 STG.E.U16 desc[UR8][R46.64], R53 ;  /* 0x000000352e006986 */ /* 0x0003e2000c101508 */
[----:B------:R-:W-:Y:S01]  /*755a0*/  VIADD R52, R43, 0x21 ;  /* 0x000000212b347836 */ /* 0x000fe20000000000 */
[----:B------:R-:W2:Y:S02]  /*755b0*/  LDCU UR41, c[0x0][0x398] ;  /* 0x00007300ff2977ac */ /* 0x000ea40008000800 */
[----:B0-----:R-:W3:Y:S01]  /*755c0*/  LDL.LU R57, [R1+0x17c] ;  /* 0x00017c0001397983 */ /* 0x001ee20000300800 */
[----:B-1----:R-:W-:-:S04]  /*755d0*/  IMAD.WIDE R46, R50, 0x2, R2 ;  /* 0x00000002322e7825 */ /* 0x002fc800078e0202 */
[----:B------:R-:W-:Y:S01]  /*755e0*/  IMAD.WIDE R48, R50, 0x2, R44 ;  /* 0x0000000232307825 */ /* 0x000fe200078e022c */
[----:B------:R-:W-:Y:S01]  /*755f0*/  PRMT R50, R56, 0x7632, R50 ;  /* 0x0000763238327816 */ /* 0x000fe20000000032 */
[----:B------:R0:W-:Y:S04]  /*75600*/  @P0 STG.E.U16 desc[UR8][R46.64], R56 ;  /* 0x000000382e000986 */ /* 0x0001e8000c101508 */
[----:B0-----:R-:W3:Y:S01]  /*75610*/  LDL.LU R56, [R1+0x16c] ;  /* 0x00016c0001387983 */ /* 0x001ee20000300800 */
[----:B------:R-:W-:Y:S01]  /*75620*/  ISETP.GE.AND P2, PT, R52, UR39, PT ;  /* 0x0000002734007c0c */ /* 0x000fe2000bf46270 */
[----:B------:R-:W-:Y:S01]  /*75630*/  VIADD R53, R43, 0x22 ;  /* 0x000000222b357836 */ /* 0x000fe20000000000 */
[----:B------:R-:W-:Y:S01]  /*75640*/  ISETP.LT.AND P4, PT, R60, UR22, !P4 ;  /* 0x000000163c007c0c */ /* 0x000fe2000e781270 */
[C---:B------:R-:W-:Y:S01]  /*75650*/  IMAD.WIDE R46, R54.reuse, 0x2, R2 ;  /* 0x00000002362e7825 */ /* 0x040fe200078e0202 */
[----:B------:R-:W-:Y:S01]  /*75660*/  ISETP.LT.AND P6, PT, R61, UR25, !P2 ;  /* 0x000000193d007c0c */ /* 0x000fe2000d7c1270 */
[----:B------:R0:W-:Y:S01]  /*75670*/  @P5 STG.E.U16 desc[UR8][R48.64], R50 ;  /* 0x0000003230005986 */ /* 0x0001e2000c101508 */
[----:B------:R-:W-:Y:S01]  /*75680*/  ISETP.GE.AND P0, PT, R53, UR67, PT ;  /* 0x0000004335007c0c */ /* 0x000fe2000bf06270 */
[----:B------:R-:W-:Y:S01]  /*75690*/  VIADD R51, R54, UR69 ;  /* 0x0000004536337c36 */ /* 0x000fe20008000000 */
[----:B------:R-:W-:Y:S01]  /*756a0*/  ISETP.LT.AND P2, PT, R60, UR40, !P2 ;  /* 0x000000283c007c0c */ /* 0x000fe2000d741270 */
[----:B------:R-:W-:Y:S01]  /*756b0*/  VIADD R53, R43, 0x23 ;  /* 0x000000232b357836 */ /* 0x000fe20000000000 */
[----:B------:R1:W-:Y:S01]  /*756c0*/  @P3 STG.E.U16 desc[UR8][R46.64], R7 ;  /* 0x000000072e003986 */ /* 0x0003e2000c101508 */
[----:B------:R-:W-:Y:S01]  /*756d0*/  ISETP.LT.AND P5, PT, R61, UR66, !P0 ;  /* 0x000000423d007c0c */ /* 0x000fe2000c7a1270 */
[----:B------:R-:W2:Y:S01]  /*756e0*/  LDCU UR22, c[0x0][0x3b8] ;  /* 0x00007700ff1677ac */ /* 0x000ea20008000800 */
[----:B------:R-:W2:Y:S01]  /*756f0*/  LDCU UR39, c[0x0][0x398] ;  /* 0x00007300ff2777ac */ /* 0x000ea20008000800 */
[----:B0-----:R-:W-:Y:S01]  /*75700*/  IMAD.WIDE R48, R54, 0x2, R44 ;  /* 0x0000000236307825 */ /* 0x001fe200078e022c */
[----:B------:R-:W-:-:S02]  /*75710*/  PRMT R54, R7, 0x7632, R54 ;  /* 0x0000763207367816 */ /* 0x000fc40000000036 */
[----:B------:R-:W-:Y:S01]  /*75720*/  ISETP.GE.AND P3, PT, R53, UR27, PT ;  /* 0x0000001b35007c0c */ /* 0x000fe2000bf66270 */
[C---:B------:R-:W-:Y:S01]  /*75730*/  VIADD R52, R51.reuse, UR6 ;  /* 0x0000000633347c36 */ /* 0x040fe20008000000 */
[----:B-1----:R-:W3:Y:S01]  /*75740*/  LDL.LU R7, [R1+0x150] ;  /* 0x0001500001077983 */ /* 0x002ee20000300800 */
[----:B------:R-:W-:Y:S01]  /*75750*/  IMAD.WIDE R46, R51, 0x2, R2 ;  /* 0x00000002332e7825 */ /* 0x000fe200078e0202 */
[----:B------:R-:W-:Y:S01]  /*75760*/  ISETP.LT.AND P0, PT, R60, UR52, !P0 ;  /* 0x000000343c007c0c */ /* 0x000fe2000c701270 */
[----:B------:R-:W0:Y:S01]  /*75770*/  LDCU UR69, c[0x0][0x39c] ;  /* 0x00007380ff4577ac */ /* 0x000e220008000800 */
[----:B------:R1:W-:Y:S01]  /*75780*/  @P4 STG.E.U16 desc[UR8][R48.64], R54 ;  /* 0x0000003630004986 */ /* 0x0003e2000c101508 */
[----:B------:R-:W-:Y:S01]  /*75790*/  ISETP.LT.AND P4, PT, R61, UR10, !P3 ;  /* 0x0000000a3d007c0c */ /* 0x000fe2000df81270 */
[----:B------:R-:W-:Y:S01]  /*757a0*/  VIADD R50, R52, UR50 ;  /* 0x0000003234327c36 */ /* 0x000fe20008000000 */
[----:B------:R-:W0:Y:S01]  /*757b0*/  LDCU UR6, c[0x0][0x39c] ;  /* 0x00007380ff0677ac */ /* 0x000e220008000800 */
[----:B------:R0:W-:Y:S01]  /*757c0*/  @P6 STG.E.U16 desc[UR8][R46.64], R6 ;  /* 0x000000062e006986 */ /* 0x0001e2000c101508 */
[----:B------:R-:W-:Y:S01]  /*757d0*/  ISETP.LT.AND P3, PT, R60, UR68, !P3 ;  /* 0x000000443c007c0c */ /* 0x000fe2000df61270 */
[----:B------:R-:W2:Y:S01]  /*757e0*/  LDCU UR25, c[0x0][0x398] ;  /* 0x00007300ff1977ac */ /* 0x000ea20008000800 */
[----:B------:R-:W2:Y:S01]  /*757f0*/  LDCU UR67, c[0x0][0x398] ;  /* 0x00007300ff4377ac */ /* 0x000ea20008000800 */
[----:B-1----:R-:W-:-:S02]  /*75800*/  VIADD R54, R43, 0x24 ;  /* 0x000000242b367836 */ /* 0x002fc40000000000 */
[----:B------:R-:W-:Y:S01]  /*75810*/  IMAD.WIDE R48, R51, 0x2, R44 ;  /* 0x0000000233307825 */ /* 0x000fe200078e022c */
[----:B------:R-:W-:Y:S01]  /*75820*/  PRMT R51, R6, 0x7632, R51 ;  /* 0x0000763206337816 */ /* 0x000fe20000000033 */
[----:B------:R-:W1:Y:S01]  /*75830*/  LDCU UR50, c[0x0][0x39c] ;  /* 0x00007380ff3277ac */ /* 0x000e620008000800 */
[----:B0-----:R-:W3:Y:S01]  /*75840*/  LDL.LU R6, [R1+0x140] ;  /* 0x0001400001067983 */ /* 0x001ee20000300800 */
[----:B------:R-:W-:Y:S01]  /*75850*/  IMAD.WIDE R46, R52, 0x2, R2 ;  /* 0x00000002342e7825 */ /* 0x000fe200078e0202 */
[----:B------:R-:W-:Y:S01]  /*75860*/  ISETP.GE.AND P6, PT, R54, UR4, PT ;  /* 0x0000000436007c0c */ /* 0x000fe2000bfc6270 */
[----:B------:R-:W0:Y:S01]  /*75870*/  LDCU UR40, c[0x0][0x3b8] ;  /* 0x00007700ff2877ac */ /* 0x000e220008000800 */
[----:B------:R1:W-:Y:S01]  /*75880*/  @P2 STG.E.U16 desc[UR8][R48.64], R51 ;  /* 0x0000003330002986 */ /* 0x0003e2000c101508 */
[----:B------:R-:W-:Y:S01]  /*75890*/  VIADD R54, R43, 0x25 ;  /* 0x000000252b367836 */ /* 0x000fe20000000000 */
[----:B------:R-:W-:Y:S01]  /*758a0*/  ISETP.LT.AND P2, PT, R61, UR20, !P6 ;  /* 0x000000143d007c0c */ /* 0x000fe2000f741270 */
[----:B------:R-:W0:Y:S01]  /*758b0*/  LDCU UR66, c[0x0][0x398] ;  /* 0x00007300ff4277ac */ /* 0x000e220008000800 */
[----:B------:R1:W-:Y:S01]  /*758c0*/  @P5 STG.E.U16 desc[UR8][R46.64], R5 ;  /* 0x000000052e005986 */ /* 0x0003e2000c101508 */
[----:B------:R-:W-:-:S02]  /*758d0*/  IADD3 R53, PT, PT, R50, UR65, RZ ;  /* 0x0000004132357c10 */ /* 0x000fc4000fffe0ff */
[----:B------:R-:W-:Y:S01]  /*758e0*/  ISETP.GE.AND P5, PT, R54, UR63, PT ;  /* 0x0000003f36007c0c */ /* 0x000fe2000bfa6270 */
[----:B------:R-:W0:Y:S01]  /*758f0*/  LDCU UR27, c[0x0][0x398] ;  /* 0x00007300ff1b77ac */ /* 0x000e220008000800 */
[----:B-1----:R-:W-:Y:S01]  /*75900*/  IMAD.WIDE R48, R52, 0x2, R44 ;  /* 0x0000000234307825 */ /* 0x002fe200078e022c */
[----:B------:R-:W-:Y:S01]  /*75910*/  PRMT R52, R5, 0x7632, R52 ;  /* 0x0000763205347816 */ /* 0x000fe20000000034 */
[----:B------:R-:W1:Y:S01]  /*75920*/  LDCU UR65, c[0x0][0x39c] ;  /* 0x00007380ff4177ac */ /* 0x000e620008000800 */
[----:B------:R-:W3:Y:S01]  /*75930*/  LDL.LU R5, [R1+0x154] ;  /* 0x0001540001057983 */ /* 0x000ee20000300800 */
[----:B------:R-:W-:Y:S01]  /*75940*/  IMAD.WIDE R46, R50, 0x2, R2 ;  /* 0x00000002322e7825 */ /* 0x000fe200078e0202 */
[C---:B------:R-:W-:Y:S01]  /*75950*/  ISETP.LT.AND P6, PT, R60.reuse, UR12, !P6 ;  /* 0x0000000c3c007c0c */ /* 0x040fe2000f7c1270 */
[----:B------:R-:W0:Y:S01]  /*75960*/  LDCU UR52, c[0x0][0x3b8] ;  /* 0x00007700ff3477ac */ /* 0x000e220008000800 */
[----:B------:R1:W-:Y:S01]  /*75970*/  @P0 STG.E.U16 desc[UR8][R48.64], R52 ;  /* 0x0000003430000986 */ /* 0x0003e2000c101508 */
[----:B------:R-:W-:Y:S01]  /*75980*/  VIADD R54, R43, 0x26 ;  /* 0x000000262b367836 */ /* 0x000fe20000000000 */
[----:B------:R-:W-:Y:S01]  /*75990*/  ISETP.LT.AND P0, PT, R61, UR46, !P5 ;  /* 0x0000002e3d007c0c */ /* 0x000fe2000ef01270 */
[----:B------:R-:W-:Y:S01]  /*759a0*/  VIADD R51, R53, UR64 ;  /* 0x0000004035337c36 */ /* 0x000fe20008000000 */
[----:B------:R-:W-:Y:S01]  /*759b0*/  ISETP.LT.AND P5, PT, R60, UR29, !P5 ;  /* 0x0000001d3c007c0c */ /* 0x000fe2000efa1270 */
[----:B------:R-:W0:Y:S01]  /*759c0*/  LDCU UR10, c[0x0][0x398] ;  /* 0x00007300ff0a77ac */ /* 0x000e220008000800 */
[----:B------:R-:W0:Y:S01]  /*759d0*/  LDCU UR4, c[0x0][0x398] ;  /* 0x00007300ff0477ac */ /* 0x000e220008000800 */
[----:B-1----:R-:W-:Y:S01]  /*759e0*/  IMAD.WIDE R48, R50, 0x2, R44 ;  /* 0x0000000232307825 */ /* 0x002fe200078e022c */
[----:B------:R-:W1:Y:S03]  /*759f0*/  LDCU UR64, c[0x0][0x39c] ;  /* 0x00007380ff4077ac */ /* 0x000e660008000800 */
        /* <DEDUP_REMOVED lines=10> */
[----:B------:R-:W-:Y:S01]  /*75aa0*/  ISETP.GE.AND P4, PT, R54, UR62, PT ;  /* 0x0000003e36007c0c */ /* 0x000fe2000bf86270 */
[----:B------:R-:W-:Y:S01]  /*75ab0*/  VIADD R54, R43, 0x27 ;  /* 0x000000272b367836 */ /* 0x000fe20000000000 */
[----:B------:R-:W0:Y:S01]  /*75ac0*/  LDCU UR62, c[0x0][0x398] ;  /* 0x00007300ff3e77ac */ /* 0x000e220008000800 */
[----:B------:R1:W-:Y:S01]  /*75ad0*/  @P3 STG.E.U16 desc[UR8][R48.64], R50 ;  /* 0x0000003230003986 */ /* 0x0003e2000c101508 */
[----:B------:R-:W-:-:S03]  /*75ae0*/  ISETP.LT.AND P3, PT, R61, UR61, !P4 ;  /* 0x0000003d3d007c0c */ /* 0x000fc6000e761270 */
[----:B--2---:R-:W2:Y:S01]  /*75af0*/  LDL.LU R4, [R1+0x144] ;  /* 0x0001440001047983 */ /* 0x004ea20000300800 */
[C---:B------:R-:W-:Y:S01]  /*75b00*/  IMAD.WIDE R46, R53.reuse, 0x2, R2 ;  /* 0x00000002352e7825 */ /* 0x040fe200078e0202 */
[----:B------:R-:W0:Y:S03]  /*75b10*/  LDCU UR61, c[0x0][0x398] ;  /* 0x00007300ff3d77ac */ /* 0x000e260008000800 */
[----:B-1----:R-:W-:Y:S01]  /*75b20*/  IMAD.WIDE R48, R53, 0x2, R44 ;  /* 0x0000000235307825 */ /* 0x002fe200078e022c */
[----:B----4-:R-:W-:Y:S01]  /*75b30*/  PRMT R53, R59, 0x7632, R53 ;  /* 0x000076323b357816 */ /* 0x010fe20000000035 */
[----:B------:R1:W-:Y:S01]  /*75b40*/  @P2 STG.E.U16 desc[UR8][R46.64], R59 ;  /* 0x0000003b2e002986 */ /* 0x0003e2000c101508 */
[----:B------:R-:W-:Y:S02]  /*75b50*/  ISETP.GE.AND P2, PT, R54, UR77, PT ;  /* 0x0000004d36007c0c */ /* 0x000fe4000bf46270 */
[----:B------:R-:W-:Y:S01]  /*75b60*/  ISETP.LT.AND P4, PT, R60, UR49, !P4 ;  /* 0x000000313c007c0c */ /* 0x000fe2000e781270 */
[----:B------:R4:W-:Y:S01]  /*75b70*/  @P6 STG.E.U16 desc[UR8][R48.64], R53 ;  /* 0x0000003530006986 */ /* 0x0009e2000c101508 */
[----:B------:R-:W-:-:S03]  /*75b80*/  ISETP.LT.AND P6, PT, R61, UR76, !P2 ;  /* 0x0000004c3d007c0c */ /* 0x000fc6000d7c1270 */
[----:B-1----:R-:W2:Y:S01]  /*75b90*/  LDL.LU R59, [R1+0x158] ;  /* 0x00015800013b7983 */ /* 0x002ea20000300800 */
[C---:B------:R-:W-:Y:S01]  /*75ba0*/  IMAD.WIDE R46, R51.reuse, 0x2, R2 ;  /* 0x00000002332e7825 */ /* 0x040fe200078e0202 */
[----:B------:R-:W1:Y:S03]  /*75bb0*/  LDCU UR77, c[0x0][0x398] ;  /* 0x00007300ff4d77ac */ /* 0x000e660008000800 */
[----:B----4-:R-:W-:Y:S01]  /*75bc0*/  IMAD.WIDE R48, R51, 0x2, R44 ;  /* 0x0000000233307825 */ /* 0x010fe200078e022c */
[----:B------:R-:W4:Y:S03]  /*75bd0*/  LDCU UR49, c[0x0][0x3b8] ;  /* 0x00007700ff3177ac */ /* 0x000f260008000800 */
[----:B------:R-:W-:Y:S01]  /*75be0*/  VIADD R50, R52, UR30 ;  /* 0x0000001e34327c36 */ /* 0x000fe20008000000 */
[----:B---3--:R-:W-:Y:S01]  /*75bf0*/  PRMT R55, R57, 0x7632, R55 ;  /* 0x0000763239377816 */ /* 0x008fe20000000037 */
[----:B------:R3:W-:Y:S01]  /*75c00*/  @P0 STG.E.U16 desc[UR8][R46.64], R58 ;  /* 0x0000003a2e000986 */ /* 0x0007e2000c101508 */
[----:B------:R-:W-:Y:S01]  /*75c10*/  PRMT R51, R58, 0x7632, R51 ;  /* 0x000076323a337816 */ /* 0x000fe20000000033 */
[----:B------:R-:W-:Y:S01]  /*75c20*/  VIADD R54, R43, 0x28 ;  /* 0x000000282b367836 */ /* 0x000fe20000000000 */
[----:B------:R-:W-:Y:S01]  /*75c30*/  ISETP.LT.AND P2, PT, R60, UR38, !P2 ;  /* 0x000000263c007c0c */ /* 0x000fe2000d741270 */
[----:B------:R-:W0:Y:S02]  /*75c40*/  LDCU UR30, c[0x0][0x39c] ;  /* 0x00007380ff1e77ac */ /* 0x000e240008000800 */
[----:B------:R1:W-:Y:S01]  /*75c50*/  @P5 STG.E.U16 desc[UR8][R48.64], R51 ;  /* 0x0000003330005986 */ /* 0x0003e2000c101508 */
[----:B------:R-:W0:Y:S01]  /*75c60*/  LDCU UR76, c[0x0][0x398] ;  /* 0x00007300ff4c77ac */ /* 0x000e220008000800 */
[----:B---3--:R-:W-:-:S02]  /*75c70*/  IMAD.WIDE R46, R52, 0x2, R2 ;  /* 0x00000002342e7825 */ /* 0x008fc400078e0202 */
[----:B------:R-:W3:Y:S01]  /*75c80*/  LDL.LU R58, [R1+0x148] ;  /* 0x00014800013a7983 */ /* 0x000ee20000300800 */
[----:B------:R-:W-:Y:S01]  /*75c90*/  IADD3 R53, PT, PT, R50, UR24, RZ ;  /* 0x0000001832357c10 */ /* 0x000fe2000fffe0ff */
[----:B------:R-:W0:Y:S02]  /*75ca0*/  LDCU UR24, c[0x0][0x39c] ;  /* 0x00007380ff1877ac */ /* 0x000e240008000800 */
[----:B------:R4:W-:Y:S01]  /*75cb0*/  @P3 STG.E.U16 desc[UR8][R46.64], R57 ;  /* 0x000000392e003986 */ /* 0x0009e2000c101508 */
[----:B-1----:R-:W-:Y:S01]  /*75cc0*/  IMAD.WIDE R48, R52, 0x2, R44 ;  /* 0x0000000234307825 */ /* 0x002fe200078e022c */
[----:B------:R-:W-:Y:S01]  /*75cd0*/  ISETP.GE.AND P0, PT, R54, UR60, PT ;  /* 0x0000003c36007c0c */ /* 0x000fe2000bf06270 */
[----:B------:R-:W1:Y:S03]  /*75ce0*/  LDCU UR60, c[0x0][0x398] ;  /* 0x00007300ff3c77ac */ /* 0x000e660008000800 */
[----:B------:R0:W-:Y:S01]  /*75cf0*/  @P4 STG.E.U16 desc[UR8][R48.64], R55 ;  /* 0x0000003730004986 */ /* 0x0001e2000c101508 */
[----:B------:R-:W1:Y:S03]  /*75d00*/  LDCU UR38, c[0x0][0x3b8] ;  /* 0x00007700ff2677ac */ /* 0x000e660008000800 */
[----:B----4-:R-:W4:Y:S01]  /*75d10*/  LDL.LU R57, [R1+0x15c] ;  /* 0x00015c0001397983 */ /* 0x010f220000300800 */
[----:B------:R-:W-:-:S04]  /*75d20*/  IMAD.WIDE R46, R50, 0x2, R2 ;  /* 0x00000002322e7825 */ /* 0x000fc800078e0202 */
[----:B0-----:R-:W-:Y:S01]  /*75d30*/  IMAD.WIDE R48, R50, 0x2, R44 ;  /* 0x0000000232307825 */ /* 0x001fe200078e022c */
[----:B------:R-:W-:Y:S01]  /*75d40*/  PRMT R50, R56, 0x7632, R50 ;  /* 0x0000763238327816 */ /* 0x000fe20000000032 */
[----:B------:R0:W-:Y:S04]  /*75d50*/  @P6 STG.E.U16 desc[UR8][R46.64], R56 ;  /* 0x000000382e006986 */ /* 0x0001e8000c101508 */
[----:B0-----:R-:W3:Y:S01]  /*75d60*/  LDL.LU R56, [R1+0x14c] ;  /* 0x00014c0001387983 */ /* 0x001ee20000300800 */
[----:B------:R-:W-:Y:S01]  /*75d70*/  VIADD R54, R43, 0x29 ;  /* 0x000000292b367836 */ /* 0x000fe20000000000 */
[----:B------:R-:W-:Y:S01]  /*75d80*/  ISETP.LT.AND P5, PT, R61, UR45, !P0 ;  /* 0x0000002d3d007c0c */ /* 0x000fe2000c7a1270 */
[----:B------:R-:W-:Y:S01]  /*75d90*/  IMAD.WIDE R46, R53, 0x2, R2 ;  /* 0x00000002352e7825 */ /* 0x000fe200078e0202 */
[----:B------:R-:W-:Y:S01]  /*75da0*/  ISETP.LT.AND P0, PT, R60, UR75, !P0 ;  /* 0x0000004b3c007c0c */ /* 0x000fe2000c701270 */
[----:B------:R0:W-:Y:S01]  /*75db0*/  @P2 STG.E.U16 desc[UR8][R48.64], R50 ;  /* 0x0000003230002986 */ /* 0x0001e2000c101508 */
[----:B------:R-:W-:Y:S01]  /*75dc0*/  ISETP.GE.AND P3, PT, R54, UR35, PT ;  /* 0x0000002336007c0c */ /* 0x000fe2000bf66270 */
[----:B------:R-:W-:Y:S01]  /*75dd0*/  VIADD R54, R43, 0x2a ;  /* 0x0000002a2b367836 */ /* 0x000fe20000000000 */
[----:B------:R-:W1:Y:S02]  /*75de0*/  LDCU UR75, c[0x0][0x3b8] ;  /* 0x00007700ff4b77ac */ /* 0x000e640008000800 */
[----:B------:R-:W-:Y:S01]  /*75df0*/  ISETP.LT.AND P4, PT, R61, UR59, !P3 ;  /* 0x0000003b3d007c0c */ /* 0x000fe2000df81270 */
[----:B------:R-:W-:Y:S01]  /*75e00*/  VIADD R51, R53, UR33 ;  /* 0x0000002135337c36 */ /* 0x000fe20008000000 */
[----:B------:R-:W-:Y:S01]  /*75e10*/  ISETP.GE.AND P6, PT, R54, UR36, PT ;  /* 0x0000002436007c0c */ /* 0x000fe2000bfc6270 */
[----:B------:R-:W-:Y:S01]  /*75e20*/  VIADD R54, R43, 0x2b ;  /* 0x0000002b2b367836 */ /* 0x000fe20000000000 */
[----:B------:R-:W-:Y:S01]  /*75e30*/  ISETP.LT.AND P3, PT, R60, UR43, !P3 ;  /* 0x0000002b3c007c0c */ /* 0x000fe2000df61270 */
[----:B------:R1:W-:Y:S01]  /*75e40*/  @P5 STG.E.U16 desc[UR8][R46.64], R7 ;  /* 0x000000072e005986 */ /* 0x0003e2000c101508 */
[----:B------:R-:W2:Y:S01]  /*75e50*/  LDCU UR45, c[0x0][0x398] ;  /* 0x00007300ff2d77ac */ /* 0x000ea20008000800 */
[----:B0-----:R-:W-:Y:S01]  /*75e60*/  IMAD.WIDE R48, R53, 0x2, R44 ;  /* 0x0000000235307825 */ /* 0x001fe200078e022c */
[----:B------:R-:W-:-:S02]  /*75e70*/  PRMT R53, R7, 0x7632, R53 ;  /* 0x0000763207357816 */ /* 0x000fc40000000035 */
[----:B------:R-:W-:Y:S01]  /*75e80*/  ISETP.LT.AND P2, PT, R61, UR56, !P6 ;  /* 0x000000383d007c0c */ /* 0x000fe2000f741270 */
[C---:B------:R-:W-:Y:S01]  /*75e90*/  VIADD R52, R51.reuse, UR26 ;  /* 0x0000001a33347c36 */ /* 0x040fe20008000000 */
[----:B------:R-:W-:Y:S01]  /*75ea0*/  ISETP.GE.AND P5, PT, R54, UR31, PT ;  /* 0x0000001f36007c0c */ /* 0x000fe2000bfa6270 */
[----:B------:R0:W-:Y:S01]  /*75eb0*/  @P0 STG.E.U16 desc[UR8][R48.64], R53 ;  /* 0x0000003530000986 */ /* 0x0001e2000c101508 */
[----:B------:R-:W2:Y:S03]  /*75ec0*/  LDCU UR33, c[0x0][0x39c] ;  /* 0x00007380ff2177ac */ /* 0x000ea60008000800 */
[----:B-1----:R-:W3:Y:S01]  /*75ed0*/  LDL.LU R7, [R1+0x130] ;  /* 0x0001300001077983 */ /* 0x002ee20000300800 */
[----:B------:R-:W-:Y:S01]  /*75ee0*/  IMAD.WIDE R46, R51, 0x2, R2 ;  /* 0x00000002332e7825 */ /* 0x000fe200078e0202 */
[----:B------:R-:W-:Y:S01]  /*75ef0*/  ISETP.LT.AND P6, PT, R60, UR32, !P6 ;  /* 0x000000203c007c0c */ /* 0x000fe2000f7c1270 */
[----:B------:R-:W1:Y:S02]  /*75f00*/  LDCU UR35, c[0x0][0x398] ;  /* 0x00007300ff2377ac */ /* 0x000e640008000800 */
[----:B------:R-:W-:Y:S01]  /*75f10*/  VIADD R54, R43, 0x2c ;  /* 0x0000002c2b367836 */ /* 0x000fe20000000000 */
[----:B------:R1:W-:Y:S01]  /*75f20*/  @P4 STG.E.U16 desc[UR8][R46.64], R6 ;  /* 0x000000062e004986 */ /* 0x0003e2000c101508 */
[----:B------:R-:W-:Y:S01]  /*75f30*/  VIADD R50, R52, UR44 ;  /* 0x0000002c34327c36 */ /* 0x000fe20008000000 */
[----:B------:R-:W2:Y:S01]  /*75f40*/  LDCU UR26, c[0x0][0x39c] ;  /* 0x00007380ff1a77ac */ /* 0x000ea20008000800 */
[----:B0-----:R-:W-:Y:S01]  /*75f50*/  IMAD.WIDE R48, R51, 0x2, R44 ;  /* 0x0000000233307825 */ /* 0x001fe200078e022c */
[----:B------:R-:W-:-:S02]  /*75f60*/  PRMT R51, R6, 0x7632, R51 ;  /* 0x0000763206337816 */ /* 0x000fc40000000033 */
[----:B------:R-:W-:Y:S01]  /*75f70*/  ISETP.LT.AND P0, PT, R61, UR58, !P5 ;  /* 0x0000003a3d007c0c */ /* 0x000fe2000ef01270 */
[----:B------:R-:W0:Y:S01]  /*75f80*/  LDCU UR59, c[0x0][0x398] ;  /* 0x00007300ff3b77ac */ /* 0x000e220008000800 */
[----:B------:R-:W-:Y:S01]  /*75f90*/  ISETP.GE.AND P4, PT, R54, UR74, PT ;  /* 0x0000004a36007c0c */ /* 0x000fe2000bf86270 */
[----:B------:R-:W0:Y:S01]  /*75fa0*/  LDCU UR36, c[0x0][0x398] ;  /* 0x00007300ff2477ac */ /* 0x000e220008000800 */
[----:B-1----:R-:W3:Y:S01]  /*75fb0*/  LDL.LU R6, [R1+0x120] ;  /* 0x0001200001067983 */ /* 0x002ee20000300800 */
[----:B------:R-:W-:Y:S01]  /*75fc0*/  IMAD.WIDE R46, R52, 0x2, R2 ;  /* 0x00000002342e7825 */ /* 0x000fe200078e0202 */
[----:B------:R-:W-:Y:S01]  /*75fd0*/  ISETP.LT.AND P5, PT, R60, UR55, !P5 ;  /* 0x000000373c007c0c */ /* 0x000fe2000efa1270 */
[----:B------:R-:W1:Y:S01]  /*75fe0*/  LDCU UR44, c[0x0][0x39c] ;  /* 0x00007380ff2c77ac */ /* 0x000e620008000800 */
[----:B------:R0:W-:Y:S01]  /*75ff0*/  @P3 STG.E.U16 desc[UR8][R48.64], R51 ;  /* 0x0000003330003986 */ /* 0x0001e2000c101508 */
[----:B------:R-:W-:Y:S01]  /*76000*/  VIADD R54, R43, 0x2d ;  /* 0x0000002d2b367836 */ /* 0x000fe20000000000 */
[----:B------:R-:W-:Y:S01]  /*76010*/  ISETP.LT.AND P3, PT, R61, UR73, !P4 ;  /* 0x000000493d007c0c */ /* 0x000fe2000e761270 */
[----:B------:R-:W1:Y:S01]  /*76020*/  LDCU UR43, c[0x0][0x3b8] ;  /* 0x00007700ff2b77ac */ /* 0x000e620008000800 */
[----:B------:R0:W-:Y:S01]  /*76030*/  @P2 STG.E.U16 desc[UR8][R46.64], R5 ;  /* 0x000000052e002986 */ /* 0x0001e2000c101508 */
[----:B------:R-:W-:-:S02]  /*76040*/  IADD3 R53, PT, PT, R50, UR57, RZ ;  /* 0x0000003932357c10 */ /* 0x000fc4000fffe0ff */
[----:B------:R-:W-:Y:S01]  /*76050*/  ISETP.GE.AND P2, PT, R54, UR28, PT ;  /* 0x0000001c36007c0c */ /* 0x000fe2000bf46270 */
[----:B------:R-:W1:Y:S01]  /*76060*/  LDCU UR56, c[0x0][0x398] ;  /* 0x00007300ff3877ac */ /* 0x000e620008000800 */
[----:B0-----:R-:W-:Y:S01]  /*76070*/  IMAD.WIDE R48, R52, 0x2, R44 ;  /* 0x0000000234307825 */ /* 0x001fe200078e022c */
[----:B------:R-:W-:Y:S01]  /*76080*/  PRMT R52, R5, 0x7632, R52 ;  /* 0x0000763205347816 */ /* 0x000fe20000000034 */
[----:B------:R-:W0:Y:S01]  /*76090*/  LDCU UR31, c[0x0][0x398] ;  /* 0x00007300ff1f77ac */ /* 0x000e220008000800 */
        /* <DEDUP_REMOVED lines=33> */
[----:B------:R-:W-:Y:S01]  /*762b0*/  PRMT R53, R59, 0x7632, R53 ;  /* 0x000076323b357816 */ /* 0x000fe20000000035 */
        /* <DEDUP_REMOVED lines=8> */
[----:B0-----:R-:W-:Y:S01]  /*76340*/  IMAD.WIDE R48, R51, 0x2, R44 ;  /* 0x0000000233307825 */ /* 0x001fe200078e022c */
[----:B------:R-:W0:Y:S03]  /*76350*/  LDCU UR37, c[0x0][0x3b8] ;  /* 0x00007700ff2577ac */ /* 0x000e260008000800 */
[----:B------:R-:W-:Y:S01]  /*76360*/  VIADD R50, R52, UR34 ;  /* 0x0000002234327c36 */ /* 0x000fe20008000000 */
[----:B----4-:R-:W-:Y:S01]  /*76370*/  PRMT R55, R57, 0x7632, R55 ;  /* 0x0000763239377816 */ /* 0x010fe20000000037 */
[----:B---3--:R3:W-:Y:S01]  /*76380*/  @P6 STG.E.U16 desc[UR8][R46.64], R58 ;  /* 0x0000003a2e006986 */ /* 0x0087e2000c101508 */
[----:B------:R-:W-:Y:S01]  /*76390*/  PRMT R51, R58, 0x7632, R51 ;  /* 0x000076323a337816 */ /* 0x000fe20000000033 */
[----:B------:R-:W-:Y:S01]  /*763a0*/  VIADD R54, R43, 0x30 ;  /* 0x000000302b367836 */ /* 0x000fe20000000000 */
[----:B------:R-:W-:Y:S01]  /*763b0*/  ISETP.LT.AND P3, PT, R60, UR41, !P3 ;  /* 0x000000293c007c0c */ /* 0x000fe2000df61270 */
[----:B------:R-:W4:Y:S02]  /*763c0*/  LDCU UR34, c[0x0][0x39c] ;  /* 0x00007380ff2277ac */ /* 0x000f240008000800 */
[----:B------:R0:W-:Y:S01]  /*763d0*/  @P2 STG.E.U16 desc[UR8][R48.64], R51 ;  /* 0x0000003330002986 */ /* 0x0001e2000c101508 */
[----:B------:R-:W1:Y:S01]  /*763e0*/  LDCU UR51, c[0x0][0x398] ;  /* 0x00007300ff3377ac */ /* 0x000e620008000800 */
[----:B---3--:R-:W-:-:S02]  /*763f0*/  IMAD.WIDE R46, R52, 0x2, R2 ;  /* 0x00000002342e7825 */ /* 0x008fc400078e0202 */
[----:B------:R-:W3:Y:S01]  /*76400*/  LDL.LU R58, [R1+0x128] ;  /* 0x00012800013a7983 */ /* 0x000ee20000300800 */
[----:B------:R-:W-:Y:S01]  /*76410*/  IADD3 R53, PT, PT, R50, UR22, RZ ;  /* 0x0000001632357c10 */ /* 0x000fe2000fffe0ff */
[----:B------:R-:W1:Y:S02]  /*76420*/  LDCU UR22, c[0x0][0x39c] ;  /* 0x00007380ff1677ac */ /* 0x000e640008000800 */
[----:B------:R4:W-:Y:S01]  /*76430*/  @P5 STG.E.U16 desc[UR8][R46.64], R57 ;  /* 0x000000392e005986 */ /* 0x0009e2000c101508 */
[----:B0-----:R-:W-:Y:S01]  /*76440*/  IMAD.WIDE R48, R52, 0x2, R44 ;  /* 0x0000000234307825 */ /* 0x001fe200078e022c */
[----:B------:R-:W-:Y:S01]  /*76450*/  ISETP.GE.AND P6, PT, R54, UR69, PT ;  /* 0x0000004536007c0c */ /* 0x000fe2000bfc6270 */
[----:B------:R-:W0:Y:S03]  /*76460*/  LDCU UR69, c[0x0][0x398] ;  /* 0x00007300ff4577ac */ /* 0x000e260008000800 */
[----:B------:R1:W-:Y:S01]  /*76470*/  @P0 STG.E.U16 desc[UR8][R48.64], R55 ;  /* 0x0000003730000986 */ /* 0x0003e2000c101508 */
[----:B------:R-:W0:Y:S03]  /*76480*/  LDCU UR41, c[0x0][0x3b8] ;  /* 0x00007700ff2977ac */ /* 0x000e260008000800 */
[----:B----4-:R-:W4:Y:S01]  /*76490*/  LDL.LU R57, [R1+0x13c] ;  /* 0x00013c0001397983 */ /* 0x010f220000300800 */
[----:B------:R-:W-:-:S04]  /*764a0*/  IMAD.WIDE R46, R50, 0x2, R2 ;  /* 0x00000002322e7825 */ /* 0x000fc800078e0202 */
[----:B-1----:R-:W-:Y:S01]  /*764b0*/  IMAD.WIDE R48, R50, 0x2, R44 ;  /* 0x0000000232307825 */ /* 0x002fe200078e022c */
[----:B------:R-:W-:Y:S01]  /*764c0*/  PRMT R50, R56, 0x7632, R50 ;  /* 0x0000763238327816 */ /* 0x000fe20000000032 */
[----:B------:R1:W-:Y:S04]  /*764d0*/  @P4 STG.E.U16 desc[UR8][R46.64], R56 ;  /* 0x000000382e004986 */ /* 0x0003e8000c101508 */
[----:B-1----:R-:W3:Y:S01]  /*764e0*/  LDL.LU R56, [R1+0x12c] ;  /* 0x00012c0001387983 */ /* 0x002ee20000300800 */
[----:B------:R-:W-:Y:S01]  /*764f0*/  VIADD R54, R43, 0x31 ;  /* 0x000000312b367836 */ /* 0x000fe20000000000 */
[----:B------:R-:W-:Y:S01]  /*76500*/  ISETP.LT.AND P2, PT, R61, UR39, !P6 ;  /* 0x000000273d007c0c */ /* 0x000fe2000f741270 */
[----:B------:R-:W-:Y:S01]  /*76510*/  IMAD.WIDE R46, R53, 0x2, R2 ;  /* 0x00000002352e7825 */ /* 0x000fe200078e0202 */
[----:B------:R-:W-:Y:S01]  /*76520*/  ISETP.LT.AND P6, PT, R60, UR25, !P6 ;  /* 0x000000193c007c0c */ /* 0x000fe2000f7c1270 */
[----:B------:R1:W-:Y:S01]  /*76530*/  @P3 STG.E.U16 desc[UR8][R48.64], R50 ;  /* 0x0000003230003986 */ /* 0x0003e2000c101508 */
[----:B------:R-:W-:Y:S01]  /*76540*/  ISETP.GE.AND P5, PT, R54, UR6, PT ;  /* 0x0000000636007c0c */ /* 0x000fe2000bfa6270 */
[----:B------:R-:W-:Y:S01]  /*76550*/  VIADD R54, R43, 0x32 ;  /* 0x000000322b367836 */ /* 0x000fe20000000000 */
[----:B------:R-:W0:Y:S02]  /*76560*/  LDCU UR25, c[0x0][0x3b8] ;  /* 0x00007700ff1977ac */ /* 0x000e240008000800 */
[----:B------:R-:W-:Y:S01]  /*76570*/  ISETP.LT.AND P0, PT, R61, UR67, !P5 ;  /* 0x000000433d007c0c */ /* 0x000fe2000ef01270 */
[----:B------:R-:W-:Y:S01]  /*76580*/  VIADD R51, R53, UR40 ;  /* 0x0000002835337c36 */ /* 0x000fe20008000000 */
[----:B------:R-:W-:Y:S01]  /*76590*/  ISETP.GE.AND P4, PT, R54, UR50, PT ;  /* 0x0000003236007c0c */ /* 0x000fe2000bf86270 */
[----:B------:R-:W-:Y:S01]  /*765a0*/  VIADD R54, R43, 0x33 ;  /* 0x000000332b367836 */ /* 0x000fe20000000000 */
[----:B------:R-:W-:Y:S01]  /*765b0*/  ISETP.LT.AND P5, PT, R60, UR66, !P5 ;  /* 0x000000423c007c0c */ /* 0x000fe2000efa1270 */
[----:B------:R0:W-:Y:S01]  /*765c0*/  @P2 STG.E.U16 desc[UR8][R46.64], R7 ;  /* 0x000000072e002986 */ /* 0x0001e2000c101508 */
[----:B------:R-:W2:Y:S01]  /*765d0*/  LDCU UR39, c[0x0][0x398] ;  /* 0x00007300ff2777ac */ /* 0x000ea20008000800 */
[----:B-1----:R-:W-:Y:S01]  /*765e0*/  IMAD.WIDE R48, R53, 0x2, R44 ;  /* 0x0000000235307825 */ /* 0x002fe200078e022c */
[----:B------:R-:W-:-:S02]  /*765f0*/  PRMT R53, R7, 0x7632, R53 ;  /* 0x0000763207357816 */ /* 0x000fc40000000035 */
[----:B------:R-:W-:Y:S01]  /*76600*/  ISETP.LT.AND P3, PT, R61, UR27, !P4 ;  /* 0x0000001b3d007c0c */ /* 0x000fe2000e761270 */
[C---:B------:R-:W-:Y:S01]  /*76610*/  VIADD R52, R51.reuse, UR52 ;  /* 0x0000003433347c36 */ /* 0x040fe20008000000 */
[----:B------:R-:W-:Y:S01]  /*76620*/  ISETP.GE.AND P2, PT, R54, UR65, PT ;  /* 0x0000004136007c0c */ /* 0x000fe2000bf46270 */
[----:B------:R1:W-:Y:S01]  /*76630*/  @P6 STG.E.U16 desc[UR8][R48.64], R53 ;  /* 0x0000003530006986 */ /* 0x0003e2000c101508 */
[----:B------:R-:W2:Y:S03]  /*76640*/  LDCU UR40, c[0x0][0x39c] ;  /* 0x00007380ff2877ac */ /* 0x000ea60008000800 */
[----:B0-----:R-:W3:Y:S01]  /*76650*/  LDL.LU R7, [R1+0x110] ;  /* 0x0001100001077983 */ /* 0x001ee20000300800 */
[----:B------:R-:W-:Y:S01]  /*76660*/  IMAD.WIDE R46, R51, 0x2, R2 ;  /* 0x00000002332e7825 */ /* 0x000fe200078e0202 */
[----:B------:R-:W-:Y:S01]  /*76670*/  ISETP.LT.AND P4, PT, R60, UR10, !P4 ;  /* 0x0000000a3c007c0c */ /* 0x000fe2000e781270 */
[----:B------:R-:W0:Y:S02]  /*76680*/  LDCU UR6, c[0x0][0x398] ;  /* 0x00007300ff0677ac */ /* 0x000e240008000800 */
[----:B------:R-:W-:Y:S01]  /*76690*/  VIADD R54, R43, 0x34 ;  /* 0x000000342b367836 */ /* 0x000fe20000000000 */
[----:B------:R0:W-:Y:S01]  /*766a0*/  @P0 STG.E.U16 desc[UR8][R46.64], R6 ;  /* 0x000000062e000986 */ /* 0x0001e2000c101508 */
[----:B------:R-:W-:Y:S01]  /*766b0*/  VIADD R50, R52, UR68 ;  /* 0x0000004434327c36 */ /* 0x000fe20008000000 */
[----:B------:R-:W2:Y:S01]  /*766c0*/  LDCU UR52, c[0x0][0x39c] ;  /* 0x00007380ff3477ac */ /* 0x000ea20008000800 */
[----:B-1----:R-:W-:Y:S01]  /*766d0*/  IMAD.WIDE R48, R51, 0x2, R44 ;  /* 0x0000000233307825 */ /* 0x002fe200078e022c */
[----:B------:R-:W-:-:S02]  /*766e0*/  PRMT R51, R6, 0x7632, R51 ;  /* 0x0000763206337816 */ /* 0x000fc40000000033 */
[----:B------:R-:W-:Y:S01]  /*766f0*/  ISETP.LT.AND P6, PT, R61, UR4, !P2 ;  /* 0x000000043d007c0c */ /* 0x000fe2000d7c1270 */
[----:B------:R-:W1:Y:S01]  /*76700*/  LDCU UR67, c[0x0][0x398] ;  /* 0x00007300ff4377ac */ /* 0x000e620008000800 */
[----:B------:R-:W-:Y:S01]  /*76710*/  ISETP.GE.AND P0, PT, R54, UR64, PT ;  /* 0x0000004036007c0c */ /* 0x000fe2000bf06270 */
[----:B------:R-:W1:Y:S01]  /*76720*/  LDCU UR50, c[0x0][0x398] ;  /* 0x00007300ff3277ac */ /* 0x000e620008000800 */
[----:B0-----:R-:W3:Y:S01]  /*76730*/  LDL.LU R6, [R1+0x100] ;  /* 0x0001000001067983 */ /* 0x001ee20000300800 */
[----:B------:R-:W-:Y:S01]  /*76740*/  IMAD.WIDE R46, R52, 0x2, R2 ;  /* 0x00000002342e7825 */ /* 0x000fe200078e0202 */
[----:B------:R-:W-:Y:S01]  /*76750*/  ISETP.LT.AND P2, PT, R60, UR20, !P2 ;  /* 0x000000143c007c0c */ /* 0x000fe2000d741270 */
        /* <DEDUP_REMOVED lines=636> */
[----:B------:R-:W-:Y:S01]  /*78f20*/  ISETP.LT.AND P5, PT, R61, UR25, !P0 ;  /* 0x000000193d007c0c */ /* 0x000fe2000c7a1270 */
[----:B------:R-:W0:Y:S01]  /*78f30*/  LDCU UR69, c[0x0][0x39c] ;  /* 0x00007380ff4577ac */ /* 0x000e220008000800 */
[----:B------:R-:W0:Y:S01]  /*78f40*/  LDCU UR41, c[0x0][0x398] ;  /* 0x00007300ff2977ac */ /* 0x000e220008000800 */
[----:B--2---:R-:W2:Y:S01]  /*78f50*/  LDL.LU R4, [R1+0x64] ;  /* 0x0000640001047983 */ /* 0x004ea20000300800 */
[C---:B------:R-:W-:Y:S01]  /*78f60*/  IMAD.WIDE R46, R53.reuse, 0x2, R2 ;  /* 0x00000002352e7825 */ /* 0x040fe200078e0202 */
[----:B------:R-:W0:Y:S03]  /*78f70*/  LDCU UR39, c[0x0][0x398] ;  /* 0x00007300ff2777ac */ /* 0x000e260008000800 */
[----:B-1----:R-:W-:Y:S01]  /*78f80*/  IMAD.WIDE R48, R53, 0x2, R44 ;  /* 0x0000000235307825 */ /* 0x002fe200078e022c */
[----:B------:R-:W-:Y:S01]  /*78f90*/  PRMT R53, R59, 0x7632, R53 ;  /* 0x000076323b357816 */ /* 0x000fe20000000035 */
[----:B------:R1:W-:Y:S01]  /*78fa0*/  @P3 STG.E.U16 desc[UR8][R46.64], R59 ;  /* 0x0000003b2e003986 */ /* 0x0003e2000c101508 */
[----:B------:R-:W-:Y:S01]  /*78fb0*/  ISETP.GE.AND P3, PT, R54, UR67, PT ;  /* 0x0000004336007c0c */ /* 0x000fe2000bf66270 */
[----:B------:R-:W-:Y:S01]  /*78fc0*/  VIADD R50, R52, UR6 ;  /* 0x0000000634327c36 */ /* 0x000fe20008000000 */
[----:B------:R-:W-:Y:S01]  /*78fd0*/  ISETP.LT.AND P0, PT, R60, UR40, !P0 ;  /* 0x000000283c007c0c */ /* 0x000fe2000c701270 */
[----:B------:R0:W-:Y:S01]  /*78fe0*/  @P4 STG.E.U16 desc[UR8][R48.64], R53 ;  /* 0x0000003530004986 */ /* 0x0001e2000c101508 */
[----:B------:R-:W-:Y:S01]  /*78ff0*/  ISETP.LT.AND P4, PT, R61, UR66, !P3 ;  /* 0x000000423d007c0c */ /* 0x000fe2000df81270 */
[----:B------:R-:W2:Y:S01]  /*79000*/  LDCU UR22, c[0x0][0x3b8] ;  /* 0x00007700ff1677ac */ /* 0x000ea20008000800 */
[----:B------:R-:W2:Y:S01]  /*79010*/  LDCU UR25, c[0x0][0x398] ;  /* 0x00007300ff1977ac */ /* 0x000ea20008000800 */
[----:B-1----:R-:W2:Y:S01]  /*79020*/  LDL.LU R59, [R1+0x78] ;  /* 0x00007800013b7983 */ /* 0x002ea20000300800 */
[C---:B------:R-:W-:Y:S01]  /*79030*/  IMAD.WIDE R46, R51.reuse, 0x2, R2 ;  /* 0x00000002332e7825 */ /* 0x040fe200078e0202 */
[----:B------:R-:W1:Y:S03]  /*79040*/  LDCU UR6, c[0x0][0x39c] ;  /* 0x00007380ff0677ac */ /* 0x000e660008000800 */
[----:B0-----:R-:W-:Y:S01]  /*79050*/  IMAD.WIDE R48, R51, 0x2, R44 ;  /* 0x0000000233307825 */ /* 0x001fe200078e022c */
[----:B------:R-:W-:Y:S01]  /*79060*/  IADD3 R53, PT, PT, R50, UR50, RZ ;  /* 0x0000003232357c10 */ /* 0x000fe2000fffe0ff */
[----:B------:R-:W0:Y:S01]  /*79070*/  LDCU UR67, c[0x0][0x398] ;  /* 0x00007300ff4377ac */ /* 0x000e220008000800 */
        /* <DEDUP_REMOVED lines=10> */
[----:B------:R-:W-:Y:S01]  /*79120*/  ISETP.GE.AND P6, PT, R54, UR27, PT ;  /* 0x0000001b36007c0c */ /* 0x000fe2000bfc6270 */
[----:B------:R-:W1:Y:S02]  /*79130*/  LDCU UR66, c[0x0][0x398] ;  /* 0x00007300ff4277ac */ /* 0x000e640008000800 */
[----:B------:R4:W-:Y:S01]  /*79140*/  @P5 STG.E.U16 desc[UR8][R46.64], R57 ;  /* 0x000000392e005986 */ /* 0x0009e2000c101508 */
[----:B0-----:R-:W-:Y:S01]  /*79150*/  IMAD.WIDE R48, R52, 0x2, R44 ;  /* 0x0000000234307825 */ /* 0x001fe200078e022c */
[----:B------:R-:W0:Y:S04]  /*79160*/  LDCU UR27, c[0x0][0x398] ;  /* 0x00007300ff1b77ac */ /* 0x000e280008000800 */
        /* <DEDUP_REMOVED lines=71> */
[----:B------:R-:W1:Y:S01]  /*795e0*/  LDCU UR77, c[0x0][0x398] ;  /* 0x00007300ff4d77ac */ /* 0x000e620008000800 */
[----:B--2---:R-:W-:Y:S01]  /*795f0*/  PRMT R50, R4, 0x7632, R50 ;  /* 0x0000763204327816 */ /* 0x004fe20000000032 */
[----:B------:R2:W-:Y:S01]  /*79600*/  @P6 STG.E.U16 desc[UR8][R46.64], R4 ;  /* 0x000000042e006986 */ /* 0x0005e2000c101508 */
[----:B------:R-:W-:Y:S01]  /*79610*/  ISETP.GE.AND P6, PT, R54, UR35, PT ;  /* 0x0000002336007c0c */ /* 0x000fe2000bfc6270 */
[----:B------:R-:W-:Y:S01]  /*79620*/  VIADD R54, R43, 0x67 ;  /* 0x000000672b367836 */ /* 0x000fe20000000000 */
[----:B------:R-:W0:Y:S01]  /*79630*/  LDCU UR24, c[0x0][0x39c] ;  /* 0x00007380ff1877ac */ /* 0x000e220008000800 */
[----:B------:R1:W-:Y:S01]  /*79640*/  @P2 STG.E.U16 desc[UR8][R48.64], R50 ;  /* 0x0000003230002986 */ /* 0x0003e2000c101508 */
[----:B------:R-:W-:Y:S01]  /*79650*/  ISETP.LT.AND P2, PT, R61, UR59, !P6 ;  /* 0x0000003b3d007c0c */ /* 0x000fe2000f741270 */
[----:B------:R-:W-:Y:S01]  /*79660*/  VIADD R52, R51, UR33 ;  /* 0x0000002133347c36 */ /* 0x000fe20008000000 */
        /* <DEDUP_REMOVED lines=9> */
[----:B------:R-:W0:Y:S01]  /*79700*/  LDCU UR38, c[0x0][0x3b8] ;  /* 0x00007700ff2677ac */ /* 0x000e220008000800 */
        /* <DEDUP_REMOVED lines=9> */
[----:B------:R-:W0:Y:S03]  /*797a0*/  LDCU UR75, c[0x0][0x3b8] ;  /* 0x00007700ff4b77ac */ /* 0x000e260008000800 */
[----:B------:R-:W-:Y:S01]  /*797b0*/  VIADD R50, R52, UR26 ;  /* 0x0000001a34327c36 */ /* 0x000fe20008000000 */
[----:B------:R-:W0:Y:S04]  /*797c0*/  LDCU UR59, c[0x0][0x398] ;  /* 0x00007300ff3b77ac */ /* 0x000e280008000800 */
[----:B------:R-:W-:-:S02]  /*797d0*/  IADD3 R53, PT, PT, R50, UR44, RZ ;  /* 0x0000002c32357c10 */ /* 0x000fc4000fffe0ff */
[----:B----4-:R-:W-:Y:S01]  /*797e0*/  PRMT R55, R57, 0x7632, R55 ;  /* 0x0000763239377816 */ /* 0x010fe20000000037 */
[----:B---3--:R3:W-:Y:S01]  /*797f0*/  @P4 STG.E.U16 desc[UR8][R46.64], R58 ;  /* 0x0000003a2e004986 */ /* 0x0087e2000c101508 */
[----:B------:R-:W-:Y:S01]  /*79800*/  PRMT R51, R58, 0x7632, R51 ;  /* 0x000076323a337816 */ /* 0x000fe20000000033 */
[C---:B------:R-:W-:Y:S01]  /*79810*/  VIADD R54, R43.reuse, 0x68 ;  /* 0x000000682b367836 */ /* 0x040fe20000000000 */
[----:B------:R-:W-:Y:S01]  /*79820*/  ISETP.LT.AND P5, PT, R60, UR32, !P5 ;  /* 0x000000203c007c0c */ /* 0x000fe2000efa1270 */
[----:B------:R-:W4:Y:S02]  /*79830*/  LDCU UR26, c[0x0][0x39c] ;  /* 0x00007380ff1a77ac */ /* 0x000f240008000800 */
[----:B------:R0:W-:Y:S01]  /*79840*/  @P3 STG.E.U16 desc[UR8][R48.64], R51 ;  /* 0x0000003330003986 */ /* 0x0001e2000c101508 */
[----:B------:R-:W1:Y:S01]  /*79850*/  LDCU UR36, c[0x0][0x398] ;  /* 0x00007300ff2477ac */ /* 0x000e620008000800 */
[----:B---3--:R-:W-:Y:S02]  /*79860*/  IMAD.WIDE R46, R52, 0x2, R2 ;  /* 0x00000002342e7825 */ /* 0x008fe400078e0202 */
[----:B------:R-:W3:Y:S01]  /*79870*/  LDL.LU R58, [R1+0x48] ;  /* 0x00004800013a7983 */ /* 0x000ee20000300800 */
[----:B------:R-:W-:Y:S01]  /*79880*/  ISETP.GE.AND P4, PT, R54, UR31, PT ;  /* 0x0000001f36007c0c */ /* 0x000fe2000bf86270 */
[----:B------:R-:W1:Y:S02]  /*79890*/  LDCU UR44, c[0x0][0x39c] ;  /* 0x00007380ff2c77ac */ /* 0x000e640008000800 */
[----:B------:R4:W-:Y:S01]  /*798a0*/  @P2 STG.E.U16 desc[UR8][R46.64], R57 ;  /* 0x000000392e002986 */ /* 0x0009e2000c101508 */
[----:B0-----:R-:W-:Y:S01]  /*798b0*/  IMAD.WIDE R48, R52, 0x2, R44 ;  /* 0x0000000234307825 */ /* 0x001fe200078e022c */
[----:B------:R-:W0:Y:S04]  /*798c0*/  LDCU UR43, c[0x0][0x3b8] ;  /* 0x00007700ff2b77ac */ /* 0x000e280008000800 */
[----:B------:R1:W-:Y:S01]  /*798d0*/  @P6 STG.E.U16 desc[UR8][R48.64], R55 ;  /* 0x0000003730006986 */ /* 0x0003e2000c101508 */
[----:B------:R-:W-:Y:S01]  /*798e0*/  VIADD R54, R43, 0x69 ;  /* 0x000000692b367836 */ /* 0x000fe20000000000 */
[----:B------:R-:W0:Y:S02]  /*798f0*/  LDCU UR56, c[0x0][0x398] ;  /* 0x00007300ff3877ac */ /* 0x000e240008000800 */
[----:B----4-:R-:W4:Y:S01]  /*79900*/  LDL.LU R57, [R1+0x5c] ;  /* 0x00005c0001397983 */ /* 0x010f220000300800 */
[C---:B------:R-:W-:Y:S01]  /*79910*/  IMAD.WIDE R46, R50.reuse, 0x2, R2 ;  /* 0x00000002322e7825 */ /* 0x040fe200078e0202 */
[----:B------:R-:W0:Y:S03]  /*79920*/  LDCU UR31, c[0x0][0x398] ;  /* 0x00007300ff1f77ac */ /* 0x000e260008000800 */
[----:B-1----:R-:W-:Y:S01]  /*79930*/  IMAD.WIDE R48, R50, 0x2, R44 ;  /* 0x0000000232307825 */ /* 0x002fe200078e022c */
[----:B------:R-:W-:Y:S01]  /*79940*/  PRMT R50, R56, 0x7632, R50 ;  /* 0x0000763238327816 */ /* 0x000fe20000000032 */
[----:B------:R1:W-:Y:S01]  /*79950*/  @P0 STG.E.U16 desc[UR8][R46.64], R56 ;  /* 0x000000382e000986 */ /* 0x0003e2000c101508 */
[----:B------:R-:W0:Y:S03]  /*79960*/  LDCU UR32, c[0x0][0x3b8] ;  /* 0x00007700ff2077ac */ /* 0x000e260008000800 */
[----:B-1----:R-:W3:Y:S01]  /*79970*/  LDL.LU R56, [R1+0x4c] ;  /* 0x00004c0001387983 */ /* 0x002ee20000300800 */
[----:B------:R-:W-:-:S02]  /*79980*/  ISETP.LT.AND P3, PT, R61, UR58, !P4 ;  /* 0x0000003a3d007c0c */ /* 0x000fc4000e761270 */
[----:B------:R-:W-:Y:S01]  /*79990*/  ISETP.GE.AND P2, PT, R54, UR74, PT ;  /* 0x0000004a36007c0c */ /* 0x000fe2000bf46270 */
[----:B------:R-:W-:Y:S01]  /*799a0*/  VIADD R54, R43, 0x6a ;  /* 0x0000006a2b367836 */ /* 0x000fe20000000000 */
[----:B------:R-:W-:Y:S01]  /*799b0*/  ISETP.LT.AND P4, PT, R60, UR55, !P4 ;  /* 0x000000373c007c0c */ /* 0x000fe2000e781270 */
[----:B------:R-:W-:Y:S01]  /*799c0*/  IMAD.WIDE R46, R53, 0x2, R2 ;  /* 0x00000002352e7825 */ /* 0x000fe200078e0202 */
[----:B------:R-:W-:Y:S01]  /*799d0*/  ISETP.LT.AND P6, PT, R61, UR73, !P2 ;  /* 0x000000493d007c0c */ /* 0x000fe2000d7c1270 */
[----:B------:R1:W-:Y:S01]  /*799e0*/  @P5 STG.E.U16 desc[UR8][R48.64], R50 ;  /* 0x0000003230005986 */ /* 0x0003e2000c101508 */
[----:B------:R-:W-:Y:S01]  /*799f0*/  ISETP.GE.AND P0, PT, R54, UR28, PT ;  /* 0x0000001c36007c0c */ /* 0x000fe2000bf06270 */
[----:B------:R-:W-:Y:S01]  /*79a00*/  VIADD R51, R53, UR57 ;  /* 0x0000003935337c36 */ /* 0x000fe20008000000 */
[----:B------:R-:W-:Y:S01]  /*79a10*/  ISETP.LT.AND P2, PT, R60, UR54, !P2 ;  /* 0x000000363c007c0c */ /* 0x000fe2000d741270 */
[----:B------:R-:W-:Y:S01]  /*79a20*/  VIADD R54, R43, 0x6b ;  /* 0x0000006b2b367836 */ /* 0x000fe20000000000 */
[----:B------:R-:W-:Y:S01]  /*79a30*/  ISETP.LT.AND P5, PT, R61, UR72, !P0 ;  /* 0x000000483d007c0c */ /* 0x000fe2000c7a1270 */
[----:B------:R0:W-:Y:S01]  /*79a40*/  @P3 STG.E.U16 desc[UR8][R46.64], R7 ;  /* 0x000000072e003986 */ /* 0x0001e2000c101508 */
[----:B------:R-:W2:Y:S01]  /*79a50*/  LDCU UR55, c[0x0][0x3b8] ;  /* 0x00007700ff3777ac */ /* 0x000ea20008000800 */
[----:B------:R-:W2:Y:S01]  /*79a60*/  LDCU UR58, c[0x0][0x398] ;  /* 0x00007300ff3a77ac */ /* 0x000ea20008000800 */
[----:B-1----:R-:W-:Y:S01]  /*79a70*/  IMAD.WIDE R48, R53, 0x2, R44 ;  /* 0x0000000235307825 */ /* 0x002fe200078e022c */
[----:B------:R-:W-:-:S02]  /*79a80*/  PRMT R53, R7, 0x7632, R53 ;  /* 0x0000763207357816 */ /* 0x000fc40000000035 */
[----:B------:R-:W-:Y:S01]  /*79a90*/  ISETP.GE.AND P3, PT, R54, UR53, PT ;  /* 0x0000003536007c0c */ /* 0x000fe2000bf66270 */
[C---:B------:R-:W-:Y:S01]  /*79aa0*/  VIADD R52, R51.reuse, UR48 ;  /* 0x0000003033347c36 */ /* 0x040fe20008000000 */
[----:B------:R-:W-:Y:S01]  /*79ab0*/  ISETP.LT.AND P0, PT, R60, UR71, !P0 ;  /* 0x000000473c007c0c */ /* 0x000fe2000c701270 */
[----:B0-----:R-:W3:Y:S01]  /*79ac0*/  LDL.LU R7, [R1+0x30] ;  /* 0x0000300001077983 */ /* 0x001ee20000300800 */
[----:B------:R-:W-:Y:S01]  /*79ad0*/  IMAD.WIDE R46, R51, 0x2, R2 ;  /* 0x00000002332e7825 */ /* 0x000fe200078e0202 */
[----:B------:R-:W0:Y:S02]  /*79ae0*/  LDCU UR57, c[0x0][0x39c] ;  /* 0x00007380ff3977ac */ /* 0x000e240008000800 */
[----:B------:R1:W-:Y:S01]  /*79af0*/  @P4 STG.E.U16 desc[UR8][R48.64], R53 ;  /* 0x0000003530004986 */ /* 0x0003e2000c101508 */
[----:B------:R-:W-:Y:S01]  /*79b00*/  VIADD R54, R43, 0x6c ;  /* 0x0000006c2b367836 */ /* 0x000fe20000000000 */
[----:B------:R-:W-:Y:S01]  /*79b10*/  ISETP.LT.AND P4, PT, R61, UR16, !P3 ;  /* 0x000000103d007c0c */ /* 0x000fe2000df81270 */
[----:B------:R-:W-:Y:S01]  /*79b20*/  VIADD R50, R52, UR42 ;  /* 0x0000002a34327c36 */ /* 0x000fe20008000000 */
[----:B------:R0:W-:Y:S01]  /*79b30*/  @P6 STG.E.U16 desc[UR8][R46.64], R6 ;  /* 0x000000062e006986 */ /* 0x0001e2000c101508 */
[----:B------:R-:W-:Y:S01]  /*79b40*/  ISETP.LT.AND P3, PT, R60, UR37, !P3 ;  /* 0x000000253c007c0c */ /* 0x000fe2000df61270 */
[----:B------:R-:W2:Y:S01]  /*79b50*/  LDCU UR74, c[0x0][0x398] ;  /* 0x00007300ff4a77ac */ /* 0x000ea20008000800 */
[----:B------:R-:W-:Y:S01]  /*79b60*/  ISETP.GE.AND P6, PT, R54, UR70, PT ;  /* 0x0000004636007c0c */ /* 0x000fe2000bfc6270 */
[----:B------:R-:W2:Y:S01]  /*79b70*/  LDCU UR48, c[0x0][0x39c] ;  /* 0x00007380ff3077ac */ /* 0x000ea20008000800 */
[----:B-1----:R-:W-:Y:S01]  /*79b80*/  IMAD.WIDE R48, R51, 0x2, R44 ;  /* 0x0000000233307825 */ /* 0x002fe200078e022c */
[----:B------:R-:W-:Y:S01]  /*79b90*/  PRMT R51, R6, 0x7632, R51 ;  /* 0x0000763206337816 */ /* 0x000fe20000000033 */
[----:B------:R-:W1:Y:S01]  /*79ba0*/  LDCU UR73, c[0x0][0x398] ;  /* 0x00007300ff4977ac */ /* 0x000e620008000800 */
[----:B0-----:R-:W3:Y:S01]  /*79bb0*/  LDL.LU R6, [R1+0x20] ;  /* 0x0000200001067983 */ /* 0x001ee20000300800 */
[----:B------:R-:W-:Y:S01]  /*79bc0*/  IMAD.WIDE R46, R52, 0x2, R2 ;  /* 0x00000002342e7825 */ /* 0x000fe200078e0202 */
[----:B------:R-:W-:Y:S01]  /*79bd0*/  IADD3 R53, PT, PT, R50, UR34, RZ ;  /* 0x0000002232357c10 */ /* 0x000fe2000fffe0ff */
[----:B------:R-:W0:Y:S01]  /*79be0*/  LDCU UR28, c[0x0][0x398] ;  /* 0x00007300ff1c77ac */ /* 0x000e220008000800 */
[----:B------:R1:W-:Y:S01]  /*79bf0*/  @P2 STG.E.U16 desc[UR8][R48.64], R51 ;  /* 0x0000003330002986 */ /* 0x0003e2000c101508 */
[----:B------:R-:W-:Y:S01]  /*79c00*/  VIADD R54, R43, 0x6d ;  /* 0x0000006d2b367836 */ /* 0x000fe20000000000 */
[----:B------:R-:W-:Y:S01]  /*79c10*/  ISETP.LT.AND P2, PT, R61, UR51, !P6 ;  /* 0x000000333d007c0c */ /* 0x000fe2000f741270 */
[----:B------:R-:W0:Y:S01]  /*79c20*/  LDCU UR42, c[0x0][0x39c] ;  /* 0x00007380ff2a77ac */ /* 0x000e220008000800 */
[----:B------:R1:W-:Y:S02]  /*79c30*/  @P5 STG.E.U16 desc[UR8][R46.64], R5 ;  /* 0x000000052e005986 */ /* 0x0003e4000c101508 */
[----:B------:R-:W-:Y:S01]  /*79c40*/  ISETP.GE.AND P5, PT, R54, UR69, PT ;  /* 0x0000004536007c0c */ /* 0x000fe2000bfa6270 */
[----:B------:R-:W0:Y:S01]  /*79c50*/  LDCU UR54, c[0x0][0x3b8] ;  /* 0x00007700ff3677ac */ /* 0x000e220008000800 */
[----:B------:R-:W0:Y:S01]  /*79c60*/  LDCU UR72, c[0x0][0x398] ;  /* 0x00007300ff4877ac */ /* 0x000e220008000800 */
[----:B-1----:R-:W-:Y:S01]  /*79c70*/  IMAD.WIDE R48, R52, 0x2, R44 ;  /* 0x0000000234307825 */ /* 0x002fe200078e022c */
[----:B------:R-:W-:-:S02]  /*79c80*/  PRMT R52, R5, 0x7632, R52 ;  /* 0x0000763205347816 */ /* 0x000fc40000000034 */
[----:B------:R-:W-:Y:S01]  /*79c90*/  ISETP.LT.AND P6, PT, R60, UR41, !P6 ;  /* 0x000000293c007c0c */ /* 0x000fe2000f7c1270 */
[----:B------:R-:W3:Y:S01]  /*79ca0*/  LDL.LU R5, [R1+0x34] ;  /* 0x0000340001057983 */ /* 0x000ee20000300800 */
[----:B------:R-:W-:Y:S01]  /*79cb0*/  IMAD.WIDE R46, R50, 0x2, R2 ;  /* 0x00000002322e7825 */ /* 0x000fe200078e0202 */
[----:B------:R-:W1:Y:S02]  /*79cc0*/  LDCU UR53, c[0x0][0x398] ;  /* 0x00007300ff3577ac */ /* 0x000e640008000800 */
[----:B------:R0:W-:Y:S01]  /*79cd0*/  @P0 STG.E.U16 desc[UR8][R48.64], R52 ;  /* 0x0000003430000986 */ /* 0x0001e2000c101508 */
[----:B------:R-:W-:Y:S01]  /*79ce0*/  VIADD R54, R43, 0x6e ;  /* 0x0000006e2b367836 */ /* 0x000fe20000000000 */
[----:B------:R-:W-:Y:S01]  /*79cf0*/  ISETP.LT.AND P0, PT, R61, UR39, !P5 ;  /* 0x000000273d007c0c */ /* 0x000fe2000ef01270 */
[C---:B------:R-:W-:Y:S01]  /*79d00*/  VIADD R51, R53.reuse, UR22 ;  /* 0x0000001635337c36 */ /* 0x040fe20008000000 */
[----:B--2---:R2:W-:Y:S01]  /*79d10*/  @P4 STG.E.U16 desc[UR8][R46.64], R4 ;  /* 0x000000042e004986 */ /* 0x0045e2000c101508 */
[----:B------:R-:W-:Y:S01]  /*79d20*/  ISETP.LT.AND P5, PT, R60, UR25, !P5 ;  /* 0x000000193c007c0c */ /* 0x000fe2000efa1270 */
[----:B------:R-:W1:Y:S01]  /*79d30*/  LDCU UR34, c[0x0][0x39c] ;  /* 0x00007380ff2277ac */ /* 0x000e620008000800 */
[----:B------:R-:W-:Y:S01]  /*79d40*/  ISETP.GE.AND P4, PT, R54, UR6, PT ;  /* 0x0000000636007c0c */ /* 0x000fe2000bf86270 */
[----:B------:R-:W1:Y:S01]  /*79d50*/  LDCU UR71, c[0x0][0x3b8] ;  /* 0x00007700ff4777ac */ /* 0x000e620008000800 */
[----:B0-----:R-:W-:Y:S01]  /*79d60*/  IMAD.WIDE R48, R50, 0x2, R44 ;  /* 0x0000000232307825 */ /* 0x001fe200078e022c */
[----:B------:R-:W-:Y:S01]  /*79d70*/  PRMT R50, R4, 0x7632, R50 ;  /* 0x0000763204327816 */ /* 0x000fe20000000032 */
[----:B------:R-:W0:Y:S01]  /*79d80*/  LDCU UR16, c[0x0][0x398] ;  /* 0x00007300ff1077ac */ /* 0x000e220008000800 */
[----:B--2---:R-:W2:Y:S01]  /*79d90*/  LDL.LU R4, [R1+0x24] ;  /* 0x0000240001047983 */ /* 0x004ea20000300800 */
        /* <DEDUP_REMOVED lines=14> */
[----:B0-----:R-:W2:Y:S01]  /*79e80*/  LDL.LU R59, [R1+0x38] ;  /* 0x00003800013b7983 */ /* 0x001ea20000300800 */
[----:B------:R-:W-:Y:S01]  /*79e90*/  IMAD.WIDE R46, R51, 0x2, R2 ;  /* 0x00000002332e7825 */ /* 0x000fe200078e0202 */
[----:B------:R-:W0:Y:S02]  /*79ea0*/  LDCU UR69, c[0x0][0x398] ;  /* 0x00007300ff4577ac */ /* 0x000e240008000800 */
[----:B------:R0:W-:Y:S01]  /*79eb0*/  @P6 STG.E.U16 desc[UR8][R48.64], R53 ;  /* 0x0000003530006986 */ /* 0x0001e2000c101508 */
[----:B------:R-:W-:Y:S01]  /*79ec0*/  ISETP.LT.AND P6, PT, R61, UR27, !P2 ;  /* 0x0000001b3d007c0c */ /* 0x000fe2000d7c1270 */
[----:B------:R-:W-:Y:S01]  /*79ed0*/  VIADD R50, R52, UR52 ;  /* 0x0000003434327c36 */ /* 0x000fe20008000000 */
[----:B------:R-:W0:Y:S01]  /*79ee0*/  LDCU UR41, c[0x0][0x3b8] ;  /* 0x00007700ff2977ac */ /* 0x000e220008000800 */
[----:B----4-:R-:W-:Y:S01]  /*79ef0*/  PRMT R55, R57, 0x7632, R55 ;  /* 0x0000763239377816 */ /* 0x010fe20000000037 */
[----:B0-----:R-:W-:Y:S01]  /*79f00*/  IMAD.WIDE R48, R51, 0x2, R44 ;  /* 0x0000000233307825 */ /* 0x001fe200078e022c */
[----:B---3--:R-:W-:Y:S01]  /*79f10*/  PRMT R51, R58, 0x7632, R51 ;  /* 0x000076323a337816 */ /* 0x008fe20000000033 */
[----:B------:R0:W-:Y:S01]  /*79f20*/  @P0 STG.E.U16 desc[UR8][R46.64], R58 ;  /* 0x0000003a2e000986 */ /* 0x0001e2000c101508 */
[----:B------:R-:W3:Y:S03]  /*79f30*/  LDCU UR40, c[0x0][0x39c] ;  /* 0x00007380ff2877ac */ /* 0x000ee60008000800 */
[----:B------:R4:W-:Y:S01]  /*79f40*/  @P5 STG.E.U16 desc[UR8][R48.64], R51 ;  /* 0x0000003330005986 */ /* 0x0009e2000c101508 */
[C---:B------:R-:W-:Y:S01]  /*79f50*/  VIADD R54, R43.reuse, 0x70 ;  /* 0x000000702b367836 */ /* 0x040fe20000000000 */
[----:B------:R-:W-:Y:S01]  /*79f60*/  ISETP.LT.AND P2, PT, R60, UR10, !P2 ;  /* 0x0000000a3c007c0c */ /* 0x000fe2000d741270 */
[----:B------:R-:W1:Y:S01]  /*79f70*/  LDCU UR39, c[0x0][0x398] ;  /* 0x00007300ff2777ac */ /* 0x000e620008000800 */
[----:B------:R-:W1:Y:S01]  /*79f80*/  LDCU UR6, c[0x0][0x398] ;  /* 0x00007300ff0677ac */ /* 0x000e620008000800 */
[C---:B0-----:R-:W-:Y:S01]  /*79f90*/  IMAD.WIDE R46, R52.reuse, 0x2, R2 ;  /* 0x00000002342e7825 */ /* 0x041fe200078e0202 */
[----:B------:R-:W3:Y:S01]  /*79fa0*/  LDL.LU R58, [R1+0x28] ;  /* 0x00002800013a7983 */ /* 0x000ee20000300800 */
[----:B------:R-:W0:Y:S02]  /*79fb0*/  LDCU UR52, c[0x0][0x39c] ;  /* 0x00007380ff3477ac */ /* 0x000e240008000800 */
[----:B----4-:R-:W-:Y:S01]  /*79fc0*/  IMAD.WIDE R48, R52, 0x2, R44 ;  /* 0x0000000234307825 */ /* 0x010fe200078e022c */
[----:B------:R4:W-:Y:S01]  /*79fd0*/  @P3 STG.E.U16 desc[UR8][R46.64], R57 ;  /* 0x000000392e003986 */ /* 0x0009e2000c101508 */
[----:B------:R-:W-:Y:S01]  /*79fe0*/  IADD3 R53, PT, PT, R50, UR68, RZ ;  /* 0x0000004432357c10 */ /* 0x000fe2000fffe0ff */
[----:B------:R-:W0:Y:S02]  /*79ff0*/  LDCU UR25, c[0x0][0x3b8] ;  /* 0x00007700ff1977ac */ /* 0x000e240008000800 */
[----:B------:R1:W-:Y:S01]  /*7a000*/  @P4 STG.E.U16 desc[UR8][R48.64], R55 ;  /* 0x0000003730004986 */ /* 0x0003e2000c101508 */
[----:B------:R-:W-:Y:S01]  /*7a010*/  ISETP.GE.AND P0, PT, R54, UR65, PT ;  /* 0x0000004136007c0c */ /* 0x000fe2000bf06270 */
[----:B------:R-:W0:Y:S01]  /*7a020*/  LDCU UR67, c[0x0][0x398] ;  /* 0x00007300ff4377ac */ /* 0x000e220008000800 */
[----:B------:R-:W0:Y:S01]  /*7a030*/  LDCU UR50, c[0x0][0x398] ;  /* 0x00007300ff3277ac */ /* 0x000e220008000800 */
[----:B----4-:R-:W4:Y:S01]  /*7a040*/  LDL.LU R57, [R1+0x3c] ;  /* 0x00003c0001397983 */ /* 0x010f220000300800 */
[C---:B------:R-:W-:Y:S01]  /*7a050*/  IMAD.WIDE R46, R50.reuse, 0x2, R2 ;  /* 0x00000002322e7825 */ /* 0x040fe200078e0202 */
[----:B------:R-:W0:Y:S03]  /*7a060*/  LDCU UR68, c[0x0][0x39c] ;  /* 0x00007380ff4477ac */ /* 0x000e260008000800 */
[----:B-1----:R-:W-:Y:S01]  /*7a070*/  IMAD.WIDE R48, R50, 0x2, R44 ;  /* 0x0000000232307825 */ /* 0x002fe200078e022c */
[----:B------:R-:W-:Y:S01]  /*7a080*/  PRMT R50, R56, 0x7632, R50 ;  /* 0x0000763238327816 */ /* 0x000fe20000000032 */
[----:B------:R1:W-:Y:S01]  /*7a090*/  @P6 STG.E.U16 desc[UR8][R46.64], R56 ;  /* 0x000000382e006986 */ /* 0x0003e2000c101508 */
[----:B------:R-:W0:Y:S01]  /*7a0a0*/  LDCU UR66, c[0x0][0x3b8] ;  /* 0x00007700ff4277ac */ /* 0x000e220008000800 */
[----:B------:R-:W-:-:S02]  /*7a0b0*/  VIADD R54, R43, 0x71 ;  /* 0x000000712b367836 */ /* 0x000fc40000000000 */
[----:B------:R-:W-:Y:S01]  /*7a0c0*/  VIADD R51, R53, UR12 ;  /* 0x0000000c35337c36 */ /* 0x000fe20008000000 */
[----:B------:R-:W0:Y:S01]  /*7a0d0*/  LDCU UR27, c[0x0][0x398] ;  /* 0x00007300ff1b77ac */ /* 0x000e220008000800 */
[----:B------:R-:W0:Y:S01]  /*7a0e0*/  LDCU UR65, c[0x0][0x398] ;  /* 0x00007300ff4177ac */ /* 0x000e220008000800 */
[----:B-1----:R-:W3:Y:S01]  /*7a0f0*/  LDL.LU R56, [R1+0x2c] ;  /* 0x00002c0001387983 */ /* 0x002ee20000300800 */
[----:B------:R-:W-:Y:S01]  /*7a100*/  ISETP.LT.AND P5, PT, R61, UR4, !P0 ;  /* 0x000000043d007c0c */ /* 0x000fe2000c7a1270 */
[----:B------:R-:W1:Y:S01]  /*7a110*/  LDCU UR10, c[0x0][0x3b8] ;  /* 0x00007700ff0a77ac */ /* 0x000e620008000800 */
[----:B------:R-:W-:Y:S01]  /*7a120*/  ISETP.GE.AND P3, PT, R54, UR64, PT ;  /* 0x0000004036007c0c */ /* 0x000fe2000bf66270 */
[----:B------:R-:W-:Y:S01]  /*7a130*/  VIADD R54, R43, 0x72 ;  /* 0x000000722b367836 */ /* 0x000fe20000000000 */
[----:B------:R-:W-:Y:S01]  /*7a140*/  ISETP.LT.AND P0, PT, R60, UR20, !P0 ;  /* 0x000000143c007c0c */ /* 0x000fe2000c701270 */
[----:B------:R-:W-:Y:S01]  /*7a150*/  IMAD.WIDE R46, R53, 0x2, R2 ;  /* 0x00000002352e7825 */ /* 0x000fe200078e0202 */
[----:B------:R-:W-:Y:S01]  /*7a160*/  ISETP.LT.AND P4, PT, R61, UR63, !P3 ;  /* 0x0000003f3d007c0c */ /* 0x000fe2000df81270 */
[----:B------:R0:W-:Y:S01]  /*7a170*/  @P2 STG.E.U16 desc[UR8][R48.64], R50 ;  /* 0x0000003230002986 */ /* 0x0001e2000c101508 */
[----:B------:R-:W-:Y:S01]  /*7a180*/  ISETP.GE.AND P6, PT, R54, UR47, PT ;  /* 0x0000002f36007c0c */ /* 0x000fe2000bfc6270 */
[----:B------:R-:W-:Y:S01]  /*7a190*/  VIADD R54, R43, 0x73 ;  /* 0x000000732b367836 */ /* 0x000fe20000000000 */
[----:B------:R-:W-:Y:S01]  /*7a1a0*/  ISETP.LT.AND P3, PT, R60, UR46, !P3 ;  /* 0x0000002e3c007c0c */ /* 0x000fe2000df61270 */
[----:B------:R-:W-:Y:S01]  /*7a1b0*/  VIADD R52, R51, UR29 ;  /* 0x0000001d33347c36 */ /* 0x000fe20008000000 */
[----:B------:R-:W-:Y:S01]  /*7a1c0*/  ISETP.LT.AND P2, PT, R61, UR62, !P6 ;  /* 0x0000003e3d007c0c */ /* 0x000fe2000f741270 */
[----:B------:R1:W-:Y:S01]  /*7a1d0*/  @P5 STG.E.U16 desc[UR8][R46.64], R7 ;  /* 0x000000072e005986 */ /* 0x0003e2000c101508 */
[----:B------:R-:W-:Y:S01]  /*7a1e0*/  ISETP.GE.AND P5, PT, R54, UR30, PT ;  /* 0x0000001e36007c0c */ /* 0x000fe2000bfa6270 */
[----:B------:R-:W2:Y:S01]  /*7a1f0*/  LDCU UR20, c[0x0][0x3b8] ;  /* 0x00007700ff1477ac */ /* 0x000ea20008000800 */
[----:B0-----:R-:W-:Y:S01]  /*7a200*/  IMAD.WIDE R48, R53, 0x2, R44 ;  /* 0x0000000235307825 */ /* 0x001fe200078e022c */
[----:B------:R-:W-:Y:S01]  /*7a210*/  PRMT R53, R7, 0x7632, R53 ;  /* 0x0000763207357816 */ /* 0x000fe20000000035 */
        /* <DEDUP_REMOVED lines=14> */
[----:B0-----:R-:W-:Y:S01]  /*7a300*/  IMAD.WIDE R48, R51, 0x2, R44 ;  /* 0x0000000233307825 */ /* 0x001fe200078e022c */
[----:B------:R-:W-:Y:S01]  /*7a310*/  PRMT R51, R6, 0x7632, R51 ;  /* 0x0000763206337816 */ /* 0x000fe20000000033 */
[----:B------:R-:W0:Y:S01]  /*7a320*/  LDCU UR63, c[0x0][0x398] ;  /* 0x00007300ff3f77ac */ /* 0x000e220008000800 */
[----:B-1----:R-:W3:Y:S01]  /*7a330*/  LDL.LU R6, [R1] ;  /* 0x0000000001067983 */ /* 0x002ee20000300800 */
[----:B------:R-:W-:Y:S01]  /*7a340*/  IMAD.WIDE R46, R52, 0x2, R2 ;  /* 0x00000002342e7825 */ /* 0x000fe200078e0202 */
[----:B------:R-:W-:Y:S01]  /*7a350*/  IADD3 R53, PT, PT, R50, UR38, RZ ;  /* 0x0000002632357c10 */ /* 0x000fe2000fffe0ff */
[----:B------:R-:W1:Y:S01]  /*7a360*/  LDCU UR47, c[0x0][0x398] ;  /* 0x00007300ff2f77ac */ /* 0x000e620008000800 */
[----:B------:R0:W-:Y:S01]  /*7a370*/  @P3 STG.E.U16 desc[UR8][R48.64], R51 ;  /* 0x0000003330003986 */ /* 0x0001e2000c101508 */
[----:B------:R-:W-:Y:S01]  /*7a380*/  VIADD R54, R43, 0x75 ;  /* 0x000000752b367836 */ /* 0x000fe20000000000 */
[----:B------:R-:W-:Y:S01]  /*7a390*/  ISETP.LT.AND P3, PT, R61, UR60, !P4 ;  /* 0x0000003c3d007c0c */ /* 0x000fe2000e761270 */
[----:B------:R-:W1:Y:S01]  /*7a3a0*/  LDCU UR49, c[0x0][0x39c] ;  /* 0x00007380ff3177ac */ /* 0x000e620008000800 */
[----:B------:R0:W-:Y:S02]  /*7a3b0*/  @P2 STG.E.U16 desc[UR8][R46.64], R5 ;  /* 0x000000052e002986 */ /* 0x0001e4000c101508 */
[----:B------:R-:W-:Y:S01]  /*7a3c0*/  ISETP.GE.AND P2, PT, R54, UR33, PT ;  /* 0x0000002136007c0c */ /* 0x000fe2000bf46270 */
[----:B------:R-:W1:Y:S01]  /*7a3d0*/  LDCU UR46, c[0x0][0x3b8] ;  /* 0x00007700ff2e77ac */ /* 0x000e620008000800 */
[----:B------:R-:W1:Y:S01]  /*7a3e0*/  LDCU UR62, c[0x0][0x398] ;  /* 0x00007300ff3e77ac */ /* 0x000e620008000800 */
[----:B0-----:R-:W-:Y:S01]  /*7a3f0*/  IMAD.WIDE R48, R52, 0x2, R44 ;  /* 0x0000000234307825 */ /* 0x001fe200078e022c */
[----:B------:R-:W-:-:S02]  /*7a400*/  PRMT R52, R5, 0x7632, R52 ;  /* 0x0000763205347816 */ /* 0x000fc40000000034 */
[----:B------:R-:W-:Y:S01]  /*7a410*/  ISETP.LT.AND P4, PT, R60, UR45, !P4 ;  /* 0x0000002d3c007c0c */ /* 0x000fe2000e781270 */
[----:B------:R-:W3:Y:S01]  /*7a420*/  LDL.LU R5, [R1+0x14] ;  /* 0x0000140001057983 */ /* 0x000ee20000300800 */
[----:B------:R-:W-:Y:S01]  /*7a430*/  IMAD.WIDE R46, R50, 0x2, R2 ;  /* 0x00000002322e7825 */ /* 0x000fe200078e0202 */
[----:B------:R-:W0:Y:S02]  /*7a440*/  LDCU UR30, c[0x0][0x398] ;  /* 0x00007300ff1e77ac */ /* 0x000e240008000800 */
[----:B------:R1:W-:Y:S01]  /*7a450*/  @P6 STG.E.U16 desc[UR8][R48.64], R52 ;  /* 0x0000003430006986 */ /* 0x0003e2000c101508 */
[----:B------:R-:W-:Y:S01]  /*7a460*/  VIADD R54, R43, 0x76 ;  /* 0x000000762b367836 */ /* 0x000fe20000000000 */
[----:B------:R-:W-:Y:S01]  /*7a470*/  ISETP.LT.AND P6, PT, R61, UR35, !P2 ;  /* 0x000000233d007c0c */ /* 0x000fe2000d7c1270 */
[C---:B------:R-:W-:Y:S01]  /*7a480*/  VIADD R51, R53.reuse, UR75 ;  /* 0x0000004b35337c36 */ /* 0x040fe20008000000 */
[----:B--2---:R2:W-:Y:S01]  /*7a490*/  @P0 STG.E.U16 desc[UR8][R46.64], R4 ;  /* 0x000000042e000986 */ /* 0x0045e2000c101508 */
[----:B------:R-:W-:Y:S01]  /*7a4a0*/  ISETP.LT.AND P2, PT, R60, UR59, !P2 ;  /* 0x0000003b3c007c0c */ /* 0x000fe2000d741270 */
[----:B------:R-:W0:Y:S01]  /*7a4b0*/  LDCU UR38, c[0x0][0x39c] ;  /* 0x00007380ff2677ac */ /* 0x000e220008000800 */
[----:B------:R-:W-:Y:S01]  /*7a4c0*/  ISETP.GE.AND P0, PT, R54, UR26, PT ;  /* 0x0000001a36007c0c */ /* 0x000fe2000bf06270 */
[----:B------:R-:W0:Y:S01]  /*7a4d0*/  LDCU UR61, c[0x0][0x3b8] ;  /* 0x00007700ff3d77ac */ /* 0x000e220008000800 */
[----:B-1----:R-:W-:Y:S01]  /*7a4e0*/  IMAD.WIDE R48, R50, 0x2, R44 ;  /* 0x0000000232307825 */ /* 0x002fe200078e022c */
[----:B------:R-:W-:Y:S01]  /*7a4f0*/  PRMT R50, R4, 0x7632, R50 ;  /* 0x0000763204327816 */ /* 0x000fe20000000032 */
[----:B------:R-:W1:Y:S01]  /*7a500*/  LDCU UR77, c[0x0][0x398] ;  /* 0x00007300ff4d77ac */ /* 0x000e620008000800 */
        /* <DEDUP_REMOVED lines=90> */
[----:B-1----:R-:W3:Y:S01]  /*7aab0*/  LDL.LU R6, [R1+0x210] ;  /* 0x0002100001067983 */ /* 0x002ee20000300800 */
        /* <DEDUP_REMOVED lines=446> */
[----:B------:R-:W-:Y:S02]  /*7c6a0*/  ISETP.LT.AND P4, PT, R60, UR42, !P4 ;  /* 0x0000002a3c007c0c */ /* 0x000fe4000e781270 */
[----:B------:R-:W-:Y:S01]  /*7c6b0*/  ISETP.GE.AND P2, PT, R54, UR16, PT ;  /* 0x0000001036007c0c */ /* 0x000fe2000bf46270 */
[----:B------:R-:W-:Y:S01]  /*7c6c0*/  VIADD R54, R43, 0x9a ;  /* 0x0000009a2b367836 */ /* 0x000fe20000000000 */
[----:B------:R0:W-:Y:S01]  /*7c6d0*/  @P5 STG.E.U16 desc[UR8][R48.64], R50 ;  /* 0x0000003230005986 */ /* 0x0001e2000c101508 */
[----:B------:R-:W-:Y:S01]  /*7c6e0*/  IMAD.WIDE R46, R53, 0x2, R2 ;  /* 0x00000002352e7825 */ /* 0x000fe200078e0202 */
[----:B------:R-:W-:Y:S01]  /*7c6f0*/  ISETP.LT.AND P6, PT, R61, UR37, !P2 ;  /* 0x000000253d007c0c */ /* 0x000fe2000d7c1270 */
[----:B------:R-:W1:Y:S01]  /*7c700*/  LDCU UR42, c[0x0][0x3b8] ;  /* 0x00007700ff2a77ac */ /* 0x000e620008000800 */
[----:B------:R-:W-:-:S02]  /*7c710*/  ISETP.LT.AND P2, PT, R60, UR34, !P2 ;  /* 0x000000223c007c0c */ /* 0x000fc4000d741270 */
[----:B------:R-:W-:Y:S01]  /*7c720*/  ISETP.GE.AND P0, PT, R54, UR51, PT ;  /* 0x0000003336007c0c */ /* 0x000fe2000bf06270 */
[----:B------:R-:W-:Y:S01]  /*7c730*/  VIADD R54, R43, 0x9b ;  /* 0x0000009b2b367836 */ /* 0x000fe20000000000 */
[----:B------:R-:W1:Y:S01]  /*7c740*/  LDCU UR71, c[0x0][0x398] ;  /* 0x00007300ff4777ac */ /* 0x000e620008000800 */
[----:B0-----:R-:W-:Y:S01]  /*7c750*/  IMAD.WIDE R48, R53, 0x2, R44 ;  /* 0x0000000235307825 */ /* 0x001fe200078e022c */
[----:B------:R-:W-:Y:S01]  /*7c760*/  PRMT R53, R7, 0x7632, R53 ;  /* 0x0000763207357816 */ /* 0x000fe20000000035 */
[----:B------:R0:W-:Y:S01]  /*7c770*/  @P3 STG.E.U16 desc[UR8][R46.64], R7 ;  /* 0x000000072e003986 */ /* 0x0001e2000c101508 */
[----:B------:R-:W-:Y:S01]  /*7c780*/  ISETP.LT.AND P5, PT, R61, UR41, !P0 ;  /* 0x000000293d007c0c */ /* 0x000fe2000c7a1270 */
[----:B------:R-:W-:Y:S01]  /*7c790*/  VIADD R52, R51, UR70 ;  /* 0x0000004633347c36 */ /* 0x000fe20008000000 */
[----:B------:R-:W-:Y:S01]  /*7c7a0*/  ISETP.LT.AND P0, PT, R60, UR22, !P0 ;  /* 0x000000163c007c0c */ /* 0x000fe2000c701270 */
[----:B------:R1:W-:Y:S01]  /*7c7b0*/  @P4 STG.E.U16 desc[UR8][R48.64], R53 ;  /* 0x0000003530004986 */ /* 0x0003e2000c101508 */
[----:B------:R-:W-:Y:S01]  /*7c7c0*/  ISETP.GE.AND P3, PT, R54, UR39, PT ;  /* 0x0000002736007c0c */ /* 0x000fe2000bf66270 */
[----:B------:R-:W-:Y:S01]  /*7c7d0*/  VIADD R54, R43, 0x9c ;  /* 0x0000009c2b367836 */ /* 0x000fe20000000000 */
[----:B------:R-:W2:Y:S01]  /*7c7e0*/  LDCU UR53, c[0x0][0x39c] ;  /* 0x00007380ff3577ac */ /* 0x000ea20008000800 */
[----:B------:R-:W2:Y:S01]  /*7c7f0*/  LDCU UR16, c[0x0][0x398] ;  /* 0x00007300ff1077ac */ /* 0x000ea20008000800 */
[C---:B0-----:R-:W-:Y:S01]  /*7c800*/  IMAD.WIDE R46, R51.reuse, 0x2, R2 ;  /* 0x00000002332e7825 */ /* 0x041fe200078e0202 */
[----:B------:R-:W3:Y:S01]  /*7c810*/  LDL.LU R7, [R1+0x280] ;  /* 0x0002800001077983 */ /* 0x000ee20000300800 */
[----:B------:R-:W0:Y:S02]  /*7c820*/  LDCU UR37, c[0x0][0x398] ;  /* 0x00007300ff2577ac */ /* 0x000e240008000800 */
[----:B-1----:R-:W-:Y:S01]  /*7c830*/  IMAD.WIDE R48, R51, 0x2, R44 ;  /* 0x0000000233307825 */ /* 0x002fe200078e022c */
        /* <DEDUP_REMOVED lines=10> */
[----:B-1----:R-:W-:Y:S01]  /*7c8e0*/  IMAD.WIDE R46, R52, 0x2, R2 ;  /* 0x00000002342e7825 */ /* 0x002fe200078e0202 */
[----:B------:R-:W3:Y:S01]  /*7c8f0*/  LDL.LU R6, [R1+0x290] ;  /* 0x0002900001067983 */ /* 0x000ee20000300800 */
[----:B------:R-:W-:Y:S01]  /*7c900*/  IADD3 R53, PT, PT, R50, UR6, RZ ;  /* 0x0000000632357c10 */ /* 0x000fe2000fffe0ff */
[----:B------:R-:W1:Y:S01]  /*7c910*/  LDCU UR34, c[0x0][0x3b8] ;  /* 0x00007700ff2277ac */ /* 0x000e620008000800 */
[----:B0-----:R-:W-:Y:S01]  /*7c920*/  IMAD.WIDE R48, R52, 0x2, R44 ;  /* 0x0000000234307825 */ /* 0x001fe200078e022c */
[----:B------:R-:W-:Y:S01]  /*7c930*/  PRMT R52, R5, 0x7632, R52 ;  /* 0x0000763205347816 */ /* 0x000fe20000000034 */
[----:B------:R0:W-:Y:S01]  /*7c940*/  @P5 STG.E.U16 desc[UR8][R46.64], R5 ;  /* 0x000000052e005986 */ /* 0x0001e2000c101508 */
[----:B------:R-:W-:Y:S01]  /*7c950*/  ISETP.LT.AND P2, PT, R61, UR66, !P6 ;  /* 0x000000423d007c0c */ /* 0x000fe2000f741270 */
[----:B------:R-:W-:Y:S01]  /*7c960*/  VIADD R51, R53, UR50 ;  /* 0x0000003235337c36 */ /* 0x000fe20008000000 */
[----:B------:R-:W-:Y:S01]  /*7c970*/  ISETP.GE.AND P5, PT, R54, UR27, PT ;  /* 0x0000001b36007c0c */ /* 0x000fe2000bfa6270 */
[----:B------:R1:W-:Y:S01]  /*7c980*/  @P0 STG.E.U16 desc[UR8][R48.64], R52 ;  /* 0x0000003430000986 */ /* 0x0003e2000c101508 */
[----:B------:R-:W-:Y:S01]  /*7c990*/  ISETP.LT.AND P6, PT, R60, UR52, !P6 ;  /* 0x000000343c007c0c */ /* 0x000fe2000f7c1270 */
[----:B------:R-:W-:Y:S01]  /*7c9a0*/  VIADD R54, R43, 0x9e ;  /* 0x0000009e2b367836 */ /* 0x000fe20000000000 */
[----:B------:R-:W-:Y:S01]  /*7c9b0*/  ISETP.LT.AND P0, PT, R61, UR10, !P5 ;  /* 0x0000000a3d007c0c */ /* 0x000fe2000ef01270 */
[----:B------:R-:W3:Y:S01]  /*7c9c0*/  LDCU UR41, c[0x0][0x398] ;  /* 0x00007300ff2977ac */ /* 0x000ee20008000800 */
[C---:B0-----:R-:W-:Y:S01]  /*7c9d0*/  IMAD.WIDE R46, R50.reuse, 0x2, R2 ;  /* 0x00000002322e7825 */ /* 0x041fe200078e0202 */
[----:B------:R-:W3:Y:S01]  /*7c9e0*/  LDL.LU R5, [R1+0x284] ;  /* 0x0002840001057983 */ /* 0x000ee20000300800 */
[----:B------:R-:W0:Y:S02]  /*7c9f0*/  LDCU UR69, c[0x0][0x39c] ;  /* 0x00007380ff4577ac */ /* 0x000e240008000800 */
[----:B-1----:R-:W-:Y:S01]  /*7ca00*/  IMAD.WIDE R48, R50, 0x2, R44 ;  /* 0x0000000232307825 */ /* 0x002fe200078e022c */
[----:B--2---:R-:W-:Y:S01]  /*7ca10*/  PRMT R50, R4, 0x7632, R50 ;  /* 0x0000763204327816 */ /* 0x004fe20000000032 */
[----:B------:R1:W-:Y:S01]  /*7ca20*/  @P4 STG.E.U16 desc[UR8][R46.64], R4 ;  /* 0x000000042e004986 */ /* 0x0003e2000c101508 */
[----:B------:R-:W-:Y:S01]  /*7ca30*/  ISETP.GE.AND P4, PT, R54, UR4, PT ;  /* 0x0000000436007c0c */ /* 0x000fe2000bf86270 */
[----:B------:R-:W-:Y:S01]  /*7ca40*/  VIADD R54, R43, 0x9f ;  /* 0x0000009f2b367836 */ /* 0x000fe20000000000 */
[----:B------:R-:W-:Y:S01]  /*7ca50*/  ISETP.LT.AND P5, PT, R60, UR68, !P5 ;  /* 0x000000443c007c0c */ /* 0x000fe2000efa1270 */
[----:B------:R2:W-:Y:S01]  /*7ca60*/  @P3 STG.E.U16 desc[UR8][R48.64], R50 ;  /* 0x0000003230003986 */ /* 0x0005e2000c101508 */
[----:B------:R-:W-:Y:S01]  /*7ca70*/  ISETP.LT.AND P3, PT, R61, UR20, !P4 ;  /* 0x000000143d007c0c */ /* 0x000fe2000e761270 */
[----:B------:R-:W-:Y:S01]  /*7ca80*/  VIADD R52, R51, UR65 ;  /* 0x0000004133347c36 */ /* 0x000fe20008000000 */
[----:B------:R-:W0:Y:S01]  /*7ca90*/  LDCU UR39, c[0x0][0x398] ;  /* 0x00007300ff2777ac */ /* 0x000e220008000800 */
[----:B------:R-:W0:Y:S01]  /*7caa0*/  LDCU UR22, c[0x0][0x3b8] ;  /* 0x00007700ff1677ac */ /* 0x000e220008000800 */
[C---:B-1----:R-:W-:Y:S01]  /*7cab0*/  IMAD.WIDE R46, R53.reuse, 0x2, R2 ;  /* 0x00000002352e7825 */ /* 0x042fe200078e0202 */
[----:B------:R-:W3:Y:S01]  /*7cac0*/  LDL.LU R4, [R1+0x294] ;  /* 0x0002940001047983 */ /* 0x000ee20000300800 */
[----:B------:R-:W1:Y:S02]  /*7cad0*/  LDCU UR25, c[0x0][0x398] ;  /* 0x00007300ff1977ac */ /* 0x000e640008000800 */
[----:B--2---:R-:W-:Y:S01]  /*7cae0*/  IMAD.WIDE R48, R53, 0x2, R44 ;  /* 0x0000000235307825 */ /* 0x004fe200078e022c */
[----:B------:R-:W-:Y:S01]  /*7caf0*/  PRMT R53, R59, 0x7632, R53 ;  /* 0x000076323b357816 */ /* 0x000fe20000000035 */
[----:B------:R2:W-:Y:S01]  /*7cb00*/  @P2 STG.E.U16 desc[UR8][R46.64], R59 ;  /* 0x0000003b2e002986 */ /* 0x0005e2000c101508 */
[----:B------:R-:W-:Y:S01]  /*7cb10*/  ISETP.GE.AND P2, PT, R54, UR63, PT ;  /* 0x0000003f36007c0c */ /* 0x000fe2000bf46270 */
[----:B------:R-:W0:Y:S01]  /*7cb20*/  LDCU UR6, c[0x0][0x39c] ;  /* 0x00007380ff0677ac */ /* 0x000e220008000800 */
[----:B------:R-:W-:Y:S01]  /*7cb30*/  ISETP.LT.AND P4, PT, R60, UR12, !P4 ;  /* 0x0000000c3c007c0c */ /* 0x000fe2000e781270 */
[----:B------:R1:W-:Y:S01]  /*7cb40*/  @P6 STG.E.U16 desc[UR8][R48.64], R53 ;  /* 0x0000003530006986 */ /* 0x0003e2000c101508 */
[----:B------:R-:W-:Y:S01]  /*7cb50*/  ISETP.LT.AND P6, PT, R61, UR46, !P2 ;  /* 0x0000002e3d007c0c */ /* 0x000fe2000d7c1270 */
[----:B------:R-:W0:Y:S01]  /*7cb60*/  LDCU UR67, c[0x0][0x398] ;  /* 0x00007300ff4377ac */ /* 0x000e220008000800 */
[----:B------:R-:W0:Y:S01]  /*7cb70*/  LDCU UR50, c[0x0][0x39c] ;  /* 0x00007380ff3277ac */ /* 0x000e220008000800 */
[C---:B--2---:R-:W-:Y:S01]  /*7cb80*/  IMAD.WIDE R46, R51.reuse, 0x2, R2 ;  /* 0x00000002332e7825 */ /* 0x044fe200078e0202 */
[----:B------:R-:W2:Y:S01]  /*7cb90*/  LDL.LU R59, [R1+0x288] ;  /* 0x00028800013b7983 */ /* 0x000ea20000300800 */
[----:B------:R-:W0:Y:S02]  /*7cba0*/  LDCU UR40, c[0x0][0x3b8] ;  /* 0x00007700ff2877ac */ /* 0x000e240008000800 */
[----:B-1----:R-:W-:Y:S01]  /*7cbb0*/  IMAD.WIDE R48, R51, 0x2, R44 ;  /* 0x0000000233307825 */ /* 0x002fe200078e022c */
[----:B------:R-:W1:Y:S03]  /*7cbc0*/  LDCU UR66, c[0x0][0x398] ;  /* 0x00007300ff4277ac */ /* 0x000e660008000800 */
        /* <DEDUP_REMOVED lines=18> */
[----:B------:R-:W0:Y:S01]  /*7ccf0*/  LDCU UR4, c[0x0][0x398] ;  /* 0x00007300ff0477ac */ /* 0x000e220008000800 */
[----:B------:R-:W0:Y:S01]  /*7cd00*/  LDCU UR68, c[0x0][0x3b8] ;  /* 0x00007700ff4477ac */ /* 0x000e220008000800 */
[C---:B----4-:R-:W-:Y:S01]  /*7cd10*/  IMAD.WIDE R46, R50.reuse, 0x2, R2 ;  /* 0x00000002322e7825 */ /* 0x050fe200078e0202 */
[----:B------:R-:W4:Y:S04]  /*7cd20*/  LDCU UR64, c[0x0][0x39c] ;  /* 0x00007380ff4077ac */ /* 0x000f280008000800 */
[----:B------:R0:W-:Y:S01]  /*7cd30*/  @P6 STG.E.U16 desc[UR8][R46.64], R56 ;  /* 0x000000382e006986 */ /* 0x0001e2000c101508 */
[----:B-1----:R-:W-:Y:S01]  /*7cd40*/  IMAD.WIDE R48, R50, 0x2, R44 ;  /* 0x0000000232307825 */ /* 0x002fe200078e022c */
[----:B------:R-:W-:Y:S01]  /*7cd50*/  PRMT R50, R56, 0x7632, R50 ;  /* 0x0000763238327816 */ /* 0x000fe20000000032 */
[----:B------:R-:W1:Y:S02]  /*7cd60*/  LDCU UR12, c[0x0][0x3b8] ;  /* 0x00007700ff0c77ac */ /* 0x000e640008000800 */
[----:B------:R-:W-:-:S02]  /*7cd70*/  VIADD R54, R43, 0xa1 ;  /* 0x000000a12b367836 */ /* 0x000fc40000000000 */
[----:B------:R-:W-:Y:S01]  /*7cd80*/  VIADD R51, R53, UR30 ;  /* 0x0000001e35337c36 */ /* 0x000fe20008000000 */
[----:B------:R-:W1:Y:S01]  /*7cd90*/  LDCU UR20, c[0x0][0x398] ;  /* 0x00007300ff1477ac */ /* 0x000e620008000800 */
[----:B0-----:R-:W3:Y:S01]  /*7cda0*/  LDL.LU R56, [R1+0x28c] ;  /* 0x00028c0001387983 */ /* 0x001ee20000300800 */
[----:B------:R-:W-:Y:S01]  /*7cdb0*/  ISETP.LT.AND P5, PT, R61, UR61, !P0 ;  /* 0x0000003d3d007c0c */ /* 0x000fe2000c7a1270 */
[----:B------:R-:W0:Y:S02]  /*7cdc0*/  LDCU UR63, c[0x0][0x398] ;  /* 0x00007300ff3f77ac */ /* 0x000e240008000800 */
[----:B------:R-:W4:Y:S01]  /*7cdd0*/  LDL.LU R57, [R1+0x29c] ;  /* 0x00029c0001397983 */ /* 0x000f220000300800 */
[----:B------:R-:W-:Y:S01]  /*7cde0*/  ISETP.LT.AND P0, PT, R60, UR49, !P0 ;  /* 0x000000313c007c0c */ /* 0x000fe2000c701270 */
[----:B------:R-:W0:Y:S01]  /*7cdf0*/  LDCU UR47, c[0x0][0x39c] ;  /* 0x00007380ff2f77ac */ /* 0x000e220008000800 */
[----:B------:R-:W-:Y:S01]  /*7ce00*/  ISETP.GE.AND P3, PT, R54, UR77, PT ;  /* 0x0000004d36007c0c */ /* 0x000fe2000bf66270 */
[----:B------:R-:W-:Y:S01]  /*7ce10*/  VIADD R54, R43, 0xa2 ;  /* 0x000000a22b367836 */ /* 0x000fe20000000000 */
[----:B------:R1:W-:Y:S01]  /*7ce20*/  @P2 STG.E.U16 desc[UR8][R48.64], R50 ;  /* 0x0000003230002986 */ /* 0x0003e2000c101508 */
[----:B------:R-:W-:Y:S01]  /*7ce30*/  IMAD.WIDE R46, R53, 0x2, R2 ;  /* 0x00000002352e7825 */ /* 0x000fe200078e0202 */
[----:B------:R-:W-:Y:S01]  /*7ce40*/  ISETP.LT.AND P4, PT, R61, UR76, !P3 ;  /* 0x0000004c3d007c0c */ /* 0x000fe2000df81270 */
[----:B------:R-:W0:Y:S01]  /*7ce50*/  LDCU UR46, c[0x0][0x398] ;  /* 0x00007300ff2e77ac */ /* 0x000e220008000800 */
[----:B------:R-:W-:-:S02]  /*7ce60*/  ISETP.LT.AND P3, PT, R60, UR38, !P3 ;  /* 0x000000263c007c0c */ /* 0x000fc4000df61270 */
[----:B------:R-:W-:Y:S01]  /*7ce70*/  ISETP.GE.AND P6, PT, R54, UR60, PT ;  /* 0x0000003c36007c0c */ /* 0x000fe2000bfc6270 */
[----:B------:R-:W-:Y:S01]  /*7ce80*/  VIADD R54, R43, 0xa3 ;  /* 0x000000a32b367836 */ /* 0x000fe20000000000 */
[----:B------:R-:W0:Y:S01]  /*7ce90*/  LDCU UR62, c[0x0][0x398] ;  /* 0x00007300ff3e77ac */ /* 0x000e220008000800 */
        /* <DEDUP_REMOVED lines=11> */
[C---:B-1----:R-:W-:Y:S01]  /*7cf50*/  IMAD.WIDE R46, R51.reuse, 0x2, R2 ;  /* 0x00000002332e7825 */ /* 0x042fe200078e0202 */
[----:B------:R-:W1:Y:S03]  /*7cf60*/  LDCU UR61, c[0x0][0x398] ;  /* 0x00007300ff3d77ac */ /* 0x000e660008000800 */
        /* <DEDUP_REMOVED lines=10> */
[----:B------:R-:W2:Y:S01]  /*7d010*/  LDCU UR30, c[0x0][0x39c] ;  /* 0x00007380ff1e77ac */ /* 0x000ea20008000800 */
[----:B0-----:R-:W-:Y:S01]  /*7d020*/  IMAD.WIDE R46, R52, 0x2, R2 ;  /* 0x00000002342e7825 */ /* 0x001fe200078e0202 */
[----:B------:R-:W-:Y:S01]  /*7d030*/  IADD3 R53, PT, PT, R50, UR26, RZ ;  /* 0x0000001a32357c10 */ /* 0x000fe2000fffe0ff */
[----:B------:R-:W0:Y:S02]  /*7d040*/  LDCU UR77, c[0x0][0x398] ;  /* 0x00007300ff4d77ac */ /* 0x000e240008000800 */
[----:B-1----:R-:W-:Y:S01]  /*7d050*/  IMAD.WIDE R48, R52, 0x2, R44 ;  /* 0x0000000234307825 */ /* 0x002fe200078e022c */
[----:B------:R-:W-:Y:S01]  /*7d060*/  PRMT R52, R5, 0x7632, R52 ;  /* 0x0000763205347816 */ /* 0x000fe20000000034 */
[----:B------:R1:W-:Y:S01]  /*7d070*/  @P2 STG.E.U16 desc[UR8][R46.64], R5 ;  /* 0x000000052e002986 */ /* 0x0003e2000c101508 */
[----:B------:R-:W-:Y:S01]  /*7d080*/  ISETP.GE.AND P2, PT, R54, UR31, PT ;  /* 0x0000001f36007c0c */ /* 0x000fe2000bf46270 */
[----:B------:R-:W-:Y:S01]  /*7d090*/  VIADD R54, R43, 0xa6 ;  /* 0x000000a62b367836 */ /* 0x000fe20000000000 */
[----:B------:R-:W-:Y:S01]  /*7d0a0*/  ISETP.LT.AND P4, PT, R60, UR32, !P4 ;  /* 0x000000203c007c0c */ /* 0x000fe2000e781270 */
[----:B------:R0:W-:Y:S01]  /*7d0b0*/  @P6 STG.E.U16 desc[UR8][R48.64], R52 ;  /* 0x0000003430006986 */ /* 0x0001e2000c101508 */
[----:B------:R-:W-:Y:S01]  /*7d0c0*/  ISETP.LT.AND P6, PT, R61, UR58, !P2 ;  /* 0x0000003a3d007c0c */ /* 0x000fe2000d7c1270 */
[----:B------:R-:W-:Y:S01]  /*7d0d0*/  VIADD R51, R53, UR44 ;  /* 0x0000002c35337c36 */ /* 0x000fe20008000000 */
[----:B------:R-:W2:Y:S01]  /*7d0e0*/  LDCU UR76, c[0x0][0x398] ;  /* 0x00007300ff4c77ac */ /* 0x000ea20008000800 */
[----:B------:R-:W2:Y:S01]  /*7d0f0*/  LDCU UR24, c[0x0][0x39c] ;  /* 0x00007380ff1877ac */ /* 0x000ea20008000800 */
[C---:B-1----:R-:W-:Y:S01]  /*7d100*/  IMAD.WIDE R46, R50.reuse, 0x2, R2 ;  /* 0x00000002322e7825 */ /* 0x042fe200078e0202 */
[----:B------:R-:W1:Y:S03]  /*7d110*/  LDCU UR60, c[0x0][0x398] ;  /* 0x00007300ff3c77ac */ /* 0x000e660008000800 */
[----:B0-----:R-:W-:Y:S01]  /*7d120*/  IMAD.WIDE R48, R50, 0x2, R44 ;  /* 0x0000000232307825 */ /* 0x001fe200078e022c */
        /* <DEDUP_REMOVED lines=8> */
[----:B------:R-:W3:Y:S01]  /*7d1b0*/  LDCU UR38, c[0x0][0x3b8] ;  /* 0x00007700ff2677ac */ /* 0x000ee20008000800 */
[----:B------:R-:W3:Y:S01]  /*7d1c0*/  LDCU UR45, c[0x0][0x398] ;  /* 0x00007300ff2d77ac */ /* 0x000ee20008000800 */
[C---:B0-----:R-:W-:Y:S01]  /*7d1d0*/  IMAD.WIDE R46, R53.reuse, 0x2, R2 ;  /* 0x00000002352e7825 */ /* 0x041fe200078e0202 */
[----:B------:R-:W0:Y:S03]  /*7d1e0*/  LDCU UR33, c[0x0][0x39c] ;  /* 0x00007380ff2177ac */ /* 0x000e260008000800 */
[----:B-1----:R-:W-:Y:S01]  /*7d1f0*/  IMAD.WIDE R48, R53, 0x2, R44 ;  /* 0x0000000235307825 */ /* 0x002fe200078e022c */
[----:B--2---:R-:W-:Y:S01]  /*7d200*/  PRMT R53, R59, 0x7632, R53 ;  /* 0x000076323b357816 */ /* 0x004fe20000000035 */
[----:B------:R1:W-:Y:S01]  /*7d210*/  @P3 STG.E.U16 desc[UR8][R46.64], R59 ;  /* 0x0000003b2e003986 */ /* 0x0003e2000c101508 */
[----:B------:R-:W-:Y:S01]  /*7d220*/  ISETP.GE.AND P3, PT, R54, UR28, PT ;  /* 0x0000001c36007c0c */ /* 0x000fe2000bf66270 */
[----:B------:R-:W2:Y:S01]  /*7d230*/  LDCU UR35, c[0x0][0x398] ;  /* 0x00007300ff2377ac */ /* 0x000ea20008000800 */
[----:B------:R-:W-:Y:S01]  /*7d240*/  ISETP.LT.AND P0, PT, R60, UR54, !P0 ;  /* 0x000000363c007c0c */ /* 0x000fe2000c701270 */
[----:B------:R0:W-:Y:S01]  /*7d250*/  @P4 STG.E.U16 desc[UR8][R48.64], R53 ;  /* 0x0000003530004986 */ /* 0x0001e2000c101508 */
[----:B------:R-:W-:Y:S01]  /*7d260*/  ISETP.LT.AND P4, PT, R61, UR72, !P3 ;  /* 0x000000483d007c0c */ /* 0x000fe2000df81270 */
[----:B------:R-:W2:Y:S01]  /*7d270*/  LDCU UR75, c[0x0][0x3b8] ;  /* 0x00007700ff4b77ac */ /* 0x000ea20008000800 */
[----:B------:R-:W2:Y:S01]  /*7d280*/  LDCU UR59, c[0x0][0x398] ;  /* 0x00007300ff3b77ac */ /* 0x000ea20008000800 */
[C---:B-1----:R-:W-:Y:S01]  /*7d290*/  IMAD.WIDE R46, R51.reuse, 0x2, R2 ;  /* 0x00000002332e7825 */ /* 0x042fe200078e0202 */
[----:B------:R-:W1:Y:S03]  /*7d2a0*/  LDCU UR26, c[0x0][0x39c] ;  /* 0x00007380ff1a77ac */ /* 0x000e660008000800 */
[----:B0-----:R-:W-:Y:S01]  /*7d2b0*/  IMAD.WIDE R48, R51, 0x2, R44 ;  /* 0x0000000233307825 */ /* 0x001fe200078e022c */
[----:B------:R-:W0:Y:S03]  /*7d2c0*/  LDCU UR36, c[0x0][0x398] ;  /* 0x00007300ff2477ac */ /* 0x000e260008000800 */
        /* <DEDUP_REMOVED lines=9> */
[----:B---3--:R-:W-:Y:S01]  /*7d360*/  IMAD.WIDE R46, R52, 0x2, R2 ;  /* 0x00000002342e7825 */ /* 0x008fe200078e0202 */
[----:B------:R-:W-:Y:S01]  /*7d370*/  IADD3 R53, PT, PT, R50, UR42, RZ ;  /* 0x0000002a32357c10 */ /* 0x000fe2000fffe0ff */
[----:B------:R-:W3:Y:S03]  /*7d380*/  LDCU UR56, c[0x0][0x398] ;  /* 0x00007300ff3877ac */ /* 0x000ee60008000800 */
[----:B------:R0:W-:Y:S01]  /*7d390*/  @P5 STG.E.U16 desc[UR8][R46.64], R56 ;  /* 0x000000382e005986 */ /* 0x0001e2000c101508 */
[----:B-1----:R-:W-:Y:S01]  /*7d3a0*/  IMAD.WIDE R48, R52, 0x2, R44 ;  /* 0x0000000234307825 */ /* 0x002fe200078e022c */
[----:B------:R-:W-:Y:S01]  /*7d3b0*/  ISETP.GE.AND P6, PT, R54, UR53, PT ;  /* 0x0000003536007c0c */ /* 0x000fe2000bfc6270 */
[----:B------:R-:W1:Y:S03]  /*7d3c0*/  LDCU UR31, c[0x0][0x398] ;  /* 0x00007300ff1f77ac */ /* 0x000e660008000800 */
[----:B------:R2:W-:Y:S01]  /*7d3d0*/  @P0 STG.E.U16 desc[UR8][R48.64], R55 ;  /* 0x0000003730000986 */ /* 0x0005e2000c101508 */
[----:B------:R-:W1:Y:S01]  /*7d3e0*/  LDCU UR57, c[0x0][0x39c] ;  /* 0x00007380ff3977ac */ /* 0x000e620008000800 */
[----:B------:R-:W1:Y:S02]  /*7d3f0*/  LDCU UR32, c[0x0][0x3b8] ;  /* 0x00007700ff2077ac */ /* 0x000e640008000800 */
[----:B0-----:R-:W3:Y:S01]  /*7d400*/  LDL.LU R56, [R1+0x2a0] ;  /* 0x0002a00001387983 */ /* 0x001ee20000300800 */
[C---:B------:R-:W-:Y:S01]  /*7d410*/  IMAD.WIDE R46, R50.reuse, 0x2, R2 ;  /* 0x00000002322e7825 */ /* 0x040fe200078e0202 */
[----:B------:R-:W0:Y:S03]  /*7d420*/  LDCU UR58, c[0x0][0x398] ;  /* 0x00007300ff3a77ac */ /* 0x000e260008000800 */
[----:B--2---:R-:W-:Y:S01]  /*7d430*/  IMAD.WIDE R48, R50, 0x2, R44 ;  /* 0x0000000232307825 */ /* 0x004fe200078e022c */
[----:B----4-:R-:W-:Y:S01]  /*7d440*/  PRMT R50, R57, 0x7632, R50 ;  /* 0x0000763239327816 */ /* 0x010fe20000000032 */
[----:B------:R2:W-:Y:S01]  /*7d450*/  @P4 STG.E.U16 desc[UR8][R46.64], R57 ;  /* 0x000000392e004986 */ /* 0x0005e2000c101508 */
[----:B------:R-:W4:Y:S01]  /*7d460*/  LDCU UR74, c[0x0][0x398] ;  /* 0x00007300ff4a77ac */ /* 0x000f220008000800 */
[----:B------:R-:W-:-:S02]  /*7d470*/  VIADD R54, R43, 0xa9 ;  /* 0x000000a92b367836 */ /* 0x000fc40000000000 */
[----:B------:R-:W-:Y:S01]  /*7d480*/  VIADD R51, R53, UR34 ;  /* 0x0000002235337c36 */ /* 0x000fe20008000000 */
[----:B------:R-:W0:Y:S01]  /*7d490*/  LDCU UR48, c[0x0][0x39c] ;  /* 0x00007380ff3077ac */ /* 0x000e220008000800 */
[----:B------:R-:W0:Y:S01]  /*7d4a0*/  LDCU UR55, c[0x0][0x3b8] ;  /* 0x00007700ff3777ac */ /* 0x000e220008000800 */
[----:B--2---:R-:W2:Y:S01]  /*7d4b0*/  LDL.LU R57, [R1+0x2b0] ;  /* 0x0002b00001397983 */ /* 0x004ea20000300800 */
[----:B------:R-:W-:Y:S01]  /*7d4c0*/  ISETP.LT.AND P2, PT, R61, UR16, !P6 ;  /* 0x000000103d007c0c */ /* 0x000fe2000f741270 */
[----:B------:R-:W0:Y:S02]  /*7d4d0*/  LDCU UR73, c[0x0][0x398] ;  /* 0x00007300ff4977ac */ /* 0x000e240008000800 */
[----:B------:R-:W4:Y:S01]  /*7d4e0*/  LDL.LU R58, [R1+0x2a4] ;  /* 0x0002a400013a7983 */ /* 0x000f220000300800 */
[----:B------:R-:W-:Y:S01]  /*7d4f0*/  ISETP.GE.AND P5, PT, R54, UR70, PT ;  /* 0x0000004636007c0c */ /* 0x000fe2000bfa6270 */
[----:B------:R-:W-:Y:S01]  /*7d500*/  IMAD.WIDE R46, R53, 0x2, R2 ;  /* 0x00000002352e7825 */ /* 0x000fe200078e0202 */
[----:B------:R-:W-:Y:S01]  /*7d510*/  ISETP.LT.AND P6, PT, R60, UR37, !P6 ;  /* 0x000000253c007c0c */ /* 0x000fe2000f7c1270 */
[----:B------:R-:W4:Y:S01]  /*7d520*/  LDL.LU R59, [R1+0x2b4] ;  /* 0x0002b400013b7983 */ /* 0x000f220000300800 */
[----:B------:R-:W0:Y:S03]  /*7d530*/  LDCU UR28, c[0x0][0x398] ;  /* 0x00007300ff1c77ac */ /* 0x000e260008000800 */
[----:B------:R-:W4:Y:S01]  /*7d540*/  LDL.LU R11, [R1+0x2a8] ;  /* 0x0002a800010b7983 */ /* 0x000f220000300800 */
[----:B------:R-:W-:Y:S01]  /*7d550*/  VIADD R54, R43, 0xaa ;  /* 0x000000aa2b367836 */ /* 0x000fe20000000000 */
[----:B------:R-:W-:Y:S01]  /*7d560*/  ISETP.LT.AND P0, PT, R61, UR51, !P5 ;  /* 0x000000333d007c0c */ /* 0x000fe2000ef01270 */
[----:B------:R-:W0:Y:S01]  /*7d570*/  LDCU UR54, c[0x0][0x3b8] ;  /* 0x00007700ff3677ac */ /* 0x000e220008000800 */
[----:B------:R-:W4:Y:S02]  /*7d580*/  LDL.LU R6, [R1+0x2b8] ;  /* 0x0002b80001067983 */ /* 0x000f240000300800 */
[----:B------:R-:W-:Y:S01]  /*7d590*/  ISETP.GE.AND P4, PT, R54, UR69, PT ;  /* 0x0000004536007c0c */ /* 0x000fe2000bf86270 */
[----:B------:R-:W0:Y:S01]  /*7d5a0*/  LDCU UR72, c[0x0][0x398] ;  /* 0x00007300ff4877ac */ /* 0x000e220008000800 */
[----:B------:R-:W4:Y:S01]  /*7d5b0*/  LDL.LU R5, [R1+0x2ac] ;  /* 0x0002ac0001057983 */ /* 0x000f220000300800 */
[C---:B------:R-:W-:Y:S01]  /*7d5c0*/  ISETP.LT.AND P5, PT, R60.reuse, UR41, !P5 ;  /* 0x000000293c007c0c */ /* 0x040fe2000efa1270 */
[----:B------:R-:W0:Y:S02]  /*7d5d0*/  LDCU UR42, c[0x0][0x39c] ;  /* 0x00007380ff2a77ac */ /* 0x000e240008000800 */
[----:B------:R-:W4:Y:S01]  /*7d5e0*/  LDL.LU R4, [R1+0x2bc] ;  /* 0x0002bc0001047983 */ /* 0x000f220000300800 */
[----:B------:R-:W-:Y:S01]  /*7d5f0*/  VIADD R54, R43, 0xab ;  /* 0x000000ab2b367836 */ /* 0x000fe20000000000 */
[----:B------:R-:W0:Y:S02]  /*7d600*/  LDCU UR53, c[0x0][0x398] ;  /* 0x00007300ff3577ac */ /* 0x000e240008000800 */
[----:B------:R1:W-:Y:S01]  /*7d610*/  @P3 STG.E.U16 desc[UR8][R48.64], R50 ;  /* 0x0000003230003986 */ /* 0x0003e2000c101508 */
[----:B------:R-:W-:Y:S01]  /*7d620*/  ISETP.LT.AND P3, PT, R61, UR39, !P4 ;  /* 0x000000273d007c0c */ /* 0x000fe2000e761270 */
[----:B------:R-:W-:Y:S01]  /*7d630*/  VIADD R52, R51, UR22 ;  /* 0x0000001633347c36 */ /* 0x000fe20008000000 */
[----:B------:R-:W-:Y:S01]  /*7d640*/  ISETP.LT.AND P4, PT, R60, UR25, !P4 ;  /* 0x000000193c007c0c */ /* 0x000fe2000e781270 */
[----:B------:R-:W4:Y:S01]  /*7d650*/  LDL.LU R7, [R1+0x2c0] ;  /* 0x0002c00001077983 */ /* 0x000f220000300800 */
        /* <DEDUP_REMOVED lines=14> */
[----:B---3--:R-:W-:Y:S01]  /*7d740*/  PRMT R53, R56, 0x7632, R53 ;  /* 0x0000763238357816 */ /* 0x008fe20000000035 */
[----:B------:R3:W-:Y:S01]  /*7d750*/  @P2 STG.E.U16 desc[UR8][R46.64], R56 ;  /* 0x000000382e002986 */ /* 0x0007e2000c101508 */
[----:B------:R-:W-:Y:S01]  /*7d760*/  ISETP.GE.AND P2, PT, R54, UR6, PT ;  /* 0x0000000636007c0c */ /* 0x000fe2000bf46270 */
[----:B------:R-:W-:Y:S01]  /*7d770*/  VIADD R54, R43, 0xac ;  /* 0x000000ac2b367836 */ /* 0x000fe20000000000 */
[----:B------:R-:W0:Y:S01]  /*7d780*/  LDCU UR6, c[0x0][0x398] ;  /* 0x00007300ff0677ac */ /* 0x000e220008000800 */
[----:B------:R1:W-:Y:S01]  /*7d790*/  @P6 STG.E.U16 desc[UR8][R48.64], R53 ;  /* 0x0000003530006986 */ /* 0x0003e2000c101508 */
[----:B------:R-:W-:Y:S01]  /*7d7a0*/  ISETP.LT.AND P6, PT, R61, UR67, !P2 ;  /* 0x000000433d007c0c */ /* 0x000fe2000d7c1270 */
[----:B---3--:R-:W-:-:S02]  /*7d7b0*/  IMAD.WIDE R46, R51, 0x2, R2 ;  /* 0x00000002332e7825 */ /* 0x008fc400078e0202 */
[----:B------:R-:W3:Y:S02]  /*7d7c0*/  LDL.LU R56, [R1+0x2264] ;  /* 0x0022640001387983 */ /* 0x000ee40000300800 */
[----:B-1----:R-:W-:Y:S01]  /*7d7d0*/  IMAD.WIDE R48, R51, 0x2, R44 ;  /* 0x0000000233307825 */ /* 0x002fe200078e022c */
[----:B------:R-:W-:Y:S01]  /*7d7e0*/  IADD3 R53, PT, PT, R50, UR52, RZ ;  /* 0x0000003432357c10 */ /* 0x000fe2000fffe0ff */
[----:B------:R-:W1:Y:S01]  /*7d7f0*/  LDCU UR67, c[0x0][0x398] ;  /* 0x00007300ff4377ac */ /* 0x000e620008000800 */
[----:B--2---:R-:W-:Y:S01]  /*7d800*/  PRMT R51, R57, 0x7632, R51 ;  /* 0x0000763239337816 */ /* 0x004fe20000000033 */
[----:B------:R2:W-:Y:S01]  /*7d810*/  @P0 STG.E.U16 desc[UR8][R46.64], R57 ;  /* 0x000000392e000986 */ /* 0x0005e2000c101508 */
[----:B------:R-:W-:Y:S01]  /*7d820*/  ISETP.GE.AND P0, PT, R54, UR50, PT ;  /* 0x0000003236007c0c */ /* 0x000fe2000bf06270 */
[----:B------:R-:W-:Y:S01]  /*7d830*/  VIADD R54, R43, 0xad ;  /* 0x000000ad2b367836 */ /* 0x000fe20000000000 */
[----:B------:R-:W-:Y:S01]  /*7d840*/  ISETP.LT.AND P2, PT, R60, UR66, !P2 ;  /* 0x000000423c007c0c */ /* 0x000fe2000d741270 */
[----:B------:R0:W-:Y:S01]  /*7d850*/  @P5 STG.E.U16 desc[UR8][R48.64], R51 ;  /* 0x0000003330005986 */ /* 0x0001e2000c101508 */
[----:B------:R-:W-:Y:S01]  /*7d860*/  ISETP.LT.AND P5, PT, R61, UR27, !P0 ;  /* 0x0000001b3d007c0c */ /* 0x000fe2000c7a1270 */
[----:B------:R-:W1:Y:S01]  /*7d870*/  LDCU UR52, c[0x0][0x39c] ;  /* 0x00007380ff3477ac */ /* 0x000e620008000800 */
[C---:B--2---:R-:W-:Y:S01]  /*7d880*/  IMAD.WIDE R46, R52.reuse, 0x2, R2 ;  /* 0x00000002342e7825 */ /* 0x044fe200078e0202 */
[----:B------:R-:W2:Y:S01]  /*7d890*/  LDL.LU R57, [R1+0x2260] ;  /* 0x0022600001397983 */ /* 0x000ea20000300800 */
[----:B------:R-:W1:Y:S02]  /*7d8a0*/  LDCU UR50, c[0x0][0x398] ;  /* 0x00007300ff3277ac */ /* 0x000e640008000800 */
[----:B0-----:R-:W-:Y:S01]  /*7d8b0*/  IMAD.WIDE R48, R52, 0x2, R44 ;  /* 0x0000000234307825 */ /* 0x001fe200078e022c */
[----:B----4-:R-:W-:Y:S01]  /*7d8c0*/  PRMT R52, R58, 0x7632, R52 ;  /* 0x000076323a347816 */ /* 0x010fe20000000034 */
[----:B------:R0:W-:Y:S01]  /*7d8d0*/  @P3 STG.E.U16 desc[UR8][R46.64], R58 ;  /* 0x0000003a2e003986 */ /* 0x0001e2000c101508 */
[----:B------:R-:W-:Y:S01]  /*7d8e0*/  ISETP.GE.AND P3, PT, R54, UR65, PT ;  /* 0x0000004136007c0c */ /* 0x000fe2000bf66270 */
[----:B------:R-:W-:Y:S01]  /*7d8f0*/  VIADD R51, R53, UR68 ;  /* 0x0000004435337c36 */ /* 0x000fe20008000000 */
[----:B------:R-:W-:Y:S01]  /*7d900*/  ISETP.LT.AND P0, PT, R60, UR10, !P0 ;  /* 0x0000000a3c007c0c */ /* 0x000fe2000c701270 */
[----:B------:R4:W-:Y:S01]  /*7d910*/  @P4 STG.E.U16 desc[UR8][R48.64], R52 ;  /* 0x0000003430004986 */ /* 0x0009e2000c101508 */
[----:B------:R-:W-:Y:S01]  /*7d920*/  ISETP.LT.AND P4, PT, R61, UR4, !P3 ;  /* 0x000000043d007c0c */ /* 0x000fe2000df81270 */
[----:B------:R-:W1:Y:S01]  /*7d930*/  LDCU UR66, c[0x0][0x3b8] ;  /* 0x00007700ff4277ac */ /* 0x000e620008000800 */
[----:B------:R-:W-:Y:S01]  /*7d940*/  PRMT R55, R5, 0x7632, R55 ;  /* 0x0000763205377816 */ /* 0x000fe20000000037 */
[----:B------:R-:W1:Y:S01]  /*7d950*/  LDCU UR27, c[0x0][0x398] ;  /* 0x00007300ff1b77ac */ /* 0x000e620008000800 */
[C---:B0-----:R-:W-:Y:S01]  /*7d960*/  IMAD.WIDE R46, R50.reuse, 0x2, R2 ;  /* 0x00000002322e7825 */ /* 0x041fe200078e0202 */
[----:B------:R-:W2:Y:S01]  /*7d970*/  LDL.LU R58, [R1+0x225c] ;  /* 0x00225c00013a7983 */ /* 0x000ea20000300800 */
[----:B------:R-:W0:Y:S02]  /*7d980*/  LDCU UR68, c[0x0][0x39c] ;  /* 0x00007380ff4477ac */ /* 0x000e240008000800 */
[----:B----4-:R-:W-:Y:S01]  /*7d990*/  IMAD.WIDE R48, R50, 0x2, R44 ;  /* 0x0000000232307825 */ /* 0x010fe200078e022c */
[----:B------:R-:W-:Y:S01]  /*7d9a0*/  PRMT R50, R59, 0x7632, R50 ;  /* 0x000076323b327816 */ /* 0x000fe20000000032 */
[----:B------:R4:W-:Y:S01]  /*7d9b0*/  @P6 STG.E.U16 desc[UR8][R46.64], R59 ;  /* 0x0000003b2e006986 */ /* 0x0009e2000c101508 */
[----:B------:R-:W0:Y:S01]  /*7d9c0*/  LDCU UR65, c[0x0][0x398] ;  /* 0x00007300ff4177ac */ /* 0x000e220008000800 */
[----:B------:R-:W-:-:S02]  /*7d9d0*/  VIADD R54, R43, 0xae ;  /* 0x000000ae2b367836 */ /* 0x000fc40000000000 */
[----:B------:R1:W-:Y:S01]  /*7d9e0*/  @P2 STG.E.U16 desc[UR8][R48.64], R50 ;  /* 0x0000003230002986 */ /* 0x0003e2000c101508 */
[----:B------:R-:W-:Y:S01]  /*7d9f0*/  VIADD R52, R51, UR12 ;  /* 0x0000000c33347c36 */ /* 0x000fe20008000000 */
[----:B------:R-:W-:Y:S01]  /*7da00*/  ISETP.LT.AND P3, PT, R60, UR20, !P3 ;  /* 0x000000143c007c0c */ /* 0x000fe2000df61270 */
[----:B------:R-:W0:Y:S01]  /*7da10*/  LDCU UR12, c[0x0][0x39c] ;  /* 0x00007380ff0c77ac */ /* 0x000e220008000800 */
[----:B------:R-:W0:Y:S01]  /*7da20*/  LDCU UR10, c[0x0][0x3b8] ;  /* 0x00007700ff0a77ac */ /* 0x000e220008000800 */
[C---:B----4-:R-:W-:Y:S01]  /*7da30*/  IMAD.WIDE R46, R53.reuse, 0x2, R2 ;  /* 0x00000002352e7825 */ /* 0x050fe200078e0202 */
[----:B------:R-:W-:Y:S01]  /*7da40*/  ISETP.GE.AND P6, PT, R54, UR64, PT ;  /* 0x0000004036007c0c */ /* 0x000fe2000bfc6270 */
[----:B------:R-:W4:Y:S01]  /*7da50*/  LDL.LU R59, [R1+0x2258] ;  /* 0x00225800013b7983 */ /* 0x000f220000300800 */
[----:B------:R-:W0:Y:S01]  /*7da60*/  LDCU UR4, c[0x0][0x398] ;  /* 0x00007300ff0477ac */ /* 0x000e220008000800 */
[----:B-1----:R-:W-:Y:S01]  /*7da70*/  IMAD.WIDE R48, R53, 0x2, R44 ;  /* 0x0000000235307825 */ /* 0x002fe200078e022c */
[----:B------:R-:W-:Y:S01]  /*7da80*/  PRMT R53, R11, 0x7632, R53 ;  /* 0x000076320b357816 */ /* 0x000fe20000000035 */
[----:B------:R1:W-:Y:S01]  /*7da90*/  @P5 STG.E.U16 desc[UR8][R46.64], R11 ;  /* 0x0000000b2e005986 */ /* 0x0003e2000c101508 */
[----:B------:R-:W-:Y:S01]  /*7daa0*/  ISETP.LT.AND P2, PT, R61, UR63, !P6 ;  /* 0x0000003f3d007c0c */ /* 0x000fe2000f741270 */
[----:B------:R-:W-:Y:S01]  /*7dab0*/  VIADD R54, R43, 0xaf ;  /* 0x000000af2b367836 */ /* 0x000fe20000000000 */
[----:B------:R-:W0:Y:S01]  /*7dac0*/  LDCU UR64, c[0x0][0x398] ;  /* 0x00007300ff4077ac */ /* 0x000e220008000800 */
[----:B------:R1:W-:Y:S01]  /*7dad0*/  @P0 STG.E.U16 desc[UR8][R48.64], R53 ;  /* 0x0000003530000986 */ /* 0x0003e2000c101508 */
[----:B------:R-:W-:Y:S01]  /*7dae0*/  VIADD R50, R52, UR29 ;  /* 0x0000001d34327c36 */ /* 0x000fe20008000000 */
[----:B------:R-:W0:Y:S01]  /*7daf0*/  LDCU UR20, c[0x0][0x3b8] ;  /* 0x00007700ff1477ac */ /* 0x000e220008000800 */
[C---:B-1----:R-:W-:Y:S01]  /*7db00*/  IMAD.WIDE R46, R51.reuse, 0x2, R2 ;  /* 0x00000002332e7825 */ /* 0x042fe200078e0202 */
[----:B------:R-:W-:Y:S01]  /*7db10*/  ISETP.GE.AND P5, PT, R54, UR47, PT ;  /* 0x0000002f36007c0c */ /* 0x000fe2000bfa6270 */
[----:B------:R-:W1:Y:S02]  /*7db20*/  LDCU UR29, c[0x0][0x39c] ;  /* 0x00007380ff1d77ac */ /* 0x000e640008000800 */
[----:B------:R-:W-:Y:S01]  /*7db30*/  IMAD.WIDE R48, R51, 0x2, R44 ;  /* 0x0000000233307825 */ /* 0x000fe200078e022c */
[----:B------:R-:W-:Y:S01]  /*7db40*/  PRMT R51, R6, 0x7632, R51 ;  /* 0x0000763206337816 */ /* 0x000fe20000000033 */
[----:B------:R0:W-:Y:S01]  /*7db50*/  @P4 STG.E.U16 desc[UR8][R46.64], R6 ;  /* 0x000000062e004986 */ /* 0x0001e2000c101508 */
[----:B------:R-:W-:Y:S01]  /*7db60*/  ISETP.LT.AND P6, PT, R60, UR46, !P6 ;  /* 0x0000002e3c007c0c */ /* 0x000fe2000f7c1270 */
[----:B------:R-:W1:Y:S01]  /*7db70*/  LDCU UR63, c[0x0][0x398] ;  /* 0x00007300ff3f77ac */ /* 0x000e620008000800 */
[----:B------:R-:W-:Y:S01]  /*7db80*/  IADD3 R53, PT, PT, R50, UR49, RZ ;  /* 0x0000003132357c10 */ /* 0x000fe2000fffe0ff */
[----:B------:R-:W-:Y:S01]  /*7db90*/  VIADD R54, R43, 0xb0 ;  /* 0x000000b02b367836 */ /* 0x000fe20000000000 */
[----:B------:R-:W1:Y:S01]  /*7dba0*/  LDCU UR47, c[0x0][0x398] ;  /* 0x00007300ff2f77ac */ /* 0x000e620008000800 */
[----:B0-----:R-:W2:Y:S01]  /*7dbb0*/  LDL.LU R6, [R1+0x2c4] ;  /* 0x0002c40001067983 */ /* 0x001ea20000300800 */
[----:B------:R-:W-:Y:S01]  /*7dbc0*/  IMAD.WIDE R46, R52, 0x2, R2 ;  /* 0x00000002342e7825 */ /* 0x000fe200078e0202 */
[C---:B------:R-:W-:Y:S01]  /*7dbd0*/  ISETP.LT.AND P0, PT, R61.reuse, UR62, !P5 ;  /* 0x0000003e3d007c0c */ /* 0x040fe2000ef01270 */
[----:B------:R-:W0:Y:S01]  /*7dbe0*/  LDCU UR46, c[0x0][0x3b8] ;  /* 0x00007700ff2e77ac */ /* 0x000e220008000800 */
[----:B------:R1:W-:Y:S01]  /*7dbf0*/  @P3 STG.E.U16 desc[UR8][R48.64], R51 ;  /* 0x0000003330003986 */ /* 0x0003e2000c101508 */
[----:B------:R-:W-:Y:S01]  /*7dc00*/  ISETP.GE.AND P4, PT, R54, UR30, PT ;  /* 0x0000001e36007c0c */ /* 0x000fe2000bf86270 */
[----:B------:R-:W0:Y:S02]  /*7dc10*/  LDCU UR49, c[0x0][0x39c] ;  /* 0x00007380ff3177ac */ /* 0x000e240008000800 */
[----:B------:R0:W-:Y:S01]  /*7dc20*/  @P2 STG.E.U16 desc[UR8][R46.64], R5 ;  /* 0x000000052e002986 */ /* 0x0001e2000c101508 */
[----:B------:R-:W2:Y:S01]  /*7dc30*/  LDCU UR62, c[0x0][0x398] ;  /* 0x00007300ff3e77ac */ /* 0x000ea20008000800 */
[----:B-1----:R-:W-:Y:S01]  /*7dc40*/  IMAD.WIDE R48, R52, 0x2, R44 ;  /* 0x0000000234307825 */ /* 0x002fe200078e022c */
[----:B------:R-:W-:Y:S01]  /*7dc50*/  ISETP.LT.AND P5, PT, R60, UR61, !P5 ;  /* 0x0000003d3c007c0c */ /* 0x000fe2000efa1270 */
[----:B------:R-:W1:Y:S01]  /*7dc60*/  LDCU UR30, c[0x0][0x398] ;  /* 0x00007300ff1e77ac */ /* 0x000e620008000800 */
[----:B0-----:R-:W4:Y:S01]  /*7dc70*/  LDL.LU R5, [R1+0x2c8] ;  /* 0x0002c80001057983 */ /* 0x001f220000300800 */
[----:B------:R-:W-:Y:S01]  /*7dc80*/  IMAD.WIDE R46, R50, 0x2, R2 ;  /* 0x00000002322e7825 */ /* 0x000fe200078e0202 */
[----:B------:R-:W-:Y:S01]  /*7dc90*/  ISETP.LT.AND P3, PT, R61, UR77, !P4 ;  /* 0x0000004d3d007c0c */ /* 0x000fe2000e761270 */
[----:B------:R-:W0:Y:S01]  /*7dca0*/  LDCU UR61, c[0x0][0x3b8] ;  /* 0x00007700ff3d77ac */ /* 0x000e220008000800 */
[----:B------:R1:W-:Y:S01]  /*7dcb0*/  @P6 STG.E.U16 desc[UR8][R48.64], R55 ;  /* 0x0000003730006986 */ /* 0x0003e2000c101508 */
[----:B------:R-:W-:-:S02]  /*7dcc0*/  VIADD R54, R43, 0xb1 ;  /* 0x000000b12b367836 */ /* 0x000fc40000000000 */
[----:B------:R-:W-:Y:S01]  /*7dcd0*/  VIADD R51, R53, UR38 ;  /* 0x0000002635337c36 */ /* 0x000fe20008000000 */
[----:B------:R0:W-:Y:S01]  /*7dce0*/  @P0 STG.E.U16 desc[UR8][R46.64], R4 ;  /* 0x000000042e000986 */ /* 0x0001e2000c101508 */
[----:B------:R-:W-:Y:S01]  /*7dcf0*/  ISETP.LT.AND P4, PT, R60, UR76, !P4 ;  /* 0x0000004c3c007c0c */ /* 0x000fe2000e781270 */
[----:B------:R-:W2:Y:S01]  /*7dd00*/  LDCU UR76, c[0x0][0x3b8] ;  /* 0x00007700ff4c77ac */ /* 0x000ea20008000800 */
[----:B------:R-:W2:Y:S01]  /*7dd10*/  LDCU UR77, c[0x0][0x398] ;  /* 0x00007300ff4d77ac */ /* 0x000ea20008000800 */
[----:B-1----:R-:W-:Y:S01]  /*7dd20*/  IMAD.WIDE R48, R50, 0x2, R44 ;  /* 0x0000000232307825 */ /* 0x002fe200078e022c */
[----:B------:R-:W-:Y:S01]  /*7dd30*/  PRMT R50, R4, 0x7632, R50 ;  /* 0x0000763204327816 */ /* 0x000fe20000000032 */
[----:B------:R-:W1:Y:S01]  /*7dd40*/  LDCU UR38, c[0x0][0x39c] ;  /* 0x00007380ff2677ac */ /* 0x000e620008000800 */
[----:B0-----:R-:W4:Y:S01]  /*7dd50*/  LDL.LU R4, [R1+0x2cc] ;  /* 0x0002cc0001047983 */ /* 0x001f220000300800 */
[----:B------:R-:W-:Y:S01]  /*7dd60*/  ISETP.GE.AND P2, PT, R54, UR24, PT ;  /* 0x0000001836007c0c */ /* 0x000fe2000bf46270 */
[----:B------:R-:W-:Y:S01]  /*7dd70*/  VIADD R54, R43, 0xb2 ;  /* 0x000000b22b367836 */ /* 0x000fe20000000000 */
[----:B------:R-:W0:Y:S01]  /*7dd80*/  LDCU UR24, c[0x0][0x398] ;  /* 0x00007300ff1877ac */ /* 0x000e220008000800 */
[----:B------:R1:W-:Y:S01]  /*7dd90*/  @P5 STG.E.U16 desc[UR8][R48.64], R50 ;  /* 0x0000003230005986 */ /* 0x0003e2000c101508 */
[----:B------:R-:W-:Y:S01]  /*7dda0*/  ISETP.LT.AND P6, PT, R61, UR60, !P2 ;  /* 0x0000003c3d007c0c */ /* 0x000fe2000d7c1270 */
[----:B------:R-:W-:Y:S01]  /*7ddb0*/  IMAD.WIDE R46, R53, 0x2, R2 ;  /* 0x00000002352e7825 */ /* 0x000fe200078e0202 */
[----:B------:R-:W-:Y:S01]  /*7ddc0*/  ISETP.LT.AND P2, PT, R60, UR45, !P2 ;  /* 0x0000002d3c007c0c */ /* 0x000fe2000d741270 */
[----:B------:R-:W4:Y:S01]  /*7ddd0*/  LDL.LU R11, [R1+0x2d0] ;  /* 0x0002d000010b7983 */ /* 0x000f220000300800 */
        /* <DEDUP_REMOVED lines=17> */
[----:B------:R-:W-:-:S02]  /*7def0*/  ISETP.LT.AND P4, PT, R61, UR36, !P3 ;  /* 0x000000243d007c0c */ /* 0x000fc4000df81270 */
[----:B------:R-:W-:Y:S01]  /*7df00*/  ISETP.LT.AND P3, PT, R60, UR56, !P3 ;  /* 0x000000383c007c0c */ /* 0x000fe2000df61270 */
[----:B------:R-:W-:Y:S01]  /*7df10*/  VIADD R50, R52, UR43 ;  /* 0x0000002b34327c36 */ /* 0x000fe20008000000 */
[----:B------:R-:W0:Y:S04]  /*7df20*/  LDCU UR35, c[0x0][0x398] ;  /* 0x00007300ff2377ac */ /* 0x000e280008000800 */
[----:B------:R-:W-:Y:S01]  /*7df30*/  IADD3 R53, PT, PT, R50, UR32, RZ ;  /* 0x0000002032357c10 */ /* 0x000fe2000fffe0ff */
        /* <DEDUP_REMOVED lines=13> */
[----:B---3--:R-:W-:-:S04]  /*7e010*/  IMAD.WIDE R46, R52, 0x2, R2 ;  /* 0x00000002342e7825 */ /* 0x008fc800078e0202 */
[----:B-1----:R-:W-:Y:S01]  /*7e020*/  IMAD.WIDE R48, R52, 0x2, R44 ;  /* 0x0000000234307825 */ /* 0x002fe200078e022c */
[----:B------:R-:W-:Y:S01]  /*7e030*/  ISETP.LT.AND P6, PT, R60, UR58, !P6 ;  /* 0x0000003a3c007c0c */ /* 0x000fe2000f7c1270 */
[----:B------:R-:W1:Y:S02]  /*7e040*/  LDCU UR31, c[0x0][0x398] ;  /* 0x00007300ff1f77ac */ /* 0x000e640008000800 */
[----:B------:R-:W-:Y:S01]  /*7e050*/  VIADD R51, R53, UR55 ;  /* 0x0000003735337c36 */ /* 0x000fe20008000000 */
[----:B------:R-:W3:Y:S01]  /*7e060*/  LDCU UR55, c[0x0][0x39c] ;  /* 0x00007380ff3777ac */ /* 0x000ee20008000800 */
        /* <DEDUP_REMOVED lines=8> */
[----:B--2---:R-:W-:-:S04]  /*7e0f0*/  IMAD.WIDE R46, R50, 0x2, R2 ;  /* 0x00000002322e7825 */ /* 0x004fc800078e0202 */
        /* <DEDUP_REMOVED lines=8> */
[----:B------:R-:W0:Y:S01]  /*7e180*/  LDCU UR74, c[0x0][0x398] ;  /* 0x00007300ff4a77ac */ /* 0x000e220008000800 */
[C---:B-1----:R-:W-:Y:S01]  /*7e190*/  IMAD.WIDE R46, R53.reuse, 0x2, R2 ;  /* 0x00000002352e7825 */ /* 0x042fe200078e0202 */
[----:B------:R-:W1:Y:S03]  /*7e1a0*/  LDCU UR54, c[0x0][0x39c] ;  /* 0x00007380ff3677ac */ /* 0x000e660008000800 */
[----:B--2---:R-:W-:Y:S01]  /*7e1b0*/  IMAD.WIDE R48, R53, 0x2, R44 ;  /* 0x0000000235307825 */ /* 0x004fe200078e022c */
[----:B----4-:R-:W-:Y:S01]  /*7e1c0*/  PRMT R53, R5, 0x7632, R53 ;  /* 0x0000763205357816 */ /* 0x010fe20000000035 */
[----:B------:R2:W-:Y:S01]  /*7e1d0*/  @P2 STG.E.U16 desc[UR8][R46.64], R5 ;  /* 0x000000052e002986 */ /* 0x0005e2000c101508 */
[----:B------:R-:W4:Y:S03]  /*7e1e0*/  LDCU UR48, c[0x0][0x398] ;  /* 0x00007300ff3077ac */ /* 0x000f260008000800 */
[----:B------:R0:W-:Y:S01]  /*7e1f0*/  @P6 STG.E.U16 desc[UR8][R48.64], R53 ;  /* 0x0000003530006986 */ /* 0x0001e2000c101508 */
[----:B------:R-:W-:Y:S01]  /*7e200*/  PRMT R55, R4, 0x7632, R55 ;  /* 0x0000763204377816 */ /* 0x000fe20000000037 */
[----:B------:R-:W-:Y:S01]  /*7e210*/  VIADD R54, R43, 0xb7 ;  /* 0x000000b72b367836 */ /* 0x000fe20000000000 */
[----:B------:R-:W1:Y:S01]  /*7e220*/  LDCU UR28, c[0x0][0x398] ;  /* 0x00007300ff1c77ac */ /* 0x000e620008000800 */
[----:B------:R-:W1:Y:S01]  /*7e230*/  LDCU UR73, c[0x0][0x3b8] ;  /* 0x00007700ff4977ac */ /* 0x000e620008000800 */
[----:B--2---:R-:W-:-:S04]  /*7e240*/  IMAD.WIDE R46, R51, 0x2, R2 ;  /* 0x00000002332e7825 */ /* 0x004fc800078e0202 */
[----:B0-----:R-:W-:Y:S01]  /*7e250*/  IMAD.WIDE R48, R51, 0x2, R44 ;  /* 0x0000000233307825 */ /* 0x001fe200078e022c */
[----:B------:R-:W-:Y:S01]  /*7e260*/  PRMT R51, R58, 0x7632, R51 ;  /* 0x000076323a337816 */ /* 0x000fe20000000033 */
[----:B------:R0:W-:Y:S04]  /*7e270*/  @P0 STG.E.U16 desc[UR8][R46.64], R58 ;  /* 0x0000003a2e000986 */ /* 0x0001e8000c101508 */
[----:B------:R-:W-:Y:S01]  /*7e280*/  @P5 STG.E.U16 desc[UR8][R48.64], R51 ;  /* 0x0000003330005986 */ /* 0x000fe2000c101508 */
[----:B0-----:R-:W-:-:S05]  /*7e290*/  IMAD.WIDE R46, R52, 0x2, R2 ;  /* 0x00000002342e7825 */ /* 0x001fca00078e0202 */
[----:B------:R0:W-:Y:S04]  /*7e2a0*/  @P3 STG.E.U16 desc[UR8][R46.64], R4 ;  /* 0x000000042e003986 */ /* 0x0001e8000c101508 */
[----:B0-----:R-:W2:Y:S04]  /*7e2b0*/  LDL.LU R4, [R1+0x2e0] ;  /* 0x0002e00001047983 */ /* 0x001ea80000300800 */
[----:B------:R-:W3:Y:S04]  /*7e2c0*/  LDL.LU R5, [R1+0x2d4] ;  /* 0x0002d40001057983 */ /* 0x000ee80000300800 */
[----:B------:R-:W3:Y:S04]  /*7e2d0*/  LDL.LU R6, [R1+0x2e4] ;  /* 0x0002e40001067983 */ /* 0x000ee80000300800 */
[----:B------:R-:W3:Y:S04]  /*7e2e0*/  LDL.LU R7, [R1+0x2d8] ;  /* 0x0002d80001077983 */ /* 0x000ee80000300800 */
[----:B------:R-:W3:Y:S04]  /*7e2f0*/  LDL.LU R58, [R1+0x2e8] ;  /* 0x0002e800013a7983 */ /* 0x000ee80000300800 */
[----:B------:R-:W4:Y:S04]  /*7e300*/  LDL.LU R57, [R1+0x2dc] ;  /* 0x0002dc0001397983 */ /* 0x000f280000300800 */
[----:B------:R-:W4:Y:S01]  /*7e310*/  LDL.LU R56, [R1+0x2ec] ;  /* 0x0002ec0001387983 */ /* 0x000f220000300800 */
[----:B------:R-:W-:-:S02]  /*7e320*/  ISETP.LT.AND P4, PT, R60, UR72, !P4 ;  /* 0x000000483c007c0c */ /* 0x000fc4000e781270 */
[----:B------:R-:W-:Y:S01]  /*7e330*/  ISETP.GE.AND P2, PT, R54, UR42, PT ;  /* 0x0000002a36007c0c */ /* 0x000fe2000bf46270 */
[----:B------:R-:W-:Y:S01]  /*7e340*/  VIADD R54, R43, 0xb8 ;  /* 0x000000b82b367836 */ /* 0x000fe20000000000 */
[----:B------:R-:W0:Y:S02]  /*7e350*/  LDCU UR42, c[0x0][0x398] ;  /* 0x00007300ff2a77ac */ /* 0x000e240008000800 */
[----:B------:R-:W-:Y:S01]  /*7e360*/  ISETP.LT.AND P6, PT, R61, UR53, !P2 ;  /* 0x000000353d007c0c */ /* 0x000fe2000d7c1270 */
[----:B------:R-:W-:Y:S01]  /*7e370*/  IMAD.WIDE R48, R52, 0x2, R44 ;  /* 0x0000000234307825 */ /* 0x000fe200078e022c */
[----:B------:R-:W-:Y:S01]  /*7e380*/  ISETP.LT.AND P2, PT, R60, UR16, !P2 ;  /* 0x000000103c007c0c */ /* 0x000fe2000d741270 */
[----:B------:R-:W0:Y:S01]  /*7e390*/  LDCU UR53, c[0x0][0x398] ;  /* 0x00007300ff3577ac */ /* 0x000e220008000800 */
[----:B------:R-:W-:Y:S01]  /*7e3a0*/  ISETP.GE.AND P0, PT, R54, UR34, PT ;  /* 0x0000002236007c0c */ /* 0x000fe2000bf06270 */
[----:B------:R-:W-:Y:S02]  /*7e3b0*/  VIADD R50, R52, UR71 ;  /* 0x0000004734327c36 */ /* 0x000fe40008000000 */
[----:B------:R-:W-:Y:S01]  /*7e3c0*/  VIADD R54, R43, 0xb9 ;  /* 0x000000b92b367836 */ /* 0x000fe20000000000 */
[----:B------:R-:W-:Y:S01]  /*7e3d0*/  ISETP.LT.AND P5, PT, R61, UR70, !P0 ;  /* 0x000000463d007c0c */ /* 0x000fe2000c7a1270 */
[----:B------:R0:W-:Y:S01]  /*7e3e0*/  @P4 STG.E.U16 desc[UR8][R48.64], R55 ;  /* 0x0000003730004986 */ /* 0x0001e2000c101508 */
[C---:B------:R-:W-:Y:S01]  /*7e3f0*/  IADD3 R53, PT, PT, R50.reuse, UR37, RZ ;  /* 0x0000002532357c10 */ /* 0x040fe2000fffe0ff */
[----:B------:R-:W-:Y:S01]  /*7e400*/  IMAD.WIDE R46, R50, 0x2, R2 ;  /* 0x00000002322e7825 */ /* 0x000fe200078e0202 */
[----:B------:R-:W-:Y:S01]  /*7e410*/  ISETP.LT.AND P0, PT, R60, UR51, !P0 ;  /* 0x000000333c007c0c */ /* 0x000fe2000c701270 */
[----:B------:R-:W1:Y:S01]  /*7e420*/  LDCU UR71, c[0x0][0x39c] ;  /* 0x00007380ff4777ac */ /* 0x000e620008000800 */
[----:B------:R-:W-:Y:S01]  /*7e430*/  ISETP.GE.AND P3, PT, R54, UR22, PT ;  /* 0x0000001636007c0c */ /* 0x000fe2000bf66270 */
[----:B------:R-:W-:Y:S01]  /*7e440*/  VIADD R54, R43, 0xba ;  /* 0x000000ba2b367836 */ /* 0x000fe20000000000 */
[----:B------:R1:W-:Y:S01]  /*7e450*/  @P6 STG.E.U16 desc[UR8][R46.64], R59 ;  /* 0x0000003b2e006986 */ /* 0x0003e2000c101508 */
[----:B------:R-:W2:Y:S01]  /*7e460*/  LDCU UR72, c[0x0][0x3b8] ;  /* 0x00007700ff4877ac */ /* 0x000ea20008000800 */
[----:B0-----:R-:W-:Y:S01]  /*7e470*/  IMAD.WIDE R48, R50, 0x2, R44 ;  /* 0x0000000232307825 */ /* 0x001fe200078e022c */
[----:B------:R-:W-:Y:S01]  /*7e480*/  PRMT R50, R59, 0x7632, R50 ;  /* 0x000076323b327816 */ /* 0x000fe20000000032 */
[----:B------:R-:W0:Y:S01]  /*7e490*/  LDCU UR37, c[0x0][0x39c] ;  /* 0x00007380ff2577ac */ /* 0x000e220008000800 */
[----:B------:R-:W-:Y:S01]  /*7e4a0*/  ISETP.LT.AND P4, PT, R61, UR69, !P3 ;  /* 0x000000453d007c0c */ /* 0x000fe2000df81270 */
[C---:B------:R-:W-:Y:S01]  /*7e4b0*/  VIADD R51, R53.reuse, UR41 ;  /* 0x0000002935337c36 */ /* 0x040fe20008000000 */
[----:B------:R-:W-:Y:S01]  /*7e4c0*/  ISETP.LT.AND P3, PT, R60, UR39, !P3 ;  /* 0x000000273c007c0c */ /* 0x000fe2000df61270 */
[----:B------:R0:W-:Y:S01]  /*7e4d0*/  @P2 STG.E.U16 desc[UR8][R48.64], R50 ;  /* 0x0000003230002986 */ /* 0x0001e2000c101508 */
[----:B-1----:R-:W-:Y:S01]  /*7e4e0*/  IMAD.WIDE R46, R53, 0x2, R2 ;  /* 0x00000002352e7825 */ /* 0x002fe200078e0202 */
[----:B------:R-:W-:Y:S01]  /*7e4f0*/  ISETP.GE.AND P6, PT, R54, UR40, PT ;  /* 0x0000002836007c0c */ /* 0x000fe2000bfc6270 */
[----:B------:R-:W1:Y:S01]  /*7e500*/  LDCU UR34, c[0x0][0x398] ;  /* 0x00007300ff2277ac */ /* 0x000e620008000800 */
[----:B------:R-:W4:Y:S01]  /*7e510*/  LDL.LU R59, [R1+0x2f0] ;  /* 0x0002f000013b7983 */ /* 0x000f220000300800 */
[----:B------:R-:W-:Y:S01]  /*7e520*/  VIADD R54, R43, 0xbb ;  /* 0x000000bb2b367836 */ /* 0x000fe20000000000 */
[----:B------:R-:W-:Y:S01]  /*7e530*/  ISETP.LT.AND P2, PT, R61, UR6, !P6 ;  /* 0x000000063d007c0c */ /* 0x000fe2000f741270 */
[----:B------:R-:W-:Y:S01]  /*7e540*/  VIADD R52, R51, UR25 ;  /* 0x0000001933347c36 */ /* 0x000fe20008000000 */
        /* <DEDUP_REMOVED lines=10> */
[----:B------:R-:W-:Y:S01]  /*7e5f0*/  ISETP.LT.AND P0, PT, R61, UR50, !P5 ;  /* 0x000000323d007c0c */ /* 0x000fe2000ef01270 */
[----:B------:R-:W2:Y:S01]  /*7e600*/  LDCU UR16, c[0x0][0x3b8] ;  /* 0x00007700ff1077ac */ /* 0x000ea20008000800 */
[C---:B0-----:R-:W-:Y:S01]  /*7e610*/  IMAD.WIDE R46, R51.reuse, 0x2, R2 ;  /* 0x00000002332e7825 */ /* 0x041fe200078e0202 */
[----:B------:R-:W4:Y:S01]  /*7e620*/  LDL.LU R11, [R1+0x2254] ;  /* 0x00225400010b7983 */ /* 0x000f220000300800 */
[----:B------:R-:W0:Y:S02]  /*7e630*/  LDCU UR51, c[0x0][0x3b8] ;  /* 0x00007700ff3377ac */ /* 0x000e240008000800 */
[----:B-1----:R-:W-:Y:S01]  /*7e640*/  IMAD.WIDE R48, R51, 0x2, R44 ;  /* 0x0000000233307825 */ /* 0x002fe200078e022c */
[----:B------:R-:W-:Y:S01]  /*7e650*/  ISETP.LT.AND P5, PT, R60, UR27, !P5 ;  /* 0x0000001b3c007c0c */ /* 0x000fe2000efa1270 */
[----:B------:R-:W1:Y:S01]  /*7e660*/  LDCU UR22, c[0x0][0x398] ;  /* 0x00007300ff1677ac */ /* 0x000e620008000800 */
[----:B------:R-:W-:Y:S01]  /*7e670*/  IADD3 R53, PT, PT, R50, UR10, RZ ;  /* 0x0000000a32357c10 */ /* 0x000fe2000fffe0ff */
        /* <DEDUP_REMOVED lines=18> */
[----:B--2---:R-:W-:-:S02]  /*7e7a0*/  IMAD.WIDE R46, R52, 0x2, R2 ;  /* 0x00000002342e7825 */ /* 0x004fc400078e0202 */
[----:B------:R-:W2:Y:S02]  /*7e7b0*/  LDL.LU R4, [R1+0x2250] ;  /* 0x0022500001047983 */ /* 0x000ea40000300800 */
[----:B-1----:R-:W-:Y:S01]  /*7e7c0*/  IMAD.WIDE R48, R52, 0x2, R44 ;  /* 0x0000000234307825 */ /* 0x002fe200078e022c */
[----:B---3--:R-:W-:Y:S01]  /*7e7d0*/  PRMT R52, R5, 0x7632, R52 ;  /* 0x0000763205347816 */ /* 0x008fe20000000034 */
        /* <DEDUP_REMOVED lines=8> */
[----:B------:R-:W2:Y:S01]  /*7e860*/  LDL.LU R5, [R1+0x224c] ;  /* 0x00224c0001057983 */ /* 0x000ea20000300800 */
[----:B----4-:R-:W-:Y:S01]  /*7e870*/  PRMT R55, R57, 0x7632, R55 ;  /* 0x0000763239377816 */ /* 0x010fe20000000037 */
[----:B------:R-:W1:Y:S01]  /*7e880*/  LDCU UR20, c[0x0][0x39c] ;  /* 0x00007380ff1477ac */ /* 0x000e620008000800 */
[----:B---3--:R-:W-:Y:S01]  /*7e890*/  IMAD.WIDE R48, R50, 0x2, R44 ;  /* 0x0000000232307825 */ /* 0x008fe200078e022c */
[----:B------:R-:W-:Y:S01]  /*7e8a0*/  PRMT R50, R6, 0x7632, R50 ;  /* 0x0000763206327816 */ /* 0x000fe20000000032 */
[----:B------:R3:W-:Y:S01]  /*7e8b0*/  @P0 STG.E.U16 desc[UR8][R46.64], R6 ;  /* 0x000000062e000986 */ /* 0x0007e2000c101508 */
[----:B------:R-:W4:Y:S01]  /*7e8c0*/  LDCU UR12, c[0x0][0x398] ;  /* 0x00007300ff0c77ac */ /* 0x000f220008000800 */
[----:B------:R-:W-:-:S02]  /*7e8d0*/  VIADD R54, R43, 0xbe ;  /* 0x000000be2b367836 */ /* 0x000fc40000000000 */
[----:B------:R0:W-:Y:S01]  /*7e8e0*/  @P5 STG.E.U16 desc[UR8][R48.64], R50 ;  /* 0x0000003230005986 */ /* 0x0001e2000c101508 */
[----:B------:R-:W-:Y:S01]  /*7e8f0*/  VIADD R52, R51, UR46 ;  /* 0x0000002e33347c36 */ /* 0x000fe20008000000 */
[----:B------:R-:W-:Y:S01]  /*7e900*/  ISETP.LT.AND P2, PT, R60, UR63, !P2 ;  /* 0x0000003f3c007c0c */ /* 0x000fe2000d741270 */
[----:B------:R-:W1:Y:S01]  /*7e910*/  LDCU UR4, c[0x0][0x3b8] ;  /* 0x00007700ff0477ac */ /* 0x000e620008000800 */
[----:B------:R-:W1:Y:S01]  /*7e920*/  LDCU UR64, c[0x0][0x398] ;  /* 0x00007300ff4077ac */ /* 0x000e620008000800 */
[C---:B---3--:R-:W-:Y:S01]  /*7e930*/  IMAD.WIDE R46, R53.reuse, 0x2, R2 ;  /* 0x00000002352e7825 */ /* 0x048fe200078e0202 */
[----:B------:R-:W-:Y:S01]  /*7e940*/  ISETP.GE.AND P0, PT, R54, UR29, PT ;  /* 0x0000001d36007c0c */ /* 0x000fe2000bf06270 */
[----:B------:R-:W3:Y:S01]  /*7e950*/  LDL.LU R6, [R1+0x2248] ;  /* 0x0022480001067983 */ /* 0x000ee20000300800 */
[----:B------:R-:W1:Y:S01]  /*7e960*/  LDCU UR46, c[0x0][0x39c] ;  /* 0x00007380ff2e77ac */ /* 0x000e620008000800 */
[----:B0-----:R-:W-:Y:S01]  /*7e970*/  IMAD.WIDE R48, R53, 0x2, R44 ;  /* 0x0000000235307825 */ /* 0x001fe200078e022c */
[----:B------:R-:W-:Y:S01]  /*7e980*/  PRMT R53, R7, 0x7632, R53 ;  /* 0x0000763207357816 */ /* 0x000fe20000000035 */
[----:B------:R0:W-:Y:S01]  /*7e990*/  @P3 STG.E.U16 desc[UR8][R46.64], R7 ;  /* 0x000000072e003986 */ /* 0x0001e2000c101508 */
[----:B------:R-:W-:Y:S01]  /*7e9a0*/  ISETP.LT.AND P5, PT, R61, UR47, !P0 ;  /* 0x0000002f3d007c0c */ /* 0x000fe2000c7a1270 */
[----:B------:R-:W-:Y:S01]  /*7e9b0*/  VIADD R54, R43, 0xbf ;  /* 0x000000bf2b367836 */ /* 0x000fe20000000000 */
[----:B------:R-:W1:Y:S01]  /*7e9c0*/  LDCU UR29, c[0x0][0x398] ;  /* 0x00007300ff1d77ac */ /* 0x000e620008000800 */
[----:B------:R0:W-:Y:S01]  /*7e9d0*/  @P4 STG.E.U16 desc[UR8][R48.64], R53 ;  /* 0x0000003530004986 */ /* 0x0001e2000c101508 */
[----:B------:R-:W-:Y:S01]  /*7e9e0*/  VIADD R50, R52, UR61 ;  /* 0x0000003d34327c36 */ /* 0x000fe20008000000 */
[----:B------:R-:W1:Y:S01]  /*7e9f0*/  LDCU UR63, c[0x0][0x3b8] ;  /* 0x00007700ff3f77ac */ /* 0x000e620008000800 */
[C---:B0-----:R-:W-:Y:S01]  /*7ea00*/  IMAD.WIDE R46, R51.reuse, 0x2, R2 ;  /* 0x00000002332e7825 */ /* 0x041fe200078e0202 */
[----:B------:R-:W3:Y:S01]  /*7ea10*/  LDL.LU R7, [R1+0x2244] ;  /* 0x0022440001077983 */ /* 0x000ee20000300800 */
[----:B------:R-:W-:Y:S01]  /*7ea20*/  ISETP.GE.AND P3, PT, R54, UR49, PT ;  /* 0x0000003136007c0c */ /* 0x000fe2000bf66270 */
[----:B------:R-:W0:Y:S01]  /*7ea30*/  LDCU UR47, c[0x0][0x398] ;  /* 0x00007300ff2f77ac */ /* 0x000e220008000800 */
[----:B------:R-:W-:Y:S01]  /*7ea40*/  IMAD.WIDE R48, R51, 0x2, R44 ;  /* 0x0000000233307825 */ /* 0x000fe200078e022c */
[----:B------:R-:W-:Y:S01]  /*7ea50*/  PRMT R51, R58, 0x7632, R51 ;  /* 0x000076323a337816 */ /* 0x000fe20000000033 */
[----:B------:R1:W-:Y:S01]  /*7ea60*/  @P6 STG.E.U16 desc[UR8][R46.64], R58 ;  /* 0x0000003a2e006986 */ /* 0x0003e2000c101508 */
[----:B------:R-:W-:Y:S01]  /*7ea70*/  ISETP.LT.AND P0, PT, R60, UR62, !P0 ;  /* 0x0000003e3c007c0c */ /* 0x000fe2000c701270 */
[----:B------:R-:W0:Y:S01]  /*7ea80*/  LDCU UR61, c[0x0][0x39c] ;  /* 0x00007380ff3d77ac */ /* 0x000e220008000800 */
[----:B------:R-:W-:Y:S01]  /*7ea90*/  IADD3 R53, PT, PT, R50, UR76, RZ ;  /* 0x0000004c32357c10 */ /* 0x000fe2000fffe0ff */
[----:B------:R-:W-:Y:S01]  /*7eaa0*/  VIADD R54, R43, 0xc0 ;  /* 0x000000c02b367836 */ /* 0x000fe20000000000 */
[----:B------:R-:W0:Y:S01]  /*7eab0*/  LDCU UR49, c[0x0][0x398] ;  /* 0x00007300ff3177ac */ /* 0x000e220008000800 */
[----:B-1----:R-:W3:Y:S01]  /*7eac0*/  LDL.LU R58, [R1+0x2f4] ;  /* 0x0002f400013a7983 */ /* 0x002ee20000300800 */
[C---:B------:R-:W-:Y:S01]  /*7ead0*/  IMAD.WIDE R46, R52.reuse, 0x2, R2 ;  /* 0x00000002342e7825 */ /* 0x040fe200078e0202 */
[----:B------:R-:W-:Y:S01]  /*7eae0*/  ISETP.LT.AND P4, PT, R61, UR30, !P3 ;  /* 0x0000001e3d007c0c */ /* 0x000fe2000df81270 */
[----:B------:R-:W1:Y:S01]  /*7eaf0*/  LDCU UR30, c[0x0][0x398] ;  /* 0x00007300ff1e77ac */ /* 0x000e620008000800 */
[----:B------:R-:W-:Y:S01]  /*7eb00*/  @P2 STG.E.U16 desc[UR8][R48.64], R51 ;  /* 0x0000003330002986 */ /* 0x000fe2000c101508 */
[----:B------:R-:W0:Y:S03]  /*7eb10*/  LDCU UR62, c[0x0][0x3b8] ;  /* 0x00007700ff3e77ac */ /* 0x000e260008000800 */
[----:B------:R4:W-:Y:S01]  /*7eb20*/  @P5 STG.E.U16 desc[UR8][R46.64], R57 ;  /* 0x000000392e005986 */ /* 0x0009e2000c101508 */
[----:B------:R-:W0:Y:S03]  /*7eb30*/  LDCU UR76, c[0x0][0x39c] ;  /* 0x00007380ff4c77ac */ /* 0x000e260008000800 */
[----:B----4-:R-:W4:Y:S01]  /*7eb40*/  LDL.LU R57, [R1+0x2f8] ;  /* 0x0002f80001397983 */ /* 0x010f220000300800 */
[----:B------:R-:W-:-:S04]  /*7eb50*/  IMAD.WIDE R48, R52, 0x2, R44 ;  /* 0x0000000234307825 */ /* 0x000fc800078e022c */
[C---:B------:R-:W-:Y:S01]  /*7eb60*/  IMAD.WIDE R46, R50.reuse, 0x2, R2 ;  /* 0x00000002322e7825 */ /* 0x040fe200078e0202 */
[----:B------:R0:W-:Y:S04]  /*7eb70*/  @P0 STG.E.U16 desc[UR8][R48.64], R55 ;  /* 0x0000003730000986 */ /* 0x0001e8000c101508 */
[----:B------:R1:W-:Y:S01]  /*7eb80*/  @P4 STG.E.U16 desc[UR8][R46.64], R56 ;  /* 0x000000382e004986 */ /* 0x0003e2000c101508 */
[----:B0-----:R-:W-:Y:S01]  /*7eb90*/  IMAD.WIDE R48, R50, 0x2, R44 ;  /* 0x0000000232307825 */ /* 0x001fe200078e022c */
[----:B------:R-:W-:Y:S02]  /*7eba0*/  PRMT R50, R56, 0x7632, R50 ;  /* 0x0000763238327816 */ /* 0x000fe40000000032 */
[----:B-1----:R-:W4:Y:S01]  /*7ebb0*/  LDL.LU R56, [R1+0x2fc] ;  /* 0x0002fc0001387983 */ /* 0x002f220000300800 */
[----:B------:R-:W-:-:S02]  /*7ebc0*/  ISETP.LT.AND P3, PT, R60, UR77, !P3 ;  /* 0x0000004d3c007c0c */ /* 0x000fc4000df61270 */
[----:B------:R-:W-:Y:S01]  /*7ebd0*/  ISETP.GE.AND P6, PT, R54, UR38, PT ;  /* 0x0000002636007c0c */ /* 0x000fe2000bfc6270 */
[----:B------:R-:W-:Y:S01]  /*7ebe0*/  VIADD R54, R43, 0xc1 ;  /* 0x000000c12b367836 */ /* 0x000fe20000000000 */
[----:B------:R-:W0:Y:S02]  /*7ebf0*/  LDCU UR38, c[0x0][0x398] ;  /* 0x00007300ff2677ac */ /* 0x000e240008000800 */
[----:B------:R-:W-:Y:S02]  /*7ec00*/  ISETP.LT.AND P2, PT, R61, UR24, !P6 ;  /* 0x000000183d007c0c */ /* 0x000fe4000f741270 */
[----:B------:R-:W-:Y:S01]  /*7ec10*/  ISETP.LT.AND P6, PT, R60, UR60, !P6 ;  /* 0x0000003c3c007c0c */ /* 0x000fe2000f7c1270 */
[----:B------:R-:W-:Y:S01]  /*7ec20*/  VIADD R51, R53, UR45 ;  /* 0x0000002d35337c36 */ /* 0x000fe20008000000 */
[----:B------:R-:W-:Y:S01]  /*7ec30*/  ISETP.GE.AND P5, PT, R54, UR75, PT ;  /* 0x0000004b36007c0c */ /* 0x000fe2000bfa6270 */
[----:B------:R-:W-:Y:S01]  /*7ec40*/  VIADD R54, R43, 0xc2 ;  /* 0x000000c22b367836 */ /* 0x000fe20000000000 */
[----:B------:R-:W1:Y:S01]  /*7ec50*/  LDCU UR77, c[0x0][0x3b8] ;  /* 0x00007700ff4d77ac */ /* 0x000e620008000800 */
[----:B------:R0:W-:Y:S01]  /*7ec60*/  @P3 STG.E.U16 desc[UR8][R48.64], R50 ;  /* 0x0000003230003986 */ /* 0x0001e2000c101508 */
[----:B------:R-:W-:Y:S01]  /*7ec70*/  ISETP.LT.AND P0, PT, R61, UR33, !P5 ;  /* 0x000000213d007c0c */ /* 0x000fe2000ef01270 */
[----:B------:R-:W-:Y:S01]  /*7ec80*/  IMAD.WIDE R46, R53, 0x2, R2 ;  /* 0x00000002352e7825 */ /* 0x000fe200078e0202 */
[----:B------:R-:W-:Y:S01]  /*7ec90*/  ISETP.LT.AND P5, PT, R60, UR35, !P5 ;  /* 0x000000233c007c0c */ /* 0x000fe2000efa1270 */
[----:B------:R-:W1:Y:S01]  /*7eca0*/  LDCU UR24, c[0x0][0x398] ;  /* 0x00007300ff1877ac */ /* 0x000e620008000800 */
[----:B------:R-:W-:Y:S01]  /*7ecb0*/  ISETP.GE.AND P4, PT, R54, UR43, PT ;  /* 0x0000002b36007c0c */ /* 0x000fe2000bf86270 */
[----:B------:R-:W-:Y:S01]  /*7ecc0*/  VIADD R54, R43, 0xc3 ;  /* 0x000000c32b367836 */ /* 0x000fe20000000000 */
[----:B------:R1:W-:Y:S01]  /*7ecd0*/  @P2 STG.E.U16 desc[UR8][R46.64], R59 ;  /* 0x0000003b2e002986 */ /* 0x0003e2000c101508 */
[----:B------:R-:W-:Y:S01]  /*7ece0*/  VIADD R52, R51, UR59 ;  /* 0x0000003b33347c36 */ /* 0x000fe20008000000 */
[----:B------:R-:W2:Y:S01]  /*7ecf0*/  LDCU UR45, c[0x0][0x39c] ;  /* 0x00007380ff2d77ac */ /* 0x000ea20008000800 */
[----:B0-----:R-:W-:Y:S01]  /*7ed00*/  IMAD.WIDE R48, R53, 0x2, R44 ;  /* 0x0000000235307825 */ /* 0x001fe200078e022c */
[----:B------:R-:W-:Y:S01]  /*7ed10*/  PRMT R53, R59, 0x7632, R53 ;  /* 0x000076323b357816 */ /* 0x000fe20000000035 */
[----:B------:R-:W0:Y:S01]  /*7ed20*/  LDCU UR75, c[0x0][0x398] ;  /* 0x00007300ff4b77ac */ /* 0x000e220008000800 */
[----:B------:R-:W-:-:S02]  /*7ed30*/  ISETP.LT.AND P3, PT, R61, UR26, !P4 ;  /* 0x0000001a3d007c0c */ /* 0x000fc4000e761270 */
[----:B------:R-:W-:Y:S01]  /*7ed40*/  ISETP.LT.AND P4, PT, R60, UR36, !P4 ;  /* 0x000000243c007c0c */ /* 0x000fe2000e781270 */
[----:B------:R0:W-:Y:S01]  /*7ed50*/  @P6 STG.E.U16 desc[UR8][R48.64], R53 ;  /* 0x0000003530006986 */ /* 0x0001e2000c101508 */
[----:B-1----:R-:W-:Y:S01]  /*7ed60*/  IMAD.WIDE R46, R51, 0x2, R2 ;  /* 0x00000002332e7825 */ /* 0x002fe200078e0202 */
[----:B------:R-:W-:Y:S01]  /*7ed70*/  ISETP.GE.AND P2, PT, R54, UR32, PT ;  /* 0x0000002036007c0c */ /* 0x000fe2000bf46270 */
[----:B------:R-:W1:Y:S02]  /*7ed80*/  LDCU UR33, c[0x0][0x398] ;  /* 0x00007300ff2177ac */ /* 0x000e640008000800 */
[----:B------:R-:W-:Y:S01]  /*7ed90*/  VIADD R54, R43, 0xc4 ;  /* 0x000000c42b367836 */ /* 0x000fe20000000000 */
[----:B------:R-:W-:Y:S01]  /*7eda0*/  ISETP.LT.AND P6, PT, R61, UR44, !P2 ;  /* 0x0000002c3d007c0c */ /* 0x000fe2000d7c1270 */
[----:B------:R-:W-:Y:S01]  /*7edb0*/  VIADD R50, R52, UR56 ;  /* 0x0000003834327c36 */ /* 0x000fe20008000000 */
[----:B------:R-:W1:Y:S01]  /*7edc0*/  LDCU UR60, c[0x0][0x3b8] ;  /* 0x00007700ff3c77ac */ /* 0x000e620008000800 */
[----:B0-----:R-:W-:Y:S01]  /*7edd0*/  IMAD.WIDE R48, R51, 0x2, R44 ;  /* 0x0000000233307825 */ /* 0x001fe200078e022c */
[----:B------:R-:W-:Y:S01]  /*7ede0*/  ISETP.LT.AND P2, PT, R60, UR31, !P2 ;  /* 0x0000001f3c007c0c */ /* 0x000fe2000d741270 */
[----:B------:R-:W0:Y:S01]  /*7edf0*/  LDCU UR59, c[0x0][0x39c] ;  /* 0x00007380ff3b77ac */ /* 0x000e220008000800 */
        /* <DEDUP_REMOVED lines=13> */
[----:B------:R-:W0:Y:S02]  /*7eed0*/  LDCU UR55, c[0x0][0x398] ;  /* 0x00007300ff3777ac */ /* 0x000e240008000800 */
[----:B------:R1:W-:Y:S01]  /*7eee0*/  @P5 STG.E.U16 desc[UR8][R48.64], R51 ;  /* 0x0000003330005986 */ /* 0x0003e2000c101508 */
[----:B------:R-:W-:Y:S01]  /*7eef0*/  ISETP.LT.AND P5, PT, R61, UR57, !P0 ;  /* 0x000000393d007c0c */ /* 0x000fe2000c7a1270 */
[----:B------:R-:W0:Y:S01]  /*7ef00*/  LDCU UR57, c[0x0][0x398] ;  /* 0x00007300ff3977ac */ /* 0x000e220008000800 */
[----:B------:R-:W-:Y:S01]  /*7ef10*/  ISETP.LT.AND P0, PT, R60, UR74, !P0 ;  /* 0x0000004a3c007c0c */ /* 0x000fe2000c701270 */
[----:B------:R-:W0:Y:S01]  /*7ef20*/  LDCU UR74, c[0x0][0x3b8] ;  /* 0x00007700ff4a77ac */ /* 0x000e220008000800 */
[----:B--2---:R-:W-:-:S04]  /*7ef30*/  IMAD.WIDE R46, R52, 0x2, R2 ;  /* 0x00000002342e7825 */ /* 0x004fc800078e0202 */
[----:B-1----:R-:W-:-:S04]  /*7ef40*/  IMAD.WIDE R48, R52, 0x2, R44 ;  /* 0x0000000234307825 */ /* 0x002fc800078e022c */
[----:B------:R-:W-:Y:S02]  /*7ef50*/  VIADD R51, R43, 0xc5 ;  /* 0x000000c52b337836 */ /* 0x000fe40000000000 */
[----:B------:R-:W-:Y:S01]  /*7ef60*/  VIADD R4, R53, UR73 ;  /* 0x0000004935047c36 */ /* 0x000fe20008000000 */
[----:B------:R-:W1:Y:S01]  /*7ef70*/  LDCU UR73, c[0x0][0x39c] ;  /* 0x00007380ff4977ac */ /* 0x000e620008000800 */
[----:B---3--:R-:W-:Y:S01]  /*7ef80*/  PRMT R52, R58, 0x7632, R52 ;  /* 0x000076323a347816 */ /* 0x008fe20000000034 */
[----:B------:R2:W-:Y:S01]  /*7ef90*/  @P3 STG.E.U16 desc[UR8][R46.64], R58 ;  /* 0x0000003a2e003986 */ /* 0x0005e2000c101508 */
[----:B------:R-:W-:Y:S01]  /*7efa0*/  ISETP.GE.AND P3, PT, R51, UR54, PT ;  /* 0x0000003633007c0c */ /* 0x000fe2000bf66270 */
[----:B------:R-:W3:Y:S02]  /*7efb0*/  LDCU UR54, c[0x0][0x398] ;  /* 0x00007300ff3677ac */ /* 0x000ee40008000800 */
[----:B------:R0:W-:Y:S01]  /*7efc0*/  @P4 STG.E.U16 desc[UR8][R48.64], R52 ;  /* 0x0000003430004986 */ /* 0x0001e2000c101508 */
[----:B------:R-:W-:Y:S01]  /*7efd0*/  ISETP.LT.AND P4, PT, R61, UR48, !P3 ;  /* 0x000000303d007c0c */ /* 0x000fe2000df81270 */
[----:B------:R-:W1:Y:S01]  /*7efe0*/  LDCU UR48, c[0x0][0x398] ;  /* 0x00007300ff3077ac */ /* 0x000e620008000800 */
[----:B--2---:R-:W-:-:S04]  /*7eff0*/  IMAD.WIDE R46, R50, 0x2, R2 ;  /* 0x00000002322e7825 */ /* 0x004fc800078e0202 */
[----:B------:R-:W-:Y:S01]  /*7f000*/  IMAD.WIDE R50, R50, 0x2, R44 ;  /* 0x0000000232327825 */ /* 0x000fe200078e022c */
[----:B0-----:R-:W-:-:S03]  /*7f010*/  PRMT R52, R5, 0x7632, R52 ;  /* 0x0000763205347816 */ /* 0x001fc60000000034 */
[----:B------:R-:W-:Y:S01]  /*7f020*/  VIADD R49, R43, 0xc6 ;  /* 0x000000c62b317836 */ /* 0x000fe20000000000 */
[----:B------:R0:W-:Y:S01]  /*7f030*/  @P6 STG.E.U16 desc[UR8][R46.64], R5 ;  /* 0x000000052e006986 */ /* 0x0001e2000c101508 */
[----:B------:R-:W-:Y:S01]  /*7f040*/  ISETP.LT.AND P3, PT, R60, UR28, !P3 ;  /* 0x0000001c3c007c0c */ /* 0x000fe2000df61270 */
[----:B------:R-:W-:Y:S01]  /*7f050*/  VIADD R48, R4, UR72 ;  /* 0x0000004804307c36 */ /* 0x000fe20008000000 */
[----:B------:R-:W2:Y:S01]  /*7f060*/  LDCU UR72, c[0x0][0x39c] ;  /* 0x00007380ff4877ac */ /* 0x000ea20008000800 */
[----:B------:R1:W-:Y:S01]  /*7f070*/  @P2 STG.E.U16 desc[UR8][R50.64], R52 ;  /* 0x0000003432002986 */ /* 0x0003e2000c101508 */
[----:B------:R-:W-:Y:S01]  /*7f080*/  ISETP.GE.AND P6, PT, R49, UR71, PT ;  /* 0x0000004731007c0c */ /* 0x000fe2000bfc6270 */
[----:B------:R-:W-:Y:S01]  /*7f090*/  VIADD R49, R43, 0xc7 ;  /* 0x000000c72b317836 */ /* 0x000fe20000000000 */
[----:B------:R-:W2:Y:S01]  /*7f0a0*/  LDCU UR71, c[0x0][0x398] ;  /* 0x00007300ff4777ac */ /* 0x000ea20008000800 */
[C---:B0-----:R-:W-:Y:S01]  /*7f0b0*/  IMAD.WIDE R46, R53.reuse, 0x2, R2 ;  /* 0x00000002352e7825 */ /* 0x041fe200078e0202 */
[----:B------:R-:W0:Y:S03]  /*7f0c0*/  LDCU UR28, c[0x0][0x3b8] ;  /* 0x00007700ff1c77ac */ /* 0x000e260008000800 */
[----:B-1----:R-:W-:Y:S01]  /*7f0d0*/  IMAD.WIDE R50, R53, 0x2, R44 ;  /* 0x0000000235327825 */ /* 0x002fe200078e022c */
[----:B----4-:R-:W-:Y:S01]  /*7f0e0*/  PRMT R52, R57, 0x7632, R52 ;  /* 0x0000763239347816 */ /* 0x010fe20000000034 */
[----:B------:R1:W-:Y:S01]  /*7f0f0*/  @P5 STG.E.U16 desc[UR8][R46.64], R57 ;  /* 0x000000392e005986 */ /* 0x0003e2000c101508 */
[----:B------:R-:W-:Y:S01]  /*7f100*/  ISETP.LT.AND P2, PT, R61, UR42, !P6 ;  /* 0x0000002a3d007c0c */ /* 0x000fe2000f741270 */
[----:B------:R-:W-:Y:S01]  /*7f110*/  VIADD R5, R48, UR16 ;  /* 0x0000001030057c36 */ /* 0x000fe20008000000 */
[----:B------:R-:W-:Y:S01]  /*7f120*/  ISETP.LT.AND P6, PT, R60, UR53, !P6 ;  /* 0x000000353c007c0c */ /* 0x000fe2000f7c1270 */
[----:B------:R4:W-:Y:S01]  /*7f130*/  @P0 STG.E.U16 desc[UR8][R50.64], R52 ;  /* 0x0000003432000986 */ /* 0x0009e2000c101508 */
[----:B------:R-:W-:Y:S01]  /*7f140*/  ISETP.GE.AND P5, PT, R49, UR37, PT ;  /* 0x0000002531007c0c */ /* 0x000fe2000bfa6270 */
[----:B------:R-:W0:Y:S02]  /*7f150*/  LDCU UR16, c[0x0][0x39c] ;  /* 0x00007380ff1077ac */ /* 0x000e240008000800 */
[----:B------:R-:W2:Y:S01]  /*7f160*/  LDL.LU R53, [R1+0x324] ;  /* 0x0003240001357983 */ /* 0x000ea20000300800 */
[C---:B-1----:R-:W-:Y:S01]  /*7f170*/  IMAD.WIDE R46, R4.reuse, 0x2, R2 ;  /* 0x00000002042e7825 */ /* 0x042fe200078e0202 */
[----:B------:R-:W1:Y:S03]  /*7f180*/  LDCU UR42, c[0x0][0x398] ;  /* 0x00007300ff2a77ac */ /* 0x000e660008000800 */
[----:B----4-:R-:W-:Y:S01]  /*7f190*/  IMAD.WIDE R50, R4, 0x2, R44 ;  /* 0x0000000204327825 */ /* 0x010fe200078e022c */
[----:B------:R-:W-:Y:S01]  /*7f1a0*/  PRMT R4, R6, 0x7632, R4 ;  /* 0x0000763206047816 */ /* 0x000fe20000000004 */
[----:B------:R-:W4:Y:S02]  /*7f1b0*/  LDCU UR53, c[0x0][0x3b8] ;  /* 0x00007700ff3577ac */ /* 0x000f240008000800 */
[----:B------:R-:W-:Y:S01]  /*7f1c0*/  VIADD R52, R43, 0xc8 ;  /* 0x000000c82b347836 */ /* 0x000fe20000000000 */
[----:B------:R-:W-:Y:S01]  /*7f1d0*/  ISETP.LT.AND P0, PT, R61, UR34, !P5 ;  /* 0x000000223d007c0c */ /* 0x000fe2000ef01270 */
[----:B------:R0:W-:Y:S01]  /*7f1e0*/  @P4 STG.E.U16 desc[UR8][R46.64], R6 ;  /* 0x000000062e004986 */ /* 0x0001e2000c101508 */
[----:B------:R-:W-:Y:S01]  /*7f1f0*/  ISETP.LT.AND P5, PT, R60, UR70, !P5 ;  /* 0x000000463c007c0c */ /* 0x000fe2000efa1270 */
[----:B------:R-:W1:Y:S01]  /*7f200*/  LDCU UR37, c[0x0][0x398] ;  /* 0x00007300ff2577ac */ /* 0x000e620008000800 */
[----:B------:R-:W-:Y:S01]  /*7f210*/  ISETP.GE.AND P4, PT, R52, UR41, PT ;  /* 0x0000002934007c0c */ /* 0x000fe2000bf86270 */
[----:B------:R3:W-:Y:S01]  /*7f220*/  @P3 STG.E.U16 desc[UR8][R50.64], R4 ;  /* 0x0000000432003986 */ /* 0x0007e2000c101508 */
[----:B------:R-:W-:Y:S01]  /*7f230*/  PRMT R52, R56, 0x7632, R52 ;  /* 0x0000763238347816 */ /* 0x000fe20000000034 */
[----:B------:R-:W1:Y:S01]  /*7f240*/  LDCU UR34, c[0x0][0x398] ;  /* 0x00007300ff2277ac */ /* 0x000e620008000800 */
[----:B------:R-:W-:Y:S01]  /*7f250*/  IADD3 R49, PT, PT, R5, UR51, RZ ;  /* 0x0000003305317c10 */ /* 0x000fe2000fffe0ff */
[----:B------:R-:W2:Y:S01]  /*7f260*/  LDL.LU R54, [R1+0x314] ;  /* 0x0003140001367983 */ /* 0x000ea20000300800 */
[----:B------:R-:W1:Y:S01]  /*7f270*/  LDCU UR41, c[0x0][0x398] ;  /* 0x00007300ff2977ac */ /* 0x000e620008000800 */
[----:B0-----:R-:W-:-:S02]  /*7f280*/  IMAD.WIDE R46, R48, 0x2, R2 ;  /* 0x00000002302e7825 */ /* 0x001fc400078e0202 */
[----:B------:R-:W2:Y:S01]  /*7f290*/  LDL.LU R59, [R1+0x328] ;  /* 0x00032800013b7983 */ /* 0x000ea20000300800 */
[----:B------:R-:W0:Y:S01]  /*7f2a0*/  LDCU UR70, c[0x0][0x3b8] ;  /* 0x00007700ff4677ac */ /* 0x000e220008000800 */
[----:B---3--:R-:W-:Y:S02]  /*7f2b0*/  IMAD.WIDE R50, R48, 0x2, R44 ;  /* 0x0000000230327825 */ /* 0x008fe400078e022c */
[----:B------:R3:W-:Y:S01]  /*7f2c0*/  @P2 STG.E.U16 desc[UR8][R46.64], R56 ;  /* 0x000000382e002986 */ /* 0x0007e2000c101508 */
[----:B------:R-:W-:Y:S01]  /*7f2d0*/  ISETP.LT.AND P3, PT, R61, UR22, !P4 ;  /* 0x000000163d007c0c */ /* 0x000fe2000e761270 */
[----:B------:R-:W0:Y:S02]  /*7f2e0*/  LDCU UR51, c[0x0][0x39c] ;  /* 0x00007380ff3377ac */ /* 0x000e240008000800 */
[----:B------:R1:W-:Y:S04]  /*7f2f0*/  @P6 STG.E.U16 desc[UR8][R50.64], R52 ;  /* 0x0000003432006986 */ /* 0x0003e8000c101508 */
[----:B------:R-:W2:Y:S01]  /*7f300*/  LDL.LU R58, [R1+0x318] ;  /* 0x00031800013a7983 */ /* 0x000ea20000300800 */
[----:B------:R-:W-:Y:S01]  /*7f310*/  VIADD R6, R43, 0xc9 ;  /* 0x000000c92b067836 */ /* 0x000fe20000000000 */
[----:B------:R-:W0:Y:S01]  /*7f320*/  LDCU UR22, c[0x0][0x398] ;  /* 0x00007300ff1677ac */ /* 0x000e220008000800 */
[C---:B---3--:R-:W-:Y:S01]  /*7f330*/  IMAD.WIDE R46, R5.reuse, 0x2, R2 ;  /* 0x00000002052e7825 */ /* 0x048fe200078e0202 */
[----:B------:R-:W3:Y:S03]  /*7f340*/  LDL.LU R57, [R1+0x32c] ;  /* 0x00032c0001397983 */ /* 0x000ee60000300800 */
[----:B-1----:R-:W-:Y:S01]  /*7f350*/  IMAD.WIDE R50, R5, 0x2, R44 ;  /* 0x0000000205327825 */ /* 0x002fe200078e022c */
[----:B------:R-:W-:Y:S01]  /*7f360*/  PRMT R5, R7, 0x7632, R5 ;  /* 0x0000763207057816 */ /* 0x000fe20000000005 */
[----:B------:R-:W2:Y:S04]  /*7f370*/  LDL.LU R56, [R1+0x31c] ;  /* 0x00031c0001387983 */ /* 0x000ea80000300800 */
[----:B------:R-:W2:Y:S04]  /*7f380*/  LDL.LU R55, [R1+0x330] ;  /* 0x0003300001377983 */ /* 0x000ea80000300800 */
[----:B------:R-:W-:Y:S04]  /*7f390*/  @P0 STG.E.U16 desc[UR8][R46.64], R7 ;  /* 0x000000072e000986 */ /* 0x000fe8000c101508 */
[----:B------:R-:W2:Y:S04]  /*7f3a0*/  LDL.LU R52, [R1+0x310] ;  /* 0x0003100001347983 */ /* 0x000ea80000300800 */
[----:B------:R1:W-:Y:S04]  /*7f3b0*/  @P5 STG.E.U16 desc[UR8][R50.64], R5 ;  /* 0x0000000532005986 */ /* 0x0003e8000c101508 */
[----:B-1----:R-:W2:Y:S01]  /*7f3c0*/  LDL.LU R51, [R1+0x320] ;  /* 0x0003200001337983 */ /* 0x002ea20000300800 */
[----:B------:R-:W-:Y:S01]  /*7f3d0*/  ISETP.LT.AND P4, PT, R60, UR69, !P4 ;  /* 0x000000453c007c0c */ /* 0x000fe2000e781270 */
[----:B------:R-:W-:Y:S01]  /*7f3e0*/  VIADD R48, R43, 0xca ;  /* 0x000000ca2b307836 */ /* 0x000fe20000000000 */
[----:B------:R-:W-:Y:S01]  /*7f3f0*/  ISETP.GE.AND P2, PT, R6, UR25, PT ;  /* 0x0000001906007c0c */ /* 0x000fe2000bf46270 */
[C---:B------:R-:W-:Y:S01]  /*7f400*/  VIADD R4, R49.reuse, UR39 ;  /* 0x0000002731047c36 */ /* 0x040fe20008000000 */
[----:B------:R-:W1:Y:S01]  /*7f410*/  LDCU UR39, c[0x0][0x39c] ;  /* 0x00007380ff2777ac */ /* 0x000e620008000800 */
[----:B------:R-:W-:Y:S01]  /*7f420*/  IMAD.WIDE R46, R49, 0x2, R2 ;  /* 0x00000002312e7825 */ /* 0x000fe200078e0202 */
[----:B------:R-:W-:-:S02]  /*7f430*/  ISETP.LT.AND P6, PT, R61, UR40, !P2 ;  /* 0x000000283d007c0c */ /* 0x000fc4000d7c1270 */
[----:B------:R-:W-:Y:S01]  /*7f440*/  ISETP.LT.AND P2, PT, R60, UR6, !P2 ;  /* 0x000000063c007c0c */ /* 0x000fe2000d741270 */
[----:B------:R-:W-:Y:S01]  /*7f450*/  VIADD R7, R43, 0xcb ;  /* 0x000000cb2b077836 */ /* 0x000fe20000000000 */
[----:B------:R-:W-:Y:S01]  /*7f460*/  ISETP.GE.AND P0, PT, R48, UR66, PT ;  /* 0x0000004230007c0c */ /* 0x000fe2000bf06270 */
[----:B------:R-:W-:Y:S01]  /*7f470*/  IMAD.WIDE R48, R49, 0x2, R44 ;  /* 0x0000000231307825 */ /* 0x000fe200078e022c */
[----:B------:R-:W0:Y:S02]  /*7f480*/  LDCU UR25, c[0x0][0x398] ;  /* 0x00007300ff1977ac */ /* 0x000e240008000800 */
[----:B------:R-:W-:Y:S01]  /*7f490*/  ISETP.LT.AND P5, PT, R61, UR52, !P0 ;  /* 0x000000343d007c0c */ /* 0x000fe2000c7a1270 */
[----:B------:R-:W-:Y:S01]  /*7f4a0*/  VIADD R6, R4, UR67 ;  /* 0x0000004304067c36 */ /* 0x000fe20008000000 */
[----:B------:R-:W-:Y:S01]  /*7f4b0*/  ISETP.LT.AND P0, PT, R60, UR50, !P0 ;  /* 0x000000323c007c0c */ /* 0x000fe2000c701270 */
[----:B------:R-:W0:Y:S02]  /*7f4c0*/  LDCU UR67, c[0x0][0x39c] ;  /* 0x00007380ff4377ac */ /* 0x000e240008000800 */
        /* <DEDUP_REMOVED lines=15> */
[----:B--2---:R-:W-:-:S04]  /*7f5c0*/  IMAD.WIDE R46, R4, 0x2, R2 ;  /* 0x00000002042e7825 */ /* 0x004fc800078e0202 */
[----:B-1----:R-:W-:Y:S01]  /*7f5d0*/  IMAD.WIDE R48, R4, 0x2, R44 ;  /* 0x0000000204307825 */ /* 0x002fe200078e022c */
[----:B------:R-:W-:Y:S01]  /*7f5e0*/  PRMT R4, R52, 0x7632, R4 ;  /* 0x0000763234047816 */ /* 0x000fe20000000004 */
[----:B------:R1:W-:Y:S02]  /*7f5f0*/  @P6 STG.E.U16 desc[UR8][R46.64], R52 ;  /* 0x000000342e006986 */ /* 0x0003e4000c101508 */
[----:B------:R-:W-:Y:S01]  /*7f600*/  VIADD R50, R43, 0xcc ;  /* 0x000000cc2b327836 */ /* 0x000fe20000000000 */
[----:B------:R-:W-:Y:S01]  /*7f610*/  ISETP.LT.AND P3, PT, R60, UR65, !P3 ;  /* 0x000000413c007c0c */ /* 0x000fe2000df61270 */
[----:B------:R2:W-:Y:S01]  /*7f620*/  @P2 STG.E.U16 desc[UR8][R48.64], R4 ;  /* 0x0000000430002986 */ /* 0x0005e2000c101508 */
[----:B------:R-:W-:Y:S01]  /*7f630*/  IADD3 R7, PT, PT, R5, UR4, RZ ;  /* 0x0000000405077c10 */ /* 0x000fe2000fffe0ff */
[----:B------:R-:W0:Y:S01]  /*7f640*/  LDCU UR4, c[0x0][0x39c] ;  /* 0x00007380ff0477ac */ /* 0x000e220008000800 */
[----:B------:R-:W-:Y:S01]  /*7f650*/  ISETP.GE.AND P6, PT, R50, UR20, PT ;  /* 0x0000001432007c0c */ /* 0x000fe2000bfc6270 */
[----:B------:R-:W-:Y:S01]  /*7f660*/  VIADD R50, R43, 0xcd ;  /* 0x000000cd2b327836 */ /* 0x000fe20000000000 */
[----:B------:R-:W0:Y:S01]  /*7f670*/  LDCU UR20, c[0x0][0x398] ;  /* 0x00007300ff1477ac */ /* 0x000e220008000800 */
[C---:B-1----:R-:W-:Y:S01]  /*7f680*/  IMAD.WIDE R46, R6.reuse, 0x2, R2 ;  /* 0x00000002062e7825 */ /* 0x042fe200078e0202 */
[----:B------:R-:W1:Y:S03]  /*7f690*/  LDCU UR65, c[0x0][0x3b8] ;  /* 0x00007700ff4177ac */ /* 0x000e660008000800 */
[----:B--2---:R-:W-:Y:S01]  /*7f6a0*/  IMAD.WIDE R48, R6, 0x2, R44 ;  /* 0x0000000206307825 */ /* 0x004fe200078e022c */
        /* <DEDUP_REMOVED lines=8> */
[----:B------:R-:W1:Y:S01]  /*7f730*/  LDCU UR63, c[0x0][0x39c] ;  /* 0x00007380ff3f77ac */ /* 0x000e620008000800 */
[C---:B--2---:R-:W-:Y:S01]  /*7f740*/  IMAD.WIDE R46, R5.reuse, 0x2, R2 ;  /* 0x00000002052e7825 */ /* 0x044fe200078e0202 */
[----:B------:R-:W2:Y:S03]  /*7f750*/  LDCU UR12, c[0x0][0x398] ;  /* 0x00007300ff0c77ac */ /* 0x000ea60008000800 */
        /* <DEDUP_REMOVED lines=8> */
[--C-:B------:R-:W-:Y:S01]  /*7f7e0*/  IMAD.WIDE R50, R4, 0x2, R2.reuse ;  /* 0x0000000204327825 */ /* 0x100fe200078e0202 */
[----:B------:R-:W2:Y:S03]  /*7f7f0*/  LDCU UR46, c[0x0][0x398] ;  /* 0x00007300ff2e77ac */ /* 0x000ea60008000800 */
[----:B------:R-:W-:Y:S01]  /*7f800*/  VIADD R52, R43, 0xd0 ;  /* 0x000000d02b347836 */ /* 0x000fe20000000000 */
[----:B------:R-:W2:Y:S01]  /*7f810*/  LDCU UR64, c[0x0][0x3b8] ;  /* 0x00007700ff4077ac */ /* 0x000ea20008000800 */
[C---:B0-----:R-:W-:Y:S01]  /*7f820*/  IMAD.WIDE R46, R7.reuse, 0x2, R2 ;  /* 0x00000002072e7825 */ /* 0x041fe200078e0202 */
[----:B------:R-:W2:Y:S01]  /*7f830*/  LDL.LU R54, [R1+0x304] ;  /* 0x0003040001367983 */ /* 0x000ea20000300800 */
[----:B------:R-:W0:Y:S02]  /*7f840*/  LDCU UR62, c[0x0][0x39c] ;  /* 0x00007380ff3e77ac */ /* 0x000e240008000800 */
[----:B-1----:R-:W-:Y:S01]  /*7f850*/  IMAD.WIDE R48, R7, 0x2, R44 ;  /* 0x0000000207307825 */ /* 0x002fe200078e022c */
[----:B------:R-:W-:Y:S01]  /*7f860*/  PRMT R7, R59, 0x7632, R7 ;  /* 0x000076323b077816 */ /* 0x000fe20000000007 */
[----:B------:R-:W1:Y:S02]  /*7f870*/  LDCU UR29, c[0x0][0x398] ;  /* 0x00007300ff1d77ac */ /* 0x000e640008000800 */
[----:B------:R-:W-:Y:S01]  /*7f880*/  VIADD R5, R43, 0xcf ;  /* 0x000000cf2b057836 */ /* 0x000fe20000000000 */
[----:B------:R-:W-:Y:S01]  /*7f890*/  ISETP.LT.AND P3, PT, R61, UR49, !P4 ;  /* 0x000000313d007c0c */ /* 0x000fe2000e761270 */
[----:B------:R0:W-:Y:S01]  /*7f8a0*/  @P2 STG.E.U16 desc[UR8][R46.64], R59 ;  /* 0x0000003b2e002986 */ /* 0x0001e2000c101508 */
[----:B------:R-:W-:Y:S01]  /*7f8b0*/  ISETP.LT.AND P4, PT, R60, UR30, !P4 ;  /* 0x0000001e3c007c0c */ /* 0x000fe2000e781270 */
[----:B------:R-:W1:Y:S01]  /*7f8c0*/  LDCU UR61, c[0x0][0x398] ;  /* 0x00007300ff3d77ac */ /* 0x000e620008000800 */
[----:B------:R-:W-:Y:S01]  /*7f8d0*/  ISETP.GE.AND P2, PT, R5, UR76, PT ;  /* 0x0000004c05007c0c */ /* 0x000fe2000bf46270 */
[----:B------:R3:W-:Y:S01]  /*7f8e0*/  @P6 STG.E.U16 desc[UR8][R48.64], R7 ;  /* 0x0000000730006986 */ /* 0x0007e2000c101508 */
[----:B------:R-:W-:Y:S01]  /*7f8f0*/  IMAD.WIDE R4, R4, 0x2, R44 ;  /* 0x0000000204047825 */ /* 0x000fe200078e022c */
[----:B------:R-:W1:Y:S02]  /*7f900*/  LDCU UR76, c[0x0][0x39c] ;  /* 0x00007380ff4c77ac */ /* 0x000e640008000800 */
[----:B------:R1:W-:Y:S01]  /*7f910*/  @P0 STG.E.U16 desc[UR8][R50.64], R58 ;  /* 0x0000003a32000986 */ /* 0x0003e2000c101508 */
[----:B------:R-:W-:Y:S01]  /*7f920*/  ISETP.LT.AND P0, PT, R61, UR38, !P2 ;  /* 0x000000263d007c0c */ /* 0x000fe2000d701270 */
[----:B------:R-:W2:Y:S01]  /*7f930*/  LDCU UR47, c[0x0][0x3b8] ;  /* 0x00007700ff2f77ac */ /* 0x000ea20008000800 */
[----:B0-----:R-:W-:Y:S01]  /*7f940*/  IMAD.WIDE R46, R6, 0x2, R2 ;  /* 0x00000002062e7825 */ /* 0x001fe200078e0202 */
[----:B------:R-:W2:Y:S01]  /*7f950*/  LDL.LU R59, [R1+0x338] ;  /* 0x00033800013b7983 */ /* 0x000ea20000300800 */
[----:B------:R-:W0:Y:S01]  /*7f960*/  LDCU UR49, c[0x0][0x398] ;  /* 0x00007300ff3177ac */ /* 0x000e220008000800 */
[----:B---3--:R-:W-:-:S02]  /*7f970*/  PRMT R7, R58, 0x7632, R7 ;  /* 0x000076323a077816 */ /* 0x008fc40000000007 */
[----:B------:R-:W-:Y:S01]  /*7f980*/  IADD3 R48, PT, PT, R6, UR77, RZ ;  /* 0x0000004d06307c10 */ /* 0x000fe2000fffe0ff */
[----:B------:R-:W3:Y:S01]  /*7f990*/  LDCU UR38, c[0x0][0x398] ;  /* 0x00007300ff2677ac */ /* 0x000ee20008000800 */
[----:B------:R-:W-:Y:S01]  /*7f9a0*/  PRMT R49, R57, 0x7632, R49 ;  /* 0x0000763239317816 */ /* 0x000fe20000000031 */
[----:B------:R0:W-:Y:S01]  /*7f9b0*/  @P5 STG.E.U16 desc[UR8][R4.64], R7 ;  /* 0x0000000704005986 */ /* 0x0001e2000c101508 */
[----:B------:R-:W-:Y:S01]  /*7f9c0*/  ISETP.LT.AND P2, PT, R60, UR24, !P2 ;  /* 0x000000183c007c0c */ /* 0x000fe2000d741270 */
[----:B------:R-:W2:Y:S01]  /*7f9d0*/  LDCU UR30, c[0x0][0x3b8] ;  /* 0x00007700ff1e77ac */ /* 0x000ea20008000800 */
[----:B------:R-:W-:Y:S01]  /*7f9e0*/  ISETP.GE.AND P6, PT, R52, UR45, PT ;  /* 0x0000002d34007c0c */ /* 0x000fe2000bfc6270 */
[----:B------:R3:W-:Y:S01]  /*7f9f0*/  @P3 STG.E.U16 desc[UR8][R46.64], R57 ;  /* 0x000000392e003986 */ /* 0x0007e2000c101508 */
[----:B-1----:R-:W-:Y:S01]  /*7fa00*/  VIADD R50, R43, 0xd1 ;  /* 0x000000d12b327836 */ /* 0x002fe20000000000 */
[----:B------:R-:W1:Y:S02]  /*7fa10*/  LDCU UR24, c[0x0][0x398] ;  /* 0x00007300ff1877ac */ /* 0x000e640008000800 */
[----:B------:R-:W2:Y:S01]  /*7fa20*/  LDL.LU R58, [R1+0x308] ;  /* 0x00030800013a7983 */ /* 0x000ea20000300800 */
[----:B------:R-:W1:Y:S01]  /*7fa30*/  LDCU UR77, c[0x0][0x3b8] ;  /* 0x00007700ff4d77ac */ /* 0x000e620008000800 */
[----:B0-----:R-:W-:Y:S01]  /*7fa40*/  IMAD.WIDE R6, R6, 0x2, R44 ;  /* 0x0000000206067825 */ /* 0x001fe200078e022c */
[----:B------:R-:W-:Y:S01]  /*7fa50*/  ISETP.LT.AND P5, PT, R61, UR75, !P6 ;  /* 0x0000004b3d007c0c */ /* 0x000fe2000f7a1270 */
[----:B------:R-:W0:Y:S01]  /*7fa60*/  LDCU UR45, c[0x0][0x39c] ;  /* 0x00007380ff2d77ac */ /* 0x000e220008000800 */
[----:B------:R-:W-:Y:S01]  /*7fa70*/  PRMT R5, R56, 0x7632, R5 ;  /* 0x0000763238057816 */ /* 0x000fe20000000005 */
[----:B------:R-:W-:Y:S01]  /*7fa80*/  VIADD R4, R48, UR60 ;  /* 0x0000003c30047c36 */ /* 0x000fe20008000000 */
[----:B------:R1:W-:Y:S01]  /*7fa90*/  @P4 STG.E.U16 desc[UR8][R6.64], R49 ;  /* 0x0000003106004986 */ /* 0x0003e2000c101508 */
[----:B------:R-:W-:Y:S01]  /*7faa0*/  ISETP.LT.AND P6, PT, R60, UR33, !P6 ;  /* 0x000000213c007c0c */ /* 0x000fe2000f7c1270 */
[----:B------:R-:W0:Y:S01]  /*7fab0*/  LDCU UR75, c[0x0][0x398] ;  /* 0x00007300ff4b77ac */ /* 0x000e220008000800 */
[--C-:B---3--:R-:W-:Y:S01]  /*7fac0*/  IMAD.WIDE R46, R4, 0x2, R2.reuse ;  /* 0x00000002042e7825 */ /* 0x108fe200078e0202 */
[----:B------:R-:W3:Y:S01]  /*7fad0*/  LDL.LU R57, [R1+0x33c] ;  /* 0x00033c0001397983 */ /* 0x000ee20000300800 */
[----:B------:R-:W-:Y:S01]  /*7fae0*/  ISETP.GE.AND P3, PT, R50, UR59, PT ;  /* 0x0000003b32007c0c */ /* 0x000fe2000bf66270 */
[----:B------:R-:W0:Y:S01]  /*7faf0*/  LDCU UR59, c[0x0][0x398] ;  /* 0x00007300ff3b77ac */ /* 0x000e220008000800 */
[----:B------:R-:W0:Y:S01]  /*7fb00*/  LDCU UR60, c[0x0][0x3b8] ;  /* 0x00007700ff3c77ac */ /* 0x000e220008000800 */
[C---:B-1----:R-:W-:Y:S01]  /*7fb10*/  IMAD.WIDE R6, R48.reuse, 0x2, R2 ;  /* 0x0000000230067825 */ /* 0x042fe200078e0202 */
[----:B------:R-:W1:Y:S04]  /*7fb20*/  LDCU UR33, c[0x0][0x398] ;  /* 0x00007300ff2177ac */ /* 0x000e680008000800 */
[----:B------:R0:W-:Y:S02]  /*7fb30*/  @P0 STG.E.U16 desc[UR8][R6.64], R56 ;  /* 0x0000003806000986 */ /* 0x0001e4000c101508 */
[----:B0-----:R-:W-:-:S02]  /*7fb40*/  IMAD.WIDE R6, R48, 0x2, R44 ;  /* 0x0000000230067825 */ /* 0x001fc400078e022c */
[----:B------:R-:W2:Y:S02]  /*7fb50*/  LDL.LU R56, [R1+0x30c] ;  /* 0x00030c0001387983 */ /* 0x000ea40000300800 */
[----:B------:R-:W-:Y:S02]  /*7fb60*/  IMAD.WIDE R48, R4, 0x2, R44 ;  /* 0x0000000204307825 */ /* 0x000fe400078e022c */
[----:B------:R0:W-:Y:S04]  /*7fb70*/  @P2 STG.E.U16 desc[UR8][R6.64], R5 ;  /* 0x0000000506002986 */ /* 0x0001e8000c101508 */
[----:B------:R-:W-:Y:S04]  /*7fb80*/  @P5 STG.E.U16 desc[UR8][R46.64], R55 ;  /* 0x000000372e005986 */ /* 0x000fe8000c101508 */
[----:B0-----:R-:W2:Y:S01]  /*7fb90*/  LDL.LU R6, [R1+0x300] ;  /* 0x0003000001067983 */ /* 0x001ea20000300800 */
[----:B------:R-:W-:-:S05]  /*7fba0*/  PRMT R7, R55, 0x7632, R7 ;  /* 0x0000763237077816 */ /* 0x000fca0000000007 */
[----:B------:R0:W-:Y:S04]  /*7fbb0*/  @P6 STG.E.U16 desc[UR8][R48.64], R7 ;  /* 0x0000000730006986 */ /* 0x0001e8000c101508 */
[----:B0-----:R-:W3:Y:S01]  /*7fbc0*/  LDL.LU R49, [R1+0x334] ;  /* 0x0003340001317983 */ /* 0x001ee20000300800 */
[----:B------:R-:W-:-:S05]  /*7fbd0*/  VIADD R50, R43, 0xd2 ;  /* 0x000000d22b327836 */ /* 0x000fca0000000000 */
[----:B------:R-:W-:Y:S01]  /*7fbe0*/  ISETP.GE.AND P4, PT, R50, UR56, PT ;  /* 0x0000003832007c0c */ /* 0x000fe2000bf86270 */
[----:B------:R-:W-:Y:S01]  /*7fbf0*/  VIADD R50, R43, 0xd3 ;  /* 0x000000d32b327836 */ /* 0x000fe20000000000 */
[----:B------:R-:W-:Y:S01]  /*7fc00*/  ISETP.LT.AND P5, PT, R61, UR43, !P3 ;  /* 0x0000002b3d007c0c */ /* 0x000fe2000dfa1270 */
[----:B------:R-:W-:Y:S01]  /*7fc10*/  VIADD R53, R4, UR35 ;  /* 0x0000002304357c36 */ /* 0x000fe20008000000 */
[----:B------:R-:W-:Y:S02]  /*7fc20*/  ISETP.LT.AND P3, PT, R60, UR26, !P3 ;  /* 0x0000001a3c007c0c */ /* 0x000fe4000df61270 */
[C---:B------:R-:W-:Y:S01]  /*7fc30*/  IADD3 R46, PT, PT, R43.reuse, 0xd5, RZ ;  /* 0x000000d52b2e7810 */ /* 0x040fe20007ffe0ff */
[C---:B------:R-:W-:Y:S01]  /*7fc40*/  VIADD R48, R43.reuse, 0xd6 ;  /* 0x000000d62b307836 */ /* 0x040fe20000000000 */
[----:B------:R-:W-:Y:S01]  /*7fc50*/  ISETP.GE.AND P0, PT, R50, UR58, PT ;  /* 0x0000003a32007c0c */ /* 0x000fe2000bf06270 */
[----:B------:R-:W-:Y:S01]  /*7fc60*/  VIADD R50, R43, 0xd4 ;  /* 0x000000d42b327836 */ /* 0x000fe20000000000 */
[----:B------:R-:W-:Y:S01]  /*7fc70*/  ISETP.LT.AND P6, PT, R61, UR32, !P4 ;  /* 0x000000203d007c0c */ /* 0x000fe2000e7c1270 */
[C---:B------:R-:W-:Y:S01]  /*7fc80*/  VIADD R55, R53.reuse, UR36 ;  /* 0x0000002435377c36 */ /* 0x040fe20008000000 */
[----:B------:R-:W-:Y:S01]  /*7fc90*/  ISETP.LT.AND P4, PT, R60, UR44, !P4 ;  /* 0x0000002c3c007c0c */ /* 0x000fe2000e781270 */
[C---:B------:R-:W-:Y:S01]  /*7fca0*/  IMAD.WIDE R4, R53.reuse, 0x2, R44 ;  /* 0x0000000235047825 */ /* 0x040fe200078e022c */
[----:B------:R-:W-:Y:S01]  /*7fcb0*/  ISETP.GE.AND P2, PT, R50, UR73, PT ;  /* 0x0000004932007c0c */ /* 0x000fe2000bf46270 */
[----:B------:R-:W0:Y:S02]  /*7fcc0*/  LDCU UR56, c[0x0][0x39c] ;  /* 0x00007380ff3877ac */ /* 0x000e240008000800 */
[----:B------:R-:W-:Y:S01]  /*7fcd0*/  IMAD.WIDE R50, R53, 0x2, R2 ;  /* 0x0000000235327825 */ /* 0x000fe200078e0202 */
        /* <DEDUP_REMOVED lines=11> */
[----:B--2---:R-:W-:-:S04]  /*7fd90*/  IMAD.WIDE R6, R55, 0x2, R2 ;  /* 0x0000000237067825 */ /* 0x004fc800078e0202 */
[----:B0-----:R-:W-:Y:S01]  /*7fda0*/  IMAD.WIDE R46, R55, 0x2, R44 ;  /* 0x00000002372e7825 */ /* 0x001fe200078e022c */
[----:B---3--:R-:W-:Y:S01]  /*7fdb0*/  PRMT R5, R49, 0x7632, R5 ;  /* 0x0000763231057816 */ /* 0x008fe20000000005 */
[----:B------:R0:W-:Y:S01]  /*7fdc0*/  @P6 STG.E.U16 desc[UR8][R6.64], R49 ;  /* 0x0000003106006986 */ /* 0x0001e2000c101508 */
[----:B------:R-:W-:Y:S01]  /*7fdd0*/  ISETP.LT.AND P6, PT, R61, UR55, !P0 ;  /* 0x000000373d007c0c */ /* 0x000fe2000c7c1270 */
[----:B------:R-:W-:Y:S01]  /*7fde0*/  VIADD R55, R55, UR31 ;  /* 0x0000001f37377c36 */ /* 0x000fe20008000000 */
[C---:B------:R-:W-:Y:S01]  /*7fdf0*/  ISETP.LT.AND P0, PT, R60.reuse, UR57, !P0 ;  /* 0x000000393c007c0c */ /* 0x040fe2000c701270 */
[----:B------:R2:W-:Y:S01]  /*7fe00*/  @P4 STG.E.U16 desc[UR8][R46.64], R5 ;  /* 0x000000052e004986 */ /* 0x0005e2000c101508 */
[----:B------:R-:W-:Y:S01]  /*7fe10*/  ISETP.LT.AND P4, PT, R61, UR54, !P2 ;  /* 0x000000363d007c0c */ /* 0x000fe2000d781270 */
[----:B------:R-:W3:Y:S01]  /*7fe20*/  LDCU UR31, c[0x0][0x398] ;  /* 0x00007300ff1f77ac */ /* 0x000ee20008000800 */
[----:B------:R-:W-:Y:S02]  /*7fe30*/  ISETP.LT.AND P2, PT, R60, UR48, !P2 ;  /* 0x000000303c007c0c */ /* 0x000fe4000d741270 */
[----:B------:R-:W-:Y:S01]  /*7fe40*/  PRMT R50, R54, 0x7632, R50 ;  /* 0x0000763236327816 */ /* 0x000fe20000000032 */
[----:B------:R-:W1:Y:S01]  /*7fe50*/  LDCU UR48, c[0x0][0x398] ;  /* 0x00007300ff3077ac */ /* 0x000e620008000800 */
[----:B0-----:R-:W-:-:S02]  /*7fe60*/  VIADD R49, R55, UR74 ;  /* 0x0000004a37317c36 */ /* 0x001fc40008000000 */
[C---:B------:R-:W-:Y:S01]  /*7fe70*/  IMAD.WIDE R6, R55.reuse, 0x2, R2 ;  /* 0x0000000237067825 */ /* 0x040fe200078e0202 */
[----:B------:R-:W-:Y:S01]  /*7fe80*/  ISETP.GE.AND P3, PT, R48, UR16, PT ;  /* 0x0000001030007c0c */ /* 0x000fe2000bf66270 */
[----:B------:R-:W0:Y:S02]  /*7fe90*/  LDCU UR16, c[0x0][0x398] ;  /* 0x00007300ff1077ac */ /* 0x000e240008000800 */
[----:B--2---:R-:W-:Y:S01]  /*7fea0*/  IMAD.WIDE R4, R55, 0x2, R44 ;  /* 0x0000000237047825 */ /* 0x004fe200078e022c */
[----:B------:R2:W-:Y:S01]  /*7feb0*/  @P6 STG.E.U16 desc[UR8][R6.64], R54 ;  /* 0x0000003606006986 */ /* 0x0005e2000c101508 */
[----:B------:R-:W-:Y:S01]  /*7fec0*/  PRMT R52, R56, 0x7632, R52 ;  /* 0x0000763238347816 */ /* 0x000fe20000000034 */
[----:B------:R-:W0:Y:S01]  /*7fed0*/  LDCU UR54, c[0x0][0x3b8] ;  /* 0x00007700ff3677ac */ /* 0x000e220008000800 */
[----:B------:R-:W-:Y:S01]  /*7fee0*/  IMAD.WIDE R46, R49, 0x2, R2 ;  /* 0x00000002312e7825 */ /* 0x000fe200078e0202 */
[----:B------:R-:W-:Y:S01]  /*7fef0*/  @P0 STG.E.U16 desc[UR8][R4.64], R50 ;  /* 0x0000003204000986 */ /* 0x000fe2000c101508 */
[----:B------:R-:W0:Y:S02]  /*7ff00*/  LDCU UR55, c[0x0][0x398] ;  /* 0x00007300ff3777ac */ /* 0x000e240008000800 */
[----:B------:R-:W-:Y:S01]  /*7ff10*/  VIADD R48, R43, 0xd7 ;  /* 0x000000d72b307836 */ /* 0x000fe20000000000 */
[----:B------:R-:W-:Y:S01]  /*7ff20*/  ISETP.LT.AND P0, PT, R61, UR71, !P5 ;  /* 0x000000473d007c0c */ /* 0x000fe2000ef01270 */
[----:B------:R1:W-:Y:S01]  /*7ff30*/  @P4 STG.E.U16 desc[UR8][R46.64], R59 ;  /* 0x0000003b2e004986 */ /* 0x0003e2000c101508 */
[----:B------:R-:W-:Y:S01]  /*7ff40*/  ISETP.LT.AND P5, PT, R60, UR42, !P5 ;  /* 0x0000002a3c007c0c */ /* 0x000fe2000efa1270 */
[C---:B------:R-:W-:Y:S01]  /*7ff50*/  VIADD R51, R49.reuse, UR28 ;  /* 0x0000001c31337c36 */ /* 0x040fe20008000000 */
[----:B------:R-:W-:Y:S01]  /*7ff60*/  ISETP.GE.AND P6, PT, R48, UR51, PT ;  /* 0x0000003330007c0c */ /* 0x000fe2000bfc6270 */
[----:B--2---:R-:W-:Y:S01]  /*7ff70*/  IMAD.WIDE R6, R49, 0x2, R44 ;  /* 0x0000000231067825 */ /* 0x004fe200078e022c */
[----:B------:R-:W2:Y:S03]  /*7ff80*/  LDCU UR51, c[0x0][0x39c] ;  /* 0x00007380ff3377ac */ /* 0x000ea60008000800 */
[----:B------:R-:W-:Y:S01]  /*7ff90*/  VIADD R48, R43, 0xd8 ;  /* 0x000000d82b307836 */ /* 0x000fe20000000000 */
[----:B------:R-:W0:Y:S01]  /*7ffa0*/  LDCU UR28, c[0x0][0x398] ;  /* 0x00007300ff1c77ac */ /* 0x000e220008000800 */
[----:B-1----:R-:W-:Y:S01]  /*7ffb0*/  PRMT R47, R59, 0x7632, R47 ;  /* 0x000076323b2f7816 */ /* 0x002fe2000000002f */
[----:B------:R-:W-:-:S02]  /*7ffc0*/  IMAD.WIDE R4, R51, 0x2, R2 ;  /* 0x0000000233047825 */ /* 0x000fc400078e0202 */
[----:B------:R-:W-:Y:S01]  /*7ffd0*/  ISETP.GE.AND P4, PT, R48, UR39, PT ;  /* 0x0000002730007c0c */ /* 0x000fe2000bf86270 */
[----:B------:R-:W1:Y:S01]  /*7ffe0*/  LDCU UR42, c[0x0][0x398] ;  /* 0x00007300ff2a77ac */ /* 0x000e620008000800 */
[----:B------:R0:W-:Y:S01]  /*7fff0*/  @P2 STG.E.U16 desc[UR8][R6.64], R47 ;  /* 0x0000002f06002986 */ /* 0x0001e2000c101508 */
[----:B------:R-:W-:Y:S01]  /*80000*/  ISETP.LT.AND P2, PT, R61, UR37, !P3 ;  /* 0x000000253d007c0c */ /* 0x000fe2000df41270 */
[----:B------:R-:W-:Y:S01]  /*80010*/  VIADD R48, R43, 0xd9 ;  /* 0x000000d92b307836 */ /* 0x000fe20000000000 */
[----:B------:R-:W-:Y:S01]  /*80020*/  ISETP.LT.AND P3, PT, R60, UR34, !P3 ;  /* 0x000000223c007c0c */ /* 0x000fe2000df61270 */
[----:B------:R-:W1:Y:S01]  /*80030*/  LDCU UR57, c[0x0][0x3b8] ;  /* 0x00007700ff3977ac */ /* 0x000e620008000800 */
[C---:B----4-:R-:W-:Y:S01]  /*80040*/  IADD3 R53, PT, PT, R51.reuse, UR53, RZ ;  /* 0x0000003533357c10 */ /* 0x050fe2000fffe0ff */
[----:B------:R4:W-:Y:S01]  /*80050*/  @P0 STG.E.U16 desc[UR8][R4.64], R58 ;  /* 0x0000003a04000986 */ /* 0x0009e2000c101508 */
[----:B------:R-:W-:Y:S01]  /*80060*/  ISETP.GE.AND P0, PT, R48, UR67, PT ;  /* 0x0000004330007c0c */ /* 0x000fe2000bf06270 */
[----:B------:R-:W1:Y:S01]  /*80070*/  LDCU UR37, c[0x0][0x39c] ;  /* 0x00007380ff2577ac */ /* 0x000e620008000800 */
[----:B0-----:R-:W-:Y:S01]  /*80080*/  PRMT R7, R58, 0x7632, R7 ;  /* 0x000076323a077816 */ /* 0x001fe20000000007 */
[----:B------:R-:W-:Y:S01]  /*80090*/  IMAD.WIDE R46, R51, 0x2, R44 ;  /* 0x00000002332e7825 */ /* 0x000fe200078e022c */
[----:B------:R-:W0:Y:S03]  /*800a0*/  LDCU UR39, c[0x0][0x3b8] ;  /* 0x00007700ff2777ac */ /* 0x000e260008000800 */
[C---:B------:R-:W-:Y:S01]  /*800b0*/  IMAD.WIDE R48, R53.reuse, 0x2, R2 ;  /* 0x0000000235307825 */ /* 0x040fe200078e0202 */
[----:B------:R1:W-:Y:S01]  /*800c0*/  @P5 STG.E.U16 desc[UR8][R46.64], R7 ;  /* 0x000000072e005986 */ /* 0x0003e2000c101508 */
[----:B------:R-:W0:Y:S02]  /*800d0*/  LDCU UR53, c[0x0][0x398] ;  /* 0x00007300ff3577ac */ /* 0x000e240008000800 */
[----:B------:R-:W-:Y:S01]  /*800e0*/  IMAD.WIDE R50, R53, 0x2, R44 ;  /* 0x0000000235327825 */ /* 0x000fe200078e022c */
[----:B------:R0:W-:Y:S01]  /*800f0*/  @P2 STG.E.U16 desc[UR8][R48.64], R57 ;  /* 0x0000003930002986 */ /* 0x0001e2000c101508 */
[----:B------:R-:W-:Y:S01]  /*80100*/  ISETP.LT.AND P5, PT, R61, UR41, !P6 ;  /* 0x000000293d007c0c */ /* 0x000fe2000f7a1270 */
[----:B------:R-:W2:Y:S01]  /*80110*/  LDCU UR34, c[0x0][0x3b8] ;  /* 0x00007700ff2277ac */ /* 0x000ea20008000800 */
[----:B------:R-:W-:Y:S01]  /*80120*/  ISETP.LT.AND P6, PT, R60, UR22, !P6 ;  /* 0x000000163c007c0c */ /* 0x000fe2000f7c1270 */
[----:B----4-:R-:W-:-:S02]  /*80130*/  VIADD R5, R53, UR70 ;  /* 0x0000004635057c36 */ /* 0x010fc40008000000 */
[----:B------:R-:W-:Y:S01]  /*80140*/  VIADD R4, R43, 0xda ;  /* 0x000000da2b047836 */ /* 0x000fe20000000000 */
[----:B------:R-:W4:Y:S01]  /*80150*/  LDCU UR22, c[0x0][0x398] ;  /* 0x00007300ff1677ac */ /* 0x000f220008000800 */
[----:B-1----:R-:W-:Y:S01]  /*80160*/  PRMT R47, R57, 0x7632, R47 ;  /* 0x00007632392f7816 */ /* 0x002fe2000000002f */
[----:B------:R-:W1:Y:S04]  /*80170*/  LDCU UR41, c[0x0][0x398] ;  /* 0x00007300ff2977ac */ /* 0x000e680008000800 */
[----:B------:R2:W-:Y:S01]  /*80180*/  @P3 STG.E.U16 desc[UR8][R50.64], R47 ;  /* 0x0000002f32003986 */ /* 0x0005e2000c101508 */
[----:B------:R-:W-:Y:S01]  /*80190*/  ISETP.LT.AND P3, PT, R61, UR25, !P4 ;  /* 0x000000193d007c0c */ /* 0x000fe2000e761270 */
[C---:B0-----:R-:W-:Y:S01]  /*801a0*/  VIADD R49, R5.reuse, UR69 ;  /* 0x0000004505317c36 */ /* 0x041fe20008000000 */
[----:B------:R-:W-:Y:S01]  /*801b0*/  ISETP.GE.AND P2, PT, R4, UR27, PT ;  /* 0x0000001b04007c0c */ /* 0x000fe2000bf46270 */
[C---:B------:R-:W-:Y:S01]  /*801c0*/  IMAD.WIDE R6, R5.reuse, 0x2, R2 ;  /* 0x0000000205067825 */ /* 0x040fe200078e0202 */
[----:B------:R-:W-:Y:S01]  /*801d0*/  ISETP.LT.AND P4, PT, R60, UR40, !P4 ;  /* 0x000000283c007c0c */ /* 0x000fe2000e781270 */
[----:B------:R-:W0:Y:S02]  /*801e0*/  LDCU UR40, c[0x0][0x39c] ;  /* 0x00007380ff2877ac */ /* 0x000e240008000800 */
[----:B------:R-:W-:Y:S01]  /*801f0*/  IMAD.WIDE R4, R5, 0x2, R44 ;  /* 0x0000000205047825 */ /* 0x000fe200078e022c */
[----:B------:R1:W-:Y:S01]  /*80200*/  @P5 STG.E.U16 desc[UR8][R6.64], R56 ;  /* 0x0000003806005986 */ /* 0x0003e2000c101508 */
[----:B------:R-:W0:Y:S02]  /*80210*/  LDCU UR27, c[0x0][0x39c] ;  /* 0x00007380ff1b77ac */ /* 0x000e240008000800 */
[----:B--2---:R-:W-:Y:S01]  /*80220*/  IMAD.WIDE R46, R49, 0x2, R2 ;  /* 0x00000002312e7825 */ /* 0x004fe200078e0202 */
[----:B------:R-:W-:Y:S01]  /*80230*/  @P6 STG.E.U16 desc[UR8][R4.64], R52 ;  /* 0x0000003404006986 */ /* 0x000fe2000c101508 */
[----:B------:R-:W-:Y:S01]  /*80240*/  ISETP.LT.AND P6, PT, R61, UR66, !P0 ;  /* 0x000000423d007c0c */ /* 0x000fe2000c7c1270 */
[----:B------:R-:W2:Y:S02]  /*80250*/  LDCU UR25, c[0x0][0x398] ;  /* 0x00007300ff1977ac */ /* 0x000ea40008000800 */
[----:B------:R0:W-:Y:S01]  /*80260*/  @P3 STG.E.U16 desc[UR8][R46.64], R8 ;  /* 0x000000082e003986 */ /* 0x0001e2000c101508 */
[----:B------:R-:W-:-:S02]  /*80270*/  VIADD R48, R43, 0xdb ;  /* 0x000000db2b307836 */ /* 0x000fc40000000000 */
[C---:B-1----:R-:W-:Y:S01]  /*80280*/  IMAD.WIDE R6, R49.reuse, 0x2, R44 ;  /* 0x0000000231067825 */ /* 0x042fe200078e022c */
[----:B------:R-:W-:Y:S01]  /*80290*/  ISETP.LT.AND P0, PT, R60, UR52, !P0 ;  /* 0x000000343c007c0c */ /* 0x000fe2000c701270 */
[----:B------:R-:W1:Y:S02]  /*802a0*/  LDCU UR52, c[0x0][0x398] ;  /* 0x00007300ff3477ac */ /* 0x000e640008000800 */
[----:B------:R-:W-:Y:S01]  /*802b0*/  VIADD R51, R49, UR6 ;  /* 0x0000000631337c36 */ /* 0x000fe20008000000 */
[----:B0-----:R-:W-:-:S03]  /*802c0*/  PRMT R47, R8, 0x7632, R47 ;  /* 0x00007632082f7816 */ /* 0x001fc6000000002f */
[--C-:B------:R-:W-:Y:S01]  /*802d0*/  IMAD.WIDE R4, R51, 0x2, R2.reuse ;  /* 0x0000000233047825 */ /* 0x100fe200078e0202 */
[----:B------:R-:W-:Y:S01]  /*802e0*/  ISETP.GE.AND P5, PT, R48, UR4, PT ;  /* 0x0000000430007c0c */ /* 0x000fe2000bfa6270 */
[----:B------:R-:W0:Y:S01]  /*802f0*/  LDCU UR6, c[0x0][0x398] ;  /* 0x00007300ff0677ac */ /* 0x000e220008000800 */
[----:B------:R1:W-:Y:S01]  /*80300*/  @P4 STG.E.U16 desc[UR8][R6.64], R47 ;  /* 0x0000002f06004986 */ /* 0x0003e2000c101508 */
[----:B------:R-:W-:Y:S01]  /*80310*/  ISETP.LT.AND P4, PT, R61, UR10, !P2 ;  /* 0x0000000a3d007c0c */ /* 0x000fe2000d781270 */
[----:B------:R-:W-:Y:S02]  /*80320*/  VIADD R48, R43, 0xdc ;  /* 0x000000dc2b307836 */ /* 0x000fe40000000000 */
[----:B------:R-:W-:Y:S01]  /*80330*/  VIADD R53, R51, UR50 ;  /* 0x0000003233357c36 */ /* 0x000fe20008000000 */
[----:B------:R0:W-:Y:S01]  /*80340*/  @P6 STG.E.U16 desc[UR8][R4.64], R12 ;  /* 0x0000000c04006986 */ /* 0x0001e2000c101508 */
[----:B------:R-:W-:Y:S01]  /*80350*/  ISETP.LT.AND P2, PT, R60, UR68, !P2 ;  /* 0x000000443c007c0c */ /* 0x000fe2000d741270 */
[----:B------:R-:W2:Y:S01]  /*80360*/  LDCU UR50, c[0x0][0x39c] ;  /* 0x00007380ff3277ac */ /* 0x000ea20008000800 */
[----:B------:R-:W-:Y:S01]  /*80370*/  ISETP.GE.AND P3, PT, R48, UR63, PT ;  /* 0x0000003f30007c0c */ /* 0x000fe2000bf66270 */
[----:B------:R-:W-:Y:S01]  /*80380*/  IMAD.WIDE R48, R53, 0x2, R2 ;  /* 0x0000000235307825 */ /* 0x000fe200078e0202 */
[----:B------:R-:W-:Y:S01]  /*80390*/  IADD3 R8, PT, PT, R43, 0xdd, RZ ;  /* 0x000000dd2b087810 */ /* 0x000fe20007ffe0ff */
[----:B------:R-:W2:Y:S02]  /*803a0*/  LDCU UR4, c[0x0][0x3b8] ;  /* 0x00007700ff0477ac */ /* 0x000ea40008000800 */
[----:B-1----:R-:W-:Y:S01]  /*803b0*/  IMAD.WIDE R46, R51, 0x2, R44 ;  /* 0x00000002332e7825 */ /* 0x002fe200078e022c */
[----:B------:R-:W-:Y:S01]  /*803c0*/  PRMT R7, R9, 0x7632, R7 ;  /* 0x0000763209077816 */ /* 0x000fe20000000007 */
[----:B------:R-:W1:Y:S01]  /*803d0*/  LDCU UR10, c[0x0][0x3b8] ;  /* 0x00007700ff0a77ac */ /* 0x000e620008000800 */
[----:B0-----:R-:W-:Y:S01]  /*803e0*/  PRMT R5, R12, 0x7632, R5 ;  /* 0x000076320c057816 */ /* 0x001fe20000000005 */
[----:B------:R-:W-:-:S04]  /*803f0*/  VIADD R6, R43, 0xde ;  /* 0x000000de2b067836 */ /* 0x000fc80000000000 */
[----:B------:R0:W-:Y:S04]  /*80400*/  @P0 STG.E.U16 desc[UR8][R46.64], R5 ;  /* 0x000000052e000986 */ /* 0x0001e8000c101508 */
[----:B------:R1:W-:Y:S01]  /*80410*/  @P4 STG.E.U16 desc[UR8][R48.64], R9 ;  /* 0x0000000930004986 */ /* 0x0003e2000c101508 */
[----:B------:R-:W-:Y:S02]  /*80420*/  ISETP.LT.AND P4, PT, R61, UR20, !P5 ;  /* 0x000000143d007c0c */ /* 0x000fe4000ef81270 */
[----:B------:R-:W-:Y:S01]  /*80430*/  ISETP.GE.AND P6, PT, R8, UR62, PT ;  /* 0x0000003e08007c0c */ /* 0x000fe2000bfc6270 */
[----:B------:R-:W-:Y:S01]  /*80440*/  VIADD R12, R43, 0xdf ;  /* 0x000000df2b0c7836 */ /* 0x000fe20000000000 */
[----:B------:R-:W-:Y:S01]  /*80450*/  ISETP.LT.AND P5, PT, R60, UR12, !P5 ;  /* 0x0000000c3c007c0c */ /* 0x000fe2000efa1270 */
[----:B------:R-:W2:Y:S01]  /*80460*/  LDCU UR12, c[0x0][0x39c] ;  /* 0x00007380ff0c77ac */ /* 0x000ea20008000800 */
[C-C-:B0-----:R-:W-:Y:S01]  /*80470*/  IMAD.WIDE R4, R53.reuse, 0x2, R44.reuse ;  /* 0x0000000235047825 */ /* 0x141fe200078e022c */
[----:B------:R-:W-:Y:S01]  /*80480*/  ISETP.GE.AND P0, PT, R6, UR76, PT ;  /* 0x0000004c06007c0c */ /* 0x000fe2000bf06270 */
[----:B------:R-:W0:Y:S02]  /*80490*/  LDCU UR20, c[0x0][0x3b8] ;  /* 0x00007700ff1477ac */ /* 0x000e240008000800 */
[----:B------:R-:W-:Y:S01]  /*804a0*/  VIADD R53, R53, UR65 ;  /* 0x0000004135357c36 */ /* 0x000fe20008000000 */
[----:B------:R2:W-:Y:S01]  /*804b0*/  @P2 STG.E.U16 desc[UR8][R4.64], R7 ;  /* 0x0000000704002986 */ /* 0x0005e2000c101508 */
[----:B------:R-:W-:Y:S01]  /*804c0*/  ISETP.LT.AND P2, PT, R61, UR46, !P3 ;  /* 0x0000002e3d007c0c */ /* 0x000fe2000df41270 */
[----:B------:R-:W0:Y:S01]  /*804d0*/  LDCU UR46, c[0x0][0x398] ;  /* 0x00007300ff2e77ac */ /* 0x000e220008000800 */
[----:B-1----:R-:W-:Y:S01]  /*804e0*/  IMAD.WIDE R8, R53, 0x2, R44 ;  /* 0x0000000235087825 */ /* 0x002fe200078e022c */
[----:B------:R-:W-:-:S03]  /*804f0*/  PRMT R46, R13, 0x7632, R46 ;  /* 0x000076320d2e7816 */ /* 0x000fc6000000002e */
[C---:B------:R-:W-:Y:S02]  /*80500*/  VIADD R47, R53.reuse, UR64 ;  /* 0x00000040352f7c36 */ /* 0x040fe40008000000 */
[--C-:B--2---:R-:W-:Y:S01]  /*80510*/  IMAD.WIDE R6, R53, 0x2, R2.reuse ;  /* 0x0000000235067825 */ /* 0x104fe200078e0202 */
[----:B------:R-:W-:Y:S01]  /*80520*/  ISETP.LT.AND P3, PT, R60, UR29, !P3 ;  /* 0x0000001d3c007c0c */ /* 0x000fe2000df61270 */
[----:B------:R-:W1:Y:S03]  /*80530*/  LDCU UR29, c[0x0][0x3b8] ;  /* 0x00007700ff1d77ac */ /* 0x000e660008000800 */
[----:B------:R2:W-:Y:S01]  /*80540*/  @P4 STG.E.U16 desc[UR8][R6.64], R13 ;  /* 0x0000000d06004986 */ /* 0x0005e2000c101508 */
[----:B------:R-:W-:-:S03]  /*80550*/  IMAD.WIDE R4, R47, 0x2, R2 ;  /* 0x000000022f047825 */ /* 0x000fc600078e0202 */
[----:B------:R0:W-:Y:S01]  /*80560*/  @P5 STG.E.U16 desc[UR8][R8.64], R46 ;  /* 0x0000002e08005986 */ /* 0x0001e2000c101508 */
[----:B------:R-:W-:Y:S01]  /*80570*/  ISETP.LT.AND P5, PT, R61, UR61, !P6 ;  /* 0x0000003d3d007c0c */ /* 0x000fe2000f7a1270 */
[C---:B------:R-:W-:Y:S01]  /*80580*/  VIADD R49, R47.reuse, UR47 ;  /* 0x0000002f2f317c36 */ /* 0x040fe20008000000 */
[----:B------:R-:W-:Y:S01]  /*80590*/  ISETP.LT.AND P6, PT, R60, UR49, !P6 ;  /* 0x000000313c007c0c */ /* 0x000fe2000f7c1270 */
[----:B------:R1:W-:Y:S01]  /*805a0*/  @P2 STG.E.U16 desc[UR8][R4.64], R10 ;  /* 0x0000000a04002986 */ /* 0x0003e2000c101508 */
[----:B--2---:R-:W-:Y:S01]  /*805b0*/  IMAD.WIDE R6, R47, 0x2, R44 ;  /* 0x000000022f067825 */ /* 0x004fe200078e022c */
[----:B------:R-:W-:Y:S01]  /*805c0*/  ISETP.GE.AND P4, PT, R12, UR45, PT ;  /* 0x0000002d0c007c0c */ /* 0x000fe2000bf86270 */
[----:B------:R-:W2:Y:S02]  /*805d0*/  LDCU UR47, c[0x0][0x39c] ;  /* 0x00007380ff2f77ac */ /* 0x000ea40008000800 */
[----:B0-----:R-:W-:Y:S01]  /*805e0*/  IMAD.WIDE R8, R49, 0x2, R2 ;  /* 0x0000000231087825 */ /* 0x001fe200078e0202 */
[----:B------:R-:W0:Y:S01]  /*805f0*/  LDCU UR49, c[0x0][0x39c] ;  /* 0x00007380ff3177ac */ /* 0x000e220008000800 */
[----:B-1----:R-:W-:-:S02]  /*80600*/  PRMT R5, R10, 0x7632, R5 ;  /* 0x000076320a057816 */ /* 0x002fc40000000005 */
[----:B------:R-:W-:Y:S01]  /*80610*/  VIADD R12, R43, 0xe0 ;  /* 0x000000e02b0c7836 */ /* 0x000fe20000000000 */
[----:B------:R-:W-:Y:S01]  /*80620*/  IADD3 R47, PT, PT, R49, UR30, RZ ;  /* 0x0000001e312f7c10 */ /* 0x000fe2000fffe0ff */
[----:B------:R-:W-:Y:S01]  /*80630*/  VIADD R10, R43, 0xe1 ;  /* 0x000000e12b0a7836 */ /* 0x000fe20000000000 */
[----:B------:R-:W1:Y:S01]  /*80640*/  LDCU UR45, c[0x0][0x398] ;  /* 0x00007300ff2d77ac */ /* 0x000e620008000800 */
[----:B------:R0:W-:Y:S01]  /*80650*/  @P3 STG.E.U16 desc[UR8][R6.64], R5 ;  /* 0x0000000506003986 */ /* 0x0001e2000c101508 */
[----:B------:R-:W-:Y:S01]  /*80660*/  ISETP.GE.AND P2, PT, R12, UR56, PT ;  /* 0x000000380c007c0c */ /* 0x000fe2000bf46270 */
[----:B------:R-:W1:Y:S02]  /*80670*/  LDCU UR30, c[0x0][0x3b8] ;  /* 0x00007700ff1e77ac */ /* 0x000e640008000800 */
[----:B------:R1:W-:Y:S01]  /*80680*/  @P5 STG.E.U16 desc[UR8][R8.64], R14 ;  /* 0x0000000e08005986 */ /* 0x0003e2000c101508 */
[----:B------:R-:W-:Y:S02]  /*80690*/  ISETP.LT.AND P5, PT, R61, UR38, !P0 ;  /* 0x000000263d007c0c */ /* 0x000fe4000c7a1270 */
[----:B------:R-:W-:-:S02]  /*806a0*/  ISETP.LT.AND P0, PT, R60, UR24, !P0 ;  /* 0x000000183c007c0c */ /* 0x000fc4000c701270 */
[----:B0-----:R-:W-:Y:S01]  /*806b0*/  PRMT R7, R14, 0x7632, R7 ;  /* 0x000076320e077816 */ /* 0x001fe20000000007 */
[----:B------:R-:W-:Y:S01]  /*806c0*/  IMAD.WIDE R4, R49, 0x2, R44 ;  /* 0x0000000231047825 */ /* 0x000fe200078e022c */
[----:B------:R-:W-:Y:S01]  /*806d0*/  ISETP.GE.AND P3, PT, R10, UR58, PT ;  /* 0x0000003a0a007c0c */ /* 0x000fe2000bf66270 */
[----:B------:R-:W0:Y:S03]  /*806e0*/  LDCU UR56, c[0x0][0x398] ;  /* 0x00007300ff3877ac */ /* 0x000e260008000800 */
[----:B------:R2:W-:Y:S01]  /*806f0*/  @P6 STG.E.U16 desc[UR8][R4.64], R7 ;  /* 0x0000000704006986 */ /* 0x0005e2000c101508 */
[----:B------:R-:W-:Y:S01]  /*80700*/  ISETP.LT.AND P6, PT, R61, UR75, !P4 ;  /* 0x0000004b3d007c0c */ /* 0x000fe2000e7c1270 */
[----:B------:R-:W-:Y:S01]  /*80710*/  IMAD.WIDE R12, R47, 0x2, R2 ;  /* 0x000000022f0c7825 */ /* 0x000fe200078e0202 */
[----:B------:R-:W-:Y:S01]  /*80720*/  ISETP.LT.AND P4, PT, R60, UR59, !P4 ;  /* 0x0000003b3c007c0c */ /* 0x000fe2000e781270 */
[----:B------:R-:W0:Y:S02]  /*80730*/  LDCU UR38, c[0x0][0x398] ;  /* 0x00007300ff2677ac */ /* 0x000e240008000800 */
[----:B-1----:R-:W-:-:S02]  /*80740*/  VIADD R8, R43, 0xe2 ;  /* 0x000000e22b087836 */ /* 0x002fc40000000000 */
[----:B------:R-:W-:Y:S01]  /*80750*/  VIADD R9, R47, UR77 ;  /* 0x0000004d2f097c36 */ /* 0x000fe20008000000 */
[----:B------:R-:W1:Y:S01]  /*80760*/  LDCU UR24, c[0x0][0x398] ;  /* 0x00007300ff1877ac */ /* 0x000e620008000800 */
[----:B--2---:R-:W-:Y:S01]  /*80770*/  PRMT R5, R11, 0x7632, R5 ;  /* 0x000076320b057816 */ /* 0x004fe20000000005 */
[----:B------:R-:W-:Y:S01]  /*80780*/  IMAD.WIDE R6, R47, 0x2, R44 ;  /* 0x000000022f067825 */ /* 0x000fe200078e022c */
        /* <DEDUP_REMOVED lines=8> */
[----:B--2---:R-:W-:-:S02]  /*80810*/  VIADD R13, R9, UR60 ;  /* 0x0000003c090d7c36 */ /* 0x004fc40008000000 */
[----:B------:R-:W-:Y:S01]  /*80820*/  VIADD R12, R43, 0xe3 ;  /* 0x000000e32b0c7836 */ /* 0x000fe20000000000 */
[----:B------:R-:W2:Y:S01]  /*80830*/  LDCU UR43, c[0x0][0x398] ;  /* 0x00007300ff2b77ac */ /* 0x000ea20008000800 */
[----:B-1----:R-:W-:Y:S01]  /*80840*/  IMAD.WIDE R4, R9, 0x2, R2 ;  /* 0x0000000209047825 */ /* 0x002fe200078e0202 */
[----:B------:R-:W-:-:S03]  /*80850*/  PRMT R7, R15, 0x7632, R7 ;  /* 0x000076320f077816 */ /* 0x000fc60000000007 */
[----:B------:R-:W-:Y:S01]  /*80860*/  IMAD.WIDE R8, R9, 0x2, R44 ;  /* 0x0000000209087825 */ /* 0x000fe200078e022c */
[----:B------:R1:W-:Y:S04]  /*80870*/  @P6 STG.E.U16 desc[UR8][R4.64], R15 ;  /* 0x0000000f04006986 */ /* 0x0003e8000c101508 */
[----:B------:R0:W-:Y:S01]  /*80880*/  @P4 STG.E.U16 desc[UR8][R8.64], R7 ;  /* 0x0000000708004986 */ /* 0x0001e2000c101508 */
[----:B------:R-:W-:Y:S01]  /*80890*/  ISETP.LT.AND P4, PT, R61, UR26, !P3 ;  /* 0x0000001a3d007c0c */ /* 0x000fe2000df81270 */
[----:B------:R-:W-:Y:S01]  /*808a0*/  IMAD.WIDE R10, R13, 0x2, R2 ;  /* 0x000000020d0a7825 */ /* 0x000fe200078e0202 */
[----:B------:R-:W-:Y:S01]  /*808b0*/  ISETP.LT.AND P3, PT, R60, UR32, !P3 ;  /* 0x000000203c007c0c */ /* 0x000fe2000df61270 */
[----:B------:R-:W2:Y:S02]  /*808c0*/  LDCU UR26, c[0x0][0x3b8] ;  /* 0x00007700ff1a77ac */ /* 0x000ea40008000800 */
[----:B------:R-:W-:-:S02]  /*808d0*/  VIADD R6, R43, 0xe4 ;  /* 0x000000e42b067836 */ /* 0x000fc40000000000 */
[----:B-1----:R-:W-:Y:S01]  /*808e0*/  IMAD.WIDE R4, R13, 0x2, R44 ;  /* 0x000000020d047825 */ /* 0x002fe200078e022c */
[----:B0-----:R-:W-:-:S03]  /*808f0*/  PRMT R9, R16, 0x7632, R9 ;  /* 0x0000763210097816 */ /* 0x001fc60000000009 */
[----:B------:R-:W-:Y:S01]  /*80900*/  VIADD R15, R13, UR35 ;  /* 0x000000230d0f7c36 */ /* 0x000fe20008000000 */
[----:B------:R-:W-:Y:S01]  /*80910*/  @P0 STG.E.U16 desc[UR8][R10.64], R16 ;  /* 0x000000100a000986 */ /* 0x000fe2000c101508 */
[----:B------:R-:W-:Y:S01]  /*80920*/  ISETP.GE.AND P0, PT, R6, UR37, PT ;  /* 0x0000002506007c0c */ /* 0x000fe2000bf06270 */
[----:B------:R-:W0:Y:S01]  /*80930*/  LDCU UR37, c[0x0][0x39c] ;  /* 0x00007380ff2577ac */ /* 0x000e220008000800 */
[----:B------:R-:W-:Y:S01]  /*80940*/  IMAD.WIDE R6, R15, 0x2, R2 ;  /* 0x000000020f067825 */ /* 0x000fe200078e0202 */
[----:B------:R1:W-:Y:S01]  /*80950*/  @P2 STG.E.U16 desc[UR8][R4.64], R9 ;  /* 0x0000000904002986 */ /* 0x0003e2000c101508 */
[----:B------:R-:W-:Y:S01]  /*80960*/  ISETP.LT.AND P2, PT, R61, UR16, !P5 ;  /* 0x000000103d007c0c */ /* 0x000fe2000ef41270 */
[----:B------:R-:W0:Y:S01]  /*80970*/  LDCU UR16, c[0x0][0x398] ;  /* 0x00007300ff1077ac */ /* 0x000e220008000800 */
[----:B---3--:R-:W-:Y:S01]  /*80980*/  ISETP.LT.AND P5, PT, R60, UR31, !P5 ;  /* 0x0000001f3c007c0c */ /* 0x008fe2000efa1270 */
[C---:B------:R-:W-:Y:S01]  /*80990*/  VIADD R13, R15.reuse, UR36 ;  /* 0x000000240f0d7c36 */ /* 0x040fe20008000000 */
[----:B------:R-:W-:Y:S01]  /*809a0*/  ISETP.GE.AND P6, PT, R12, UR51, PT ;  /* 0x000000330c007c0c */ /* 0x000fe2000bfc6270 */
[----:B------:R3:W-:Y:S01]  /*809b0*/  @P4 STG.E.U16 desc[UR8][R6.64], R20 ;  /* 0x0000001406004986 */ /* 0x0007e2000c101508 */
[----:B------:R-:W0:Y:S01]  /*809c0*/  LDCU UR36, c[0x0][0x39c] ;  /* 0x00007380ff2477ac */ /* 0x000e220008000800 */
[----:B------:R-:W0:Y:S01]  /*809d0*/  LDCU UR32, c[0x0][0x398] ;  /* 0x00007300ff2077ac */ /* 0x000e220008000800 */
[----:B-1----:R-:W-:Y:S01]  /*809e0*/  PRMT R5, R20, 0x7632, R5 ;  /* 0x0000763214057816 */ /* 0x002fe20000000005 */
[----:B------:R-:W-:Y:S01]  /*809f0*/  IMAD.WIDE R8, R15, 0x2, R44 ;  /* 0x000000020f087825 */ /* 0x000fe200078e022c */
[----:B------:R-:W1:Y:S04]  /*80a00*/  LDCU UR31, c[0x0][0x398] ;  /* 0x00007300ff1f77ac */ /* 0x000e680008000800 */
[----:B------:R0:W-:Y:S01]  /*80a10*/  @P3 STG.E.U16 desc[UR8][R8.64], R5 ;  /* 0x0000000508003986 */ /* 0x0001e2000c101508 */
[----:B------:R-:W-:Y:S01]  /*80a20*/  ISETP.LT.AND P3, PT, R61, UR48, !P6 ;  /* 0x000000303d007c0c */ /* 0x000fe2000f761270 */
[----:B------:R-:W-:Y:S01]  /*80a30*/  IMAD.WIDE R10, R13, 0x2, R2 ;  /* 0x000000020d0a7825 */ /* 0x000fe200078e0202 */
[----:B------:R-:W-:Y:S01]  /*80a40*/  ISETP.LT.AND P6, PT, R60, UR28, !P6 ;  /* 0x0000001c3c007c0c */ /* 0x000fe2000f7c1270 */
[----:B------:R-:W1:Y:S01]  /*80a50*/  LDCU UR28, c[0x0][0x398] ;  /* 0x00007300ff1c77ac */ /* 0x000e620008000800 */
[----:B---3--:R-:W-:Y:S01]  /*80a60*/  PRMT R7, R17, 0x7632, R7 ;  /* 0x0000763211077816 */ /* 0x008fe20000000007 */
[C---:B------:R-:W-:Y:S01]  /*80a70*/  VIADD R6, R43.reuse, 0xe6 ;  /* 0x000000e62b067836 */ /* 0x040fe20000000000 */
[----:B------:R-:W-:Y:S01]  /*80a80*/  IADD3 R12, PT, PT, R43, 0xe5, RZ ;  /* 0x000000e52b0c7810 */ /* 0x000fe20007ffe0ff */
[----:B------:R3:W-:Y:S01]  /*80a90*/  @P2 STG.E.U16 desc[UR8][R10.64], R17 ;  /* 0x000000110a002986 */ /* 0x0007e2000c101508 */
[----:B------:R-:W1:Y:S01]  /*80aa0*/  LDCU UR35, c[0x0][0x3b8] ;  /* 0x00007700ff2377ac */ /* 0x000e620008000800 */
[C-C-:B0-----:R-:W-:Y:S01]  /*80ab0*/  IMAD.WIDE R4, R13.reuse, 0x2, R44.reuse ;  /* 0x000000020d047825 */ /* 0x141fe200078e022c */
[----:B------:R-:W-:Y:S01]  /*80ac0*/  ISETP.GE.AND P2, PT, R6, UR40, PT ;  /* 0x0000002806007c0c */ /* 0x000fe2000bf46270 */
[----:B------:R-:W0:Y:S02]  /*80ad0*/  LDCU UR40, c[0x0][0x398] ;  /* 0x00007300ff2877ac */ /* 0x000e240008000800 */
[----:B------:R-:W-:Y:S01]  /*80ae0*/  VIADD R13, R13, UR54 ;  /* 0x000000360d0d7c36 */ /* 0x000fe20008000000 */
[----:B------:R1:W-:Y:S01]  /*80af0*/  @P5 STG.E.U16 desc[UR8][R4.64], R7 ;  /* 0x0000000704005986 */ /* 0x0003e2000c101508 */
[----:B------:R-:W-:Y:S01]  /*80b00*/  ISETP.GE.AND P4, PT, R12, UR27, PT ;  /* 0x0000001b0c007c0c */ /* 0x000fe2000bf86270 */
[----:B------:R-:W0:Y:S01]  /*80b10*/  LDCU UR27, c[0x0][0x3b8] ;  /* 0x00007700ff1b77ac */ /* 0x000e220008000800 */
[----:B------:R-:W-:Y:S01]  /*80b20*/  ISETP.LT.AND P5, PT, R61, UR42, !P0 ;  /* 0x0000002a3d007c0c */ /* 0x000fe2000c7a1270 */
[----:B------:R-:W-:Y:S01]  /*80b30*/  IMAD.WIDE R8, R13, 0x2, R44 ;  /* 0x000000020d087825 */ /* 0x000fe200078e022c */
[----:B------:R-:W-:Y:S01]  /*80b40*/  PRMT R12, R21, 0x7632, R12 ;  /* 0x00007632150c7816 */ /* 0x000fe2000000000c */
[----:B------:R-:W0:Y:S02]  /*80b50*/  LDCU UR42, c[0x0][0x398] ;  /* 0x00007300ff2a77ac */ /* 0x000e240008000800 */
[C---:B---3--:R-:W-:Y:S01]  /*80b60*/  VIADD R11, R13.reuse, UR39 ;  /* 0x000000270d0b7c36 */ /* 0x048fe20008000000 */
[----:B------:R-:W3:Y:S01]  /*80b70*/  LDCU UR48, c[0x0][0x398] ;  /* 0x00007300ff3077ac */ /* 0x000ee20008000800 */
[--C-:B-1----:R-:W-:Y:S01]  /*80b80*/  IMAD.WIDE R6, R13, 0x2, R2.reuse ;  /* 0x000000020d067825 */ /* 0x102fe200078e0202 */
[----:B------:R-:W-:Y:S01]  /*80b90*/  ISETP.LT.AND P0, PT, R60, UR53, !P0 ;  /* 0x000000353c007c0c */ /* 0x000fe2000c701270 */
[----:B------:R-:W1:Y:S03]  /*80ba0*/  LDCU UR39, c[0x0][0x39c] ;  /* 0x00007380ff2777ac */ /* 0x000e660008000800 */
[----:B------:R0:W-:Y:S01]  /*80bb0*/  @P3 STG.E.U16 desc[UR8][R6.64], R21 ;  /* 0x0000001506003986 */ /* 0x0001e2000c101508 */
[----:B------:R-:W-:-:S03]  /*80bc0*/  IMAD.WIDE R4, R11, 0x2, R2 ;  /* 0x000000020b047825 */ /* 0x000fc600078e0202 */
[----:B------:R1:W-:Y:S01]  /*80bd0*/  @P6 STG.E.U16 desc[UR8][R8.64], R12 ;  /* 0x0000000c08006986 */ /* 0x0003e2000c101508 */
[----:B----4-:R-:W-:Y:S01]  /*80be0*/  ISETP.LT.AND P6, PT, R61, UR22, !P4 ;  /* 0x000000163d007c0c */ /* 0x010fe2000e7c1270 */
[----:B------:R-:W-:Y:S02]  /*80bf0*/  VIADD R10, R43, 0xe7 ;  /* 0x000000e72b0a7836 */ /* 0x000fe40000000000 */
[C---:B------:R-:W-:Y:S01]  /*80c00*/  VIADD R13, R11.reuse, UR34 ;  /* 0x000000220b0d7c36 */ /* 0x040fe20008000000 */
[----:B------:R4:W-:Y:S01]  /*80c10*/  @P5 STG.E.U16 desc[UR8][R4.64], R18 ;  /* 0x0000001204005986 */ /* 0x0009e2000c101508 */
[----:B0-----:R-:W-:Y:S01]  /*80c20*/  IMAD.WIDE R6, R11, 0x2, R44 ;  /* 0x000000020b067825 */ /* 0x001fe200078e022c */
[----:B------:R-:W-:Y:S01]  /*80c30*/  ISETP.GE.AND P3, PT, R10, UR50, PT ;  /* 0x000000320a007c0c */ /* 0x000fe2000bf66270 */
[----:B------:R-:W0:Y:S02]  /*80c40*/  LDCU UR22, c[0x0][0x39c] ;  /* 0x00007380ff1677ac */ /* 0x000e240008000800 */
[----:B-1----:R-:W-:Y:S01]  /*80c50*/  IMAD.WIDE R8, R13, 0x2, R2 ;  /* 0x000000020d087825 */ /* 0x002fe200078e0202 */
[----:B------:R-:W-:Y:S01]  /*80c60*/  ISETP.LT.AND P4, PT, R60, UR25, !P4 ;  /* 0x000000193c007c0c */ /* 0x000fe2000e781270 */
[----:B------:R-:W1:Y:S01]  /*80c70*/  LDCU UR25, c[0x0][0x39c] ;  /* 0x00007380ff1977ac */ /* 0x000e620008000800 */
[----:B----4-:R-:W-:Y:S01]  /*80c80*/  PRMT R5, R18, 0x7632, R5 ;  /* 0x0000763212057816 */ /* 0x010fe20000000005 */
[----:B------:R-:W-:Y:S01]  /*80c90*/  VIADD R10, R43, 0xe8 ;  /* 0x000000e82b0a7836 */ /* 0x000fe20000000000 */
[----:B------:R-:W4:Y:S03]  /*80ca0*/  LDCU UR34, c[0x0][0x39c] ;  /* 0x00007380ff2277ac */ /* 0x000f260008000800 */
[----:B------:R0:W-:Y:S01]  /*80cb0*/  @P0 STG.E.U16 desc[UR8][R6.64], R5 ;  /* 0x0000000506000986 */ /* 0x0001e2000c101508 */
[----:B------:R-:W-:-:S03]  /*80cc0*/  ISETP.GE.AND P5, PT, R10, UR12, PT ;  /* 0x0000000c0a007c0c */ /* 0x000fc6000bfa6270 */
[----:B------:R1:W-:Y:S01]  /*80cd0*/  @P6 STG.E.U16 desc[UR8][R8.64], R22 ;  /* 0x0000001608006986 */ /* 0x0003e2000c101508 */
[----:B------:R-:W-:Y:S01]  /*80ce0*/  ISETP.LT.AND P6, PT, R61, UR6, !P2 ;  /* 0x000000063d007c0c */ /* 0x000fe2000d7c1270 */
[----:B------:R-:W-:Y:S01]  /*80cf0*/  VIADD R10, R43, 0xe9 ;  /* 0x000000e92b0a7836 */ /* 0x000fe20000000000 */
[----:B------:R-:W-:Y:S01]  /*80d00*/  IADD3 R15, PT, PT, R13, UR4, RZ ;  /* 0x000000040d0f7c10 */ /* 0x000fe2000fffe0ff */
[----:B------:R-:W-:Y:S01]  /*80d10*/  VIADD R12, R43, 0xeb ;  /* 0x000000eb2b0c7836 */ /* 0x000fe20000000000 */
[----:B------:R-:W-:Y:S01]  /*80d20*/  ISETP.LT.AND P2, PT, R60, UR41, !P2 ;  /* 0x000000293c007c0c */ /* 0x000fe2000d741270 */
[----:B------:R-:W2:Y:S01]  /*80d30*/  LDCU UR41, c[0x0][0x398] ;  /* 0x00007300ff2977ac */ /* 0x000ea20008000800 */
[----:B------:R-:W-:Y:S01]  /*80d40*/  ISETP.GE.AND P0, PT, R10, UR47, PT ;  /* 0x0000002f0a007c0c */ /* 0x000fe2000bf06270 */
[----:B0-----:R-:W-:Y:S01]  /*80d50*/  IMAD.WIDE R4, R13, 0x2, R44 ;  /* 0x000000020d047825 */ /* 0x001fe200078e022c */
[----:B------:R-:W-:Y:S01]  /*80d60*/  PRMT R7, R22, 0x7632, R7 ;  /* 0x0000763216077816 */ /* 0x000fe20000000007 */
[----:B------:R-:W0:Y:S02]  /*80d70*/  LDCU UR47, c[0x0][0x398] ;  /* 0x00007300ff2f77ac */ /* 0x000e240008000800 */
[----:B------:R-:W-:-:S02]  /*80d80*/  IMAD.WIDE R10, R15, 0x2, R2 ;  /* 0x000000020f0a7825 */ /* 0x000fc400078e0202 */
[----:B------:R2:W-:Y:S01]  /*80d90*/  @P4 STG.E.U16 desc[UR8][R4.64], R7 ;  /* 0x0000000704004986 */ /* 0x0005e2000c101508 */
[----:B------:R-:W0:Y:S03]  /*80da0*/  LDCU UR12, c[0x0][0x3b8] ;  /* 0x00007700ff0c77ac */ /* 0x000e260008000800 */
[----:B------:R0:W-:Y:S01]  /*80db0*/  @P6 STG.E.U16 desc[UR8][R10.64], R19 ;  /* 0x000000130a006986 */ /* 0x0001e2000c101508 */
[----:B------:R-:W-:Y:S01]  /*80dc0*/  ISETP.LT.AND P6, PT, R61, UR52, !P3 ;  /* 0x000000343d007c0c */ /* 0x000fe2000dfc1270 */
[----:B-1----:R-:W-:Y:S01]  /*80dd0*/  VIADD R8, R43, 0xea ;  /* 0x000000ea2b087836 */ /* 0x002fe20000000000 */
[----:B------:R-:W-:Y:S01]  /*80de0*/  ISETP.LT.AND P3, PT, R60, UR55, !P3 ;  /* 0x000000373c007c0c */ /* 0x000fe2000df61270 */
[----:B------:R-:W-:Y:S01]  /*80df0*/  VIADD R9, R15, UR10 ;  /* 0x0000000a0f097c36 */ /* 0x000fe20008000000 */
[----:B------:R-:W1:Y:S01]  /*80e00*/  LDCU UR4, c[0x0][0x3b8] ;  /* 0x00007700ff0477ac */ /* 0x000e620008000800 */
[----:B--2---:R-:W-:Y:S01]  /*80e10*/  PRMT R5, R19, 0x7632, R5 ;  /* 0x0000763213057816 */ /* 0x004fe20000000005 */
[----:B------:R-:W-:Y:S01]  /*80e20*/  IMAD.WIDE R6, R15, 0x2, R44 ;  /* 0x000000020f067825 */ /* 0x000fe200078e022c */
[----:B------:R-:W-:Y:S01]  /*80e30*/  ISETP.GE.AND P4, PT, R8, UR49, PT ;  /* 0x0000003108007c0c */ /* 0x000fe2000bf86270 */
[----:B------:R-:W2:Y:S03]  /*80e40*/  LDCU UR6, c[0x0][0x3b8] ;  /* 0x00007700ff0677ac */ /* 0x000ea60008000800 */
[----:B------:R1:W-:Y:S01]  /*80e50*/  @P2 STG.E.U16 desc[UR8][R6.64], R5 ;  /* 0x0000000506002986 */ /* 0x0003e2000c101508 */
[----:B------:R-:W-:Y:S01]  /*80e60*/  ISETP.LT.AND P2, PT, R61, UR46, !P5 ;  /* 0x0000002e3d007c0c */ /* 0x000fe2000ef41270 */
[----:B------:R-:W-:Y:S01]  /*80e70*/  VIADD R13, R9, UR20 ;  /* 0x00000014090d7c36 */ /* 0x000fe20008000000 */
[C---:B------:R-:W-:Y:S01]  /*80e80*/  ISETP.LT.AND P5, PT, R60.reuse, UR45, !P5 ;  /* 0x0000002d3c007c0c */ /* 0x040fe2000efa1270 */
[----:B------:R-:W2:Y:S02]  /*80e90*/  LDCU UR46, c[0x0][0x398] ;  /* 0x00007300ff2e77ac */ /* 0x000ea40008000800 */
[--C-:B0-----:R-:W-:Y:S01]  /*80ea0*/  IMAD.WIDE R10, R13, 0x2, R2.reuse ;  /* 0x000000020d0a7825 */ /* 0x101fe200078e0202 */
[----:B------:R-:W0:Y:S03]  /*80eb0*/  LDCU UR45, c[0x0][0x398] ;  /* 0x00007300ff2d77ac */ /* 0x000e260008000800 */
[----:B-1----:R-:W-:Y:S01]  /*80ec0*/  IMAD.WIDE R4, R9, 0x2, R2 ;  /* 0x0000000209047825 */ /* 0x002fe200078e0202 */
[----:B------:R-:W-:Y:S01]  /*80ed0*/  PRMT R7, R23, 0x7632, R7 ;  /* 0x0000763217077816 */ /* 0x000fe20000000007 */
[----:B------:R-:W1:Y:S02]  /*80ee0*/  LDCU UR10, c[0x0][0x3b8] ;  /* 0x00007700ff0a77ac */ /* 0x000e640008000800 */
[----:B------:R-:W-:Y:S01]  /*80ef0*/  IMAD.WIDE R8, R9, 0x2, R44 ;  /* 0x0000000209087825 */ /* 0x000fe200078e022c */
[----:B------:R0:W-:Y:S01]  /*80f00*/  @P6 STG.E.U16 desc[UR8][R4.64], R23 ;  /* 0x0000001704006986 */ /* 0x0001e2000c101508 */
[----:B------:R-:W-:Y:S01]  /*80f10*/  PRMT R14, R31, 0x7632, R14 ;  /* 0x000076321f0e7816 */ /* 0x000fe2000000000e */
[----:B------:R-:W1:Y:S02]  /*80f20*/  LDCU UR20, c[0x0][0x3b8] ;  /* 0x00007700ff1477ac */ /* 0x000e640008000800 */
[----:B------:R2:W-:Y:S01]  /*80f30*/  @P3 STG.E.U16 desc[UR8][R8.64], R7 ;  /* 0x0000000708003986 */ /* 0x0005e2000c101508 */
[----:B------:R-:W-:Y:S01]  /*80f40*/  ISETP.LT.AND P3, PT, R61, UR56, !P0 ;  /* 0x000000383d007c0c */ /* 0x000fe2000c761270 */
[----:B------:R-:W-:Y:S01]  /*80f50*/  VIADD R6, R43, 0xec ;  /* 0x000000ec2b067836 */ /* 0x000fe20000000000 */
[----:B------:R-:W-:Y:S01]  /*80f60*/  ISETP.LT.AND P0, PT, R60, UR38, !P0 ;  /* 0x000000263c007c0c */ /* 0x000fe2000c701270 */
[----:B------:R-:W-:Y:S01]  /*80f70*/  @P2 STG.E.U16 desc[UR8][R10.64], R24 ;  /* 0x000000180a002986 */ /* 0x000fe2000c101508 */
[----:B0-----:R-:W-:Y:S01]  /*80f80*/  IMAD.WIDE R4, R13, 0x2, R44 ;  /* 0x000000020d047825 */ /* 0x001fe200078e022c */
[----:B--2---:R-:W-:-:S03]  /*80f90*/  PRMT R9, R24, 0x7632, R9 ;  /* 0x0000763218097816 */ /* 0x004fc60000000009 */
[----:B------:R-:W-:Y:S01]  /*80fa0*/  VIADD R15, R13, UR29 ;  /* 0x0000001d0d0f7c36 */ /* 0x000fe20008000000 */
[----:B------:R-:W-:Y:S01]  /*80fb0*/  ISETP.GE.AND P2, PT, R6, UR37, PT ;  /* 0x0000002506007c0c */ /* 0x000fe2000bf46270 */
[----:B------:R-:W0:Y:S01]  /*80fc0*/  LDCU UR37, c[0x0][0x398] ;  /* 0x00007300ff2577ac */ /* 0x000e220008000800 */
[----:B------:R2:W-:Y:S01]  /*80fd0*/  @P5 STG.E.U16 desc[UR8][R4.64], R9 ;  /* 0x0000000904005986 */ /* 0x0005e2000c101508 */
[----:B------:R-:W-:Y:S01]  /*80fe0*/  ISETP.LT.AND P5, PT, R61, UR24, !P4 ;  /* 0x000000183d007c0c */ /* 0x000fe2000e7a1270 */
[C---:B------:R-:W-:Y:S01]  /*80ff0*/  IMAD.WIDE R6, R15.reuse, 0x2, R2 ;  /* 0x000000020f067825 */ /* 0x040fe200078e0202 */
[----:B------:R-:W-:Y:S01]  /*81000*/  ISETP.LT.AND P4, PT, R60, UR44, !P4 ;  /* 0x0000002c3c007c0c */ /* 0x000fe2000e781270 */
[----:B------:R-:W0:Y:S02]  /*81010*/  LDCU UR24, c[0x0][0x39c] ;  /* 0x00007380ff1877ac */ /* 0x000e240008000800 */
[C---:B------:R-:W-:Y:S01]  /*81020*/  VIADD R13, R15.reuse, UR30 ;  /* 0x0000001e0f0d7c36 */ /* 0x040fe20008000000 */
[----:B------:R1:W-:Y:S01]  /*81030*/  @P3 STG.E.U16 desc[UR8][R6.64], R28 ;  /* 0x0000001c06003986 */ /* 0x0003e2000c101508 */
[----:B------:R-:W-:Y:S01]  /*81040*/  ISETP.GE.AND P6, PT, R12, UR58, PT ;  /* 0x0000003a0c007c0c */ /* 0x000fe2000bfc6270 */
[----:B------:R-:W0:Y:S01]  /*81050*/  LDCU UR29, c[0x0][0x39c] ;  /* 0x00007380ff1d77ac */ /* 0x000e220008000800 */
[----:B--2---:R-:W-:Y:S01]  /*81060*/  PRMT R5, R28, 0x7632, R5 ;  /* 0x000076321c057816 */ /* 0x004fe20000000005 */
[----:B------:R-:W-:Y:S01]  /*81070*/  IMAD.WIDE R8, R15, 0x2, R44 ;  /* 0x000000020f087825 */ /* 0x000fe200078e022c */
[----:B------:R-:W2:Y:S03]  /*81080*/  LDCU UR30, c[0x0][0x398] ;  /* 0x00007300ff1e77ac */ /* 0x000ea60008000800 */
[----:B------:R-:W-:Y:S01]  /*81090*/  IMAD.WIDE R10, R13, 0x2, R2 ;  /* 0x000000020d0a7825 */ /* 0x000fe200078e0202 */
[----:B------:R0:W-:Y:S01]  /*810a0*/  @P0 STG.E.U16 desc[UR8][R8.64], R5 ;  /* 0x0000000508000986 */ /* 0x0001e2000c101508 */
[----:B-1----:R-:W-:Y:S01]  /*810b0*/  PRMT R7, R25, 0x7632, R7 ;  /* 0x0000763219077816 */ /* 0x002fe20000000007 */
[----:B------:R-:W1:Y:S02]  /*810c0*/  LDCU UR38, c[0x0][0x398] ;  /* 0x00007300ff2677ac */ /* 0x000e640008000800 */
[----:B------:R2:W-:Y:S01]  /*810d0*/  @P5 STG.E.U16 desc[UR8][R10.64], R25 ;  /* 0x000000190a005986 */ /* 0x0005e2000c101508 */
[----:B------:R-:W-:Y:S01]  /*810e0*/  ISETP.LT.AND P5, PT, R61, UR33, !P6 ;  /* 0x000000213d007c0c */ /* 0x000fe2000f7a1270 */
[----:B------:R-:W-:Y:S01]  /*810f0*/  VIADD R6, R43, 0xee ;  /* 0x000000ee2b067836 */ /* 0x000fe20000000000 */
[----:B------:R-:W-:Y:S01]  /*81100*/  ISETP.LT.AND P6, PT, R60, UR43, !P6 ;  /* 0x0000002b3c007c0c */ /* 0x000fe2000f7c1270 */
[----:B------:R-:W1:Y:S01]  /*81110*/  LDCU UR33, c[0x0][0x398] ;  /* 0x00007300ff2177ac */ /* 0x000e620008000800 */
[----:B0-----:R-:W-:Y:S01]  /*81120*/  IMAD.WIDE R4, R13, 0x2, R44 ;  /* 0x000000020d047825 */ /* 0x001fe200078e022c */
[----:B------:R-:W-:-:S03]  /*81130*/  IADD3 R12, PT, PT, R43, 0xed, RZ ;  /* 0x000000ed2b0c7810 */ /* 0x000fc60007ffe0ff */
[----:B------:R-:W-:Y:S01]  /*81140*/  VIADD R13, R13, UR57 ;  /* 0x000000390d0d7c36 */ /* 0x000fe20008000000 */
[----:B------:R0:W-:Y:S01]  /*81150*/  @P4 STG.E.U16 desc[UR8][R4.64], R7 ;  /* 0x0000000704004986 */ /* 0x0001e2000c101508 */
[----:B------:R-:W-:Y:S01]  /*81160*/  ISETP.LT.AND P4, PT, R61, UR16, !P2 ;  /* 0x000000103d007c0c */ /* 0x000fe2000d781270 */
[----:B--2---:R-:W-:Y:S01]  /*81170*/  VIADD R10, R43, 0xef ;  /* 0x000000ef2b0a7836 */ /* 0x004fe20000000000 */
[----:B------:R-:W-:Y:S01]  /*81180*/  ISETP.GE.AND P0, PT, R6, UR39, PT ;  /* 0x0000002706007c0c */ /* 0x000fe2000bf06270 */
[C---:B------:R-:W-:Y:S01]  /*81190*/  VIADD R11, R13.reuse, UR26 ;  /* 0x0000001a0d0b7c36 */ /* 0x040fe20008000000 */
[----:B------:R-:W-:Y:S01]  /*811a0*/  ISETP.GE.AND P3, PT, R12, UR36, PT ;  /* 0x000000240c007c0c */ /* 0x000fe2000bf66270 */
[----:B------:R-:W-:Y:S01]  /*811b0*/  IMAD.WIDE R8, R13, 0x2, R44 ;  /* 0x000000020d087825 */ /* 0x000fe200078e022c */
[----:B------:R-:W-:Y:S01]  /*811c0*/  PRMT R12, R29, 0x7632, R12 ;  /* 0x000076321d0c7816 */ /* 0x000fe2000000000c */
[----:B------:R-:W2:Y:S01]  /*811d0*/  LDCU UR36, c[0x0][0x398] ;  /* 0x00007300ff2477ac */ /* 0x000ea20008000800 */
[C---:B------:R-:W-:Y:S01]  /*811e0*/  ISETP.LT.AND P2, PT, R60.reuse, UR32, !P2 ;  /* 0x000000203c007c0c */ /* 0x040fe2000d741270 */
[--C-:B0-----:R-:W-:Y:S01]  /*811f0*/  IMAD.WIDE R6, R13, 0x2, R2.reuse ;  /* 0x000000020d067825 */ /* 0x101fe200078e0202 */
[----:B------:R-:W0:Y:S03]  /*81200*/  LDCU UR26, c[0x0][0x39c] ;  /* 0x00007380ff1a77ac */ /* 0x000e260008000800 */
[----:B------:R-:W-:Y:S01]  /*81210*/  IMAD.WIDE R4, R11, 0x2, R2 ;  /* 0x000000020b047825 */ /* 0x000fe200078e0202 */
[----:B------:R1:W-:Y:S01]  /*81220*/  @P5 STG.E.U16 desc[UR8][R6.64], R29 ;  /* 0x0000001d06005986 */ /* 0x0003e2000c101508 */
[----:B------:R-:W0:Y:S03]  /*81230*/  LDCU UR16, c[0x0][0x3b8] ;  /* 0x00007700ff1077ac */ /* 0x000e260008000800 */
[----:B------:R2:W-:Y:S01]  /*81240*/  @P6 STG.E.U16 desc[UR8][R8.64], R12 ;  /* 0x0000000c08006986 */ /* 0x0005e2000c101508 */
[----:B------:R-:W-:Y:S01]  /*81250*/  ISETP.LT.AND P6, PT, R61, UR31, !P3 ;  /* 0x0000001f3d007c0c */ /* 0x000fe2000dfc1270 */
[C---:B------:R-:W-:Y:S01]  /*81260*/  VIADD R13, R11.reuse, UR27 ;  /* 0x0000001b0b0d7c36 */ /* 0x040fe20008000000 */
[----:B------:R-:W-:Y:S01]  /*81270*/  ISETP.LT.AND P3, PT, R60, UR28, !P3 ;  /* 0x0000001c3c007c0c */ /* 0x000fe2000df61270 */
[----:B------:R0:W-:Y:S01]  /*81280*/  @P4 STG.E.U16 desc[UR8][R4.64], R26 ;  /* 0x0000001a04004986 */ /* 0x0001e2000c101508 */
[----:B------:R-:W3:Y:S01]  /*81290*/  LDCU UR32, c[0x0][0x398] ;  /* 0x00007300ff2077ac */ /* 0x000ee20008000800 */
[----:B-1----:R-:W-:Y:S01]  /*812a0*/  IMAD.WIDE R6, R11, 0x2, R44 ;  /* 0x000000020b067825 */ /* 0x002fe200078e022c */
[----:B------:R-:W-:Y:S01]  /*812b0*/  ISETP.GE.AND P5, PT, R10, UR22, PT ;  /* 0x000000160a007c0c */ /* 0x000fe2000bfa6270 */
[----:B------:R-:W1:Y:S02]  /*812c0*/  LDCU UR27, c[0x0][0x398] ;  /* 0x00007300ff1b77ac */ /* 0x000e640008000800 */
[----:B--2---:R-:W-:Y:S01]  /*812d0*/  IMAD.WIDE R8, R13, 0x2, R2 ;  /* 0x000000020d087825 */ /* 0x004fe200078e0202 */
[----:B------:R-:W2:Y:S01]  /*812e0*/  LDCU UR28, c[0x0][0x398] ;  /* 0x00007300ff1c77ac */ /* 0x000ea20008000800 */
[----:B0-----:R-:W-:-:S02]  /*812f0*/  PRMT R5, R26, 0x7632, R5 ;  /* 0x000076321a057816 */ /* 0x001fc40000000005 */
[----:B------:R-:W-:Y:S01]  /*81300*/  VIADD R10, R43, 0xf0 ;  /* 0x000000f02b0a7836 */ /* 0x000fe20000000000 */
[----:B------:R-:W0:Y:S02]  /*81310*/  LDCU UR31, c[0x0][0x398] ;  /* 0x00007300ff1f77ac */ /* 0x000e240008000800 */
[----:B------:R1:W-:Y:S01]  /*81320*/  @P2 STG.E.U16 desc[UR8][R6.64], R5 ;  /* 0x0000000506002986 */ /* 0x0003e2000c101508 */
[----:B------:R-:W-:Y:S01]  /*81330*/  ISETP.LT.AND P2, PT, R61, UR40, !P0 ;  /* 0x000000283d007c0c */ /* 0x000fe2000c741270 */
[----:B------:R-:W0:Y:S01]  /*81340*/  LDCU UR22, c[0x0][0x3b8] ;  /* 0x00007700ff1677ac */ /* 0x000e220008000800 */
[----:B------:R-:W-:Y:S01]  /*81350*/  ISETP.LT.AND P0, PT, R60, UR42, !P0 ;  /* 0x0000002a3c007c0c */ /* 0x000fe2000c701270 */
[----:B------:R0:W-:Y:S01]  /*81360*/  @P6 STG.E.U16 desc[UR8][R8.64], R30 ;  /* 0x0000001e08006986 */ /* 0x0001e2000c101508 */
[----:B-1----:R-:W-:Y:S01]  /*81370*/  PRMT R7, R30, 0x7632, R7 ;  /* 0x000076321e077816 */ /* 0x002fe20000000007 */
[C---:B------:R-:W-:Y:S01]  /*81380*/  IMAD.WIDE R4, R13.reuse, 0x2, R44 ;  /* 0x000000020d047825 */ /* 0x040fe200078e022c */
[----:B------:R-:W-:-:S04]  /*81390*/  IADD3 R13, PT, PT, R13, UR35, RZ ;  /* 0x000000230d0d7c10 */ /* 0x000fc8000fffe0ff */
[----:B------:R1:W-:Y:S01]  /*813a0*/  @P3 STG.E.U16 desc[UR8][R4.64], R7 ;  /* 0x0000000704003986 */ /* 0x0003e2000c101508 */
[----:B------:R-:W-:Y:S01]  /*813b0*/  ISETP.LT.AND P3, PT, R61, UR47, !P5 ;  /* 0x0000002f3d007c0c */ /* 0x000fe2000ef61270 */
[----:B0-----:R-:W-:Y:S01]  /*813c0*/  IMAD.WIDE R8, R13, 0x2, R44 ;  /* 0x000000020d087825 */ /* 0x001fe200078e022c */
[----:B------:R-:W-:Y:S02]  /*813d0*/  ISETP.LT.AND P5, PT, R60, UR41, !P5 ;  /* 0x000000293c007c0c */ /* 0x000fe4000efa1270 */
[----:B------:R-:W-:Y:S01]  /*813e0*/  ISETP.GE.AND P4, PT, R10, UR25, PT ;  /* 0x000000190a007c0c */ /* 0x000fe2000bf86270 */
[----:B------:R-:W-:Y:S01]  /*813f0*/  VIADD R10, R43, 0xf1 ;  /* 0x000000f12b0a7836 */ /* 0x000fe20000000000 */
[----:B------:R-:W0:Y:S01]  /*81400*/  LDCU UR25, c[0x0][0x39c] ;  /* 0x00007380ff1977ac */ /* 0x000e220008000800 */
[----:B-1----:R-:W-:Y:S01]  /*81410*/  IMAD.WIDE R6, R13, 0x2, R2 ;  /* 0x000000020d067825 */ /* 0x002fe200078e0202 */
[----:B------:R-:W-:-:S03]  /*81420*/  PRMT R5, R27, 0x7632, R5 ;  /* 0x000076321b057816 */ /* 0x000fc60000000005 */
[----:B------:R-:W-:Y:S01]  /*81430*/  VIADD R13, R13, UR12 ;  /* 0x0000000c0d0d7c36 */ /* 0x000fe20008000000 */
[----:B------:R1:W-:Y:S01]  /*81440*/  @P2 STG.E.U16 desc[UR8][R6.64], R27 ;  /* 0x0000001b06002986 */ /* 0x0003e2000c101508 */
[----:B----4-:R-:W-:Y:S01]  /*81450*/  ISETP.GE.AND P6, PT, R10, UR34, PT ;  /* 0x000000220a007c0c */ /* 0x010fe2000bfc6270 */
[C---:B------:R-:W-:Y:S01]  /*81460*/  VIADD R12, R43.reuse, 0xf4 ;  /* 0x000000f42b0c7836 */ /* 0x040fe20000000000 */
[----:B------:R-:W4:Y:S01]  /*81470*/  LDCU UR34, c[0x0][0x398] ;  /* 0x00007300ff2277ac */ /* 0x000f220008000800 */
[----:B------:R0:W-:Y:S01]  /*81480*/  @P0 STG.E.U16 desc[UR8][R8.64], R5 ;  /* 0x0000000508000986 */ /* 0x0001e2000c101508 */
[----:B------:R-:W-:Y:S01]  /*81490*/  VIADD R10, R43, 0xf2 ;  /* 0x000000f22b0a7836 */ /* 0x000fe20000000000 */
[----:B---3--:R-:W-:Y:S01]  /*814a0*/  ISETP.LT.AND P0, PT, R61, UR48, !P4 ;  /* 0x000000303d007c0c */ /* 0x008fe2000e701270 */
[----:B------:R-:W3:Y:S01]  /*814b0*/  LDCU UR12, c[0x0][0x3b8] ;  /* 0x00007700ff0c77ac */ /* 0x000ee20008000800 */
[----:B-1----:R-:W-:-:S04]  /*814c0*/  IMAD.WIDE R6, R13, 0x2, R44 ;  /* 0x000000020d067825 */ /* 0x002fc800078e022c */
[----:B0-----:R-:W-:Y:S01]  /*814d0*/  IMAD.WIDE R4, R13, 0x2, R2 ;  /* 0x000000020d047825 */ /* 0x001fe200078e0202 */
[----:B------:R-:W-:-:S04]  /*814e0*/  ISETP.LT.AND P4, PT, R60, UR46, !P4 ;  /* 0x0000002e3c007c0c */ /* 0x000fc8000e781270 */
[----:B------:R0:W-:Y:S01]  /*814f0*/  @P3 STG.E.U16 desc[UR8][R4.64], R31 ;  /* 0x0000001f04003986 */ /* 0x0001e2000c101508 */
[----:B------:R-:W-:Y:S01]  /*81500*/  VIADD R11, R13, UR4 ;  /* 0x000000040d0b7c36 */ /* 0x000fe20008000000 */
[----:B------:R-:W-:Y:S02]  /*81510*/  ISETP.GE.AND P2, PT, R10, UR24, PT ;  /* 0x000000180a007c0c */ /* 0x000fe4000bf46270 */
[----:B------:R1:W-:Y:S01]  /*81520*/  @P5 STG.E.U16 desc[UR8][R6.64], R14 ;  /* 0x0000000e06005986 */ /* 0x0003e2000c101508 */
[----:B------:R-:W-:Y:S01]  /*81530*/  ISETP.LT.AND P5, PT, R61, UR45, !P6 ;  /* 0x0000002d3d007c0c */ /* 0x000fe2000f7a1270 */
[----:B------:R-:W-:Y:S01]  /*81540*/  VIADD R10, R43, 0xf3 ;  /* 0x000000f32b0a7836 */ /* 0x000fe20000000000 */
[----:B------:R-:W-:Y:S01]  /*81550*/  ISETP.LT.AND P6, PT, R60, UR37, !P6 ;  /* 0x000000253c007c0c */ /* 0x000fe2000f7c1270 */
[C---:B------:R-:W-:Y:S01]  /*81560*/  VIADD R13, R11.reuse, UR6 ;  /* 0x000000060b0d7c36 */ /* 0x040fe20008000000 */
[----:B------:R-:W2:Y:S01]  /*81570*/  LDCU UR24, c[0x0][0x398] ;  /* 0x00007300ff1877ac */ /* 0x000ea20008000800 */
[C---:B------:R-:W-:Y:S01]  /*81580*/  IMAD.WIDE R8, R11.reuse, 0x2, R2 ;  /* 0x000000020b087825 */ /* 0x040fe200078e0202 */
[----:B------:R-:W-:Y:S01]  /*81590*/  ISETP.GE.AND P3, PT, R10, UR29, PT ;  /* 0x0000001d0a007c0c */ /* 0x000fe2000bf66270 */
[----:B------:R-:W2:Y:S02]  /*815a0*/  LDCU UR29, c[0x0][0x398] ;  /* 0x00007300ff1d77ac */ /* 0x000ea40008000800 */
[----:B0-----:R-:W-:Y:S01]  /*815b0*/  IMAD.WIDE R4, R11, 0x2, R44 ;  /* 0x000000020b047825 */ /* 0x001fe200078e022c */
[----:B-1----:R-:W-:Y:S01]  /*815c0*/  PRMT R7, R32, 0x7632, R7 ;  /* 0x0000763220077816 */ /* 0x002fe20000000007 */
[----:B------:R-:W0:Y:S02]  /*815d0*/  LDCU UR4, c[0x0][0x3b8] ;  /* 0x00007700ff0477ac */ /* 0x000e240008000800 */
[----:B------:R-:W-:Y:S01]  /*815e0*/  IMAD.WIDE R10, R13, 0x2, R2 ;  /* 0x000000020d0a7825 */ /* 0x000fe200078e0202 */
[----:B------:R1:W-:Y:S01]  /*815f0*/  @P0 STG.E.U16 desc[UR8][R8.64], R32 ;  /* 0x0000002008000986 */ /* 0x0003e2000c101508 */
[----:B------:R-:W0:Y:S03]  /*81600*/  LDCU UR6, c[0x0][0x3b8] ;  /* 0x00007700ff0677ac */ /* 0x000e260008000800 */
[----:B------:R2:W-:Y:S04]  /*81610*/  @P4 STG.E.U16 desc[UR8][R4.64], R7 ;  /* 0x0000000704004986 */ /* 0x0005e8000c101508 */
[----:B------:R0:W-:Y:S01]  /*81620*/  @P5 STG.E.U16 desc[UR8][R10.64], R36 ;  /* 0x000000240a005986 */ /* 0x0001e2000c101508 */
[----:B------:R-:W-:-:S02]  /*81630*/  ISETP.LT.AND P5, PT, R61, UR30, !P2 ;  /* 0x0000001e3d007c0c */ /* 0x000fc4000d7a1270 */
[----:B------:R-:W-:Y:S01]  /*81640*/  ISETP.LT.AND P2, PT, R60, UR36, !P2 ;  /* 0x000000243c007c0c */ /* 0x000fe2000d741270 */
[----:B-1----:R-:W-:Y:S01]  /*81650*/  VIADD R8, R43, 0xf5 ;  /* 0x000000f52b087836 */ /* 0x002fe20000000000 */
[----:B--2---:R-:W-:Y:S01]  /*81660*/  PRMT R5, R36, 0x7632, R5 ;  /* 0x0000763224057816 */ /* 0x004fe20000000005 */
[C---:B------:R-:W-:Y:S01]  /*81670*/  IMAD.WIDE R6, R13.reuse, 0x2, R44 ;  /* 0x000000020d067825 */ /* 0x040fe200078e022c */
[----:B------:R-:W-:Y:S01]  /*81680*/  IADD3 R9, PT, PT, R13, UR10, RZ ;  /* 0x0000000a0d097c10 */ /* 0x000fe2000fffe0ff */
[----:B------:R-:W1:Y:S03]  /*81690*/  LDCU UR10, c[0x0][0x3b8] ;  /* 0x00007700ff0a77ac */ /* 0x000e660008000800 */
[----:B------:R2:W-:Y:S01]  /*816a0*/  @P6 STG.E.U16 desc[UR8][R6.64], R5 ;  /* 0x0000000506006986 */ /* 0x0005e2000c101508 */
[----:B------:R-:W-:Y:S01]  /*816b0*/  ISETP.LT.AND P6, PT, R61, UR33, !P3 ;  /* 0x000000213d007c0c */ /* 0x000fe2000dfc1270 */
[----:B------:R-:W-:Y:S01]  /*816c0*/  VIADD R13, R9, UR20 ;  /* 0x00000014090d7c36 */ /* 0x000fe20008000000 */
[----:B------:R-:W-:Y:S01]  /*816d0*/  ISETP.LT.AND P3, PT, R60, UR38, !P3 ;  /* 0x000000263c007c0c */ /* 0x000fe2000df61270 */
[----:B------:R-:W1:Y:S01]  /*816e0*/  LDCU UR20, c[0x0][0x398] ;  /* 0x00007300ff1477ac */ /* 0x000e620008000800 */
[----:B------:R-:W-:Y:S01]  /*816f0*/  ISETP.GE.AND P4, PT, R8, UR25, PT ;  /* 0x0000001908007c0c */ /* 0x000fe2000bf86270 */
[--C-:B0-----:R-:W-:Y:S01]  /*81700*/  IMAD.WIDE R10, R13, 0x2, R2.reuse ;  /* 0x000000020d0a7825 */ /* 0x101fe200078e0202 */
[----:B------:R-:W-:Y:S01]  /*81710*/  ISETP.GE.AND P0, PT, R12, UR26, PT ;  /* 0x0000001a0c007c0c */ /* 0x000fe2000bf06270 */
[----:B------:R-:W0:Y:S02]  /*81720*/  LDCU UR26, c[0x0][0x398] ;  /* 0x00007300ff1a77ac */ /* 0x000e240008000800 */
[----:B--2---:R-:W-:Y:S01]  /*81730*/  IMAD.WIDE R4, R9, 0x2, R2 ;  /* 0x0000000209047825 */ /* 0x004fe200078e0202 */
[----:B------:R-:W-:Y:S01]  /*81740*/  PRMT R7, R33, 0x7632, R7 ;  /* 0x0000763221077816 */ /* 0x000fe20000000007 */
[----:B------:R-:W2:Y:S02]  /*81750*/  LDCU UR25, c[0x0][0x398] ;  /* 0x00007300ff1977ac */ /* 0x000ea40008000800 */
[----:B------:R-:W-:Y:S01]  /*81760*/  IMAD.WIDE R8, R9, 0x2, R44 ;  /* 0x0000000209087825 */ /* 0x000fe200078e022c */
[----:B------:R0:W-:Y:S04]  /*81770*/  @P5 STG.E.U16 desc[UR8][R4.64], R33 ;  /* 0x0000002104005986 */ /* 0x0001e8000c101508 */
[----:B------:R1:W-:Y:S01]  /*81780*/  @P2 STG.E.U16 desc[UR8][R8.64], R7 ;  /* 0x0000000708002986 */ /* 0x0003e2000c101508 */
[----:B------:R-:W-:-:S03]  /*81790*/  VIADD R6, R43, 0xf7 ;  /* 0x000000f72b067836 */ /* 0x000fc60000000000 */
[----:B------:R2:W-:Y:S01]  /*817a0*/  @P6 STG.E.U16 desc[UR8][R10.64], R37 ;  /* 0x000000250a006986 */ /* 0x0005e2000c101508 */
[----:B0-----:R-:W-:Y:S01]  /*817b0*/  IMAD.WIDE R4, R13, 0x2, R44 ;  /* 0x000000020d047825 */ /* 0x001fe200078e022c */
[----:B-1----:R-:W-:Y:S02]  /*817c0*/  PRMT R9, R37, 0x7632, R9 ;  /* 0x0000763225097816 */ /* 0x002fe40000000009 */
[----:B------:R-:W-:Y:S01]  /*817d0*/  ISETP.LT.AND P6, PT, R61, UR27, !P0 ;  /* 0x0000001b3d007c0c */ /* 0x000fe2000c7c1270 */
[----:B------:R-:W-:Y:S01]  /*817e0*/  VIADD R15, R13, UR16 ;  /* 0x000000100d0f7c36 */ /* 0x000fe20008000000 */
[----:B------:R-:W-:Y:S01]  /*817f0*/  ISETP.LT.AND P0, PT, R60, UR28, !P0 ;  /* 0x0000001c3c007c0c */ /* 0x000fe2000c701270 */
[----:B------:R0:W-:Y:S01]  /*81800*/  @P3 STG.E.U16 desc[UR8][R4.64], R9 ;  /* 0x0000000904003986 */ /* 0x0001e2000c101508 */
[----:B------:R-:W-:Y:S01]  /*81810*/  ISETP.LT.AND P3, PT, R61, UR31, !P4 ;  /* 0x0000001f3d007c0c */ /* 0x000fe2000e761270 */
[----:B------:R-:W-:Y:S01]  /*81820*/  VIADD R12, R43, 0xf6 ;  /* 0x000000f62b0c7836 */ /* 0x000fe20000000000 */
[----:B------:R-:W-:Y:S01]  /*81830*/  ISETP.GE.AND P2, PT, R6, UR11, PT ;  /* 0x0000000b06007c0c */ /* 0x000fe2000bf46270 */
[C---:B------:R-:W-:Y:S01]  /*81840*/  VIADD R17, R15.reuse, UR22 ;  /* 0x000000160f117c36 */ /* 0x040fe20008000000 */
[----:B------:R-:W-:Y:S01]  /*81850*/  ISETP.LT.AND P4, PT, R60, UR24, !P4 ;  /* 0x000000183c007c0c */ /* 0x000fe2000e781270 */
[--C-:B------:R-:W-:Y:S01]  /*81860*/  IMAD.WIDE R6, R15, 0x2, R2.reuse ;  /* 0x000000020f067825 */ /* 0x100fe200078e0202 */
[----:B------:R-:W-:Y:S01]  /*81870*/  ISETP.GE.AND P5, PT, R12, UR21, PT ;  /* 0x000000150c007c0c */ /* 0x000fe2000bfa6270 */
[----:B------:R-:W1:Y:S02]  /*81880*/  LDCU UR21, c[0x0][0x398] ;  /* 0x00007300ff1577ac */ /* 0x000e640008000800 */
[----:B--2---:R-:W-:Y:S01]  /*81890*/  IMAD.WIDE R10, R17, 0x2, R2 ;  /* 0x00000002110a7825 */ /* 0x004fe200078e0202 */
[----:B0-----:R-:W-:Y:S01]  /*818a0*/  PRMT R5, R34, 0x7632, R5 ;  /* 0x0000763222057816 */ /* 0x001fe20000000005 */
[----:B------:R-:W0:Y:S02]  /*818b0*/  LDCU UR16, c[0x0][0x398] ;  /* 0x00007300ff1077ac */ /* 0x000e240008000800 */
[----:B------:R-:W-:Y:S01]  /*818c0*/  IMAD.WIDE R8, R15, 0x2, R44 ;  /* 0x000000020f087825 */ /* 0x000fe200078e022c */
[----:B------:R-:W-:Y:S01]  /*818d0*/  @P6 STG.E.U16 desc[UR8][R6.64], R34 ;  /* 0x0000002206006986 */ /* 0x000fe2000c101508 */
[----:B------:R-:W-:Y:S01]  /*818e0*/  PRMT R16, R39, 0x7632, R16 ;  /* 0x0000763227107816 */ /* 0x000fe20000000010 */
[----:B------:R-:W2:Y:S01]  /*818f0*/  LDCU UR27, c[0x0][0x398] ;  /* 0x00007300ff1b77ac */ /* 0x000ea20008000800 */
[----:B------:R-:W-:-:S02]  /*81900*/  VIADD R12, R43, 0xf8 ;  /* 0x000000f82b0c7836 */ /* 0x000fc40000000000 */
[C---:B------:R-:W-:Y:S01]  /*81910*/  VIADD R4, R43.reuse, 0xf9 ;  /* 0x000000f92b047836 */ /* 0x040fe20000000000 */
[----:B------:R0:W-:Y:S01]  /*81920*/  @P0 STG.E.U16 desc[UR8][R8.64], R5 ;  /* 0x0000000508000986 */ /* 0x0001e2000c101508 */
[----:B------:R-:W-:Y:S01]  /*81930*/  VIADD R14, R43, 0xfa ;  /* 0x000000fa2b0e7836 */ /* 0x000fe20000000000 */
[----:B------:R-:W-:Y:S01]  /*81940*/  ISETP.GE.AND P6, PT, R12, UR5, PT ;  /* 0x000000050c007c0c */ /* 0x000fe2000bfc6270 */
[----:B------:R-:W1:Y:S01]  /*81950*/  LDCU UR11, c[0x0][0x3b8] ;  /* 0x00007700ff0b77ac */ /* 0x000e620008000800 */
[----:B------:R2:W-:Y:S01]  /*81960*/  @P3 STG.E.U16 desc[UR8][R10.64], R38 ;  /* 0x000000260a003986 */ /* 0x0005e2000c101508 */
[----:B------:R-:W-:Y:S01]  /*81970*/  ISETP.LT.AND P3, PT, R61, UR29, !P5 ;  /* 0x0000001d3d007c0c */ /* 0x000fe2000ef61270 */
[C---:B------:R-:W-:Y:S01]  /*81980*/  IMAD.WIDE R12, R17.reuse, 0x2, R44 ;  /* 0x00000002110c7825 */ /* 0x040fe200078e022c */
[----:B------:R-:W-:Y:S01]  /*81990*/  ISETP.GE.AND P0, PT, R4, UR15, PT ;  /* 0x0000000f04007c0c */ /* 0x000fe2000bf06270 */
[----:B------:R-:W1:Y:S01]  /*819a0*/  LDCU UR22, c[0x0][0x398] ;  /* 0x00007300ff1677ac */ /* 0x000e620008000800 */
[----:B------:R-:W-:Y:S01]  /*819b0*/  ISETP.LT.AND P5, PT, R60, UR32, !P5 ;  /* 0x000000203c007c0c */ /* 0x000fe2000efa1270 */
[----:B------:R3:W1:Y:S01]  /*819c0*/  LDS.128 R4, [R0] ;  /* 0x0000000000047984 */ /* 0x0006620000000c00 */
[----:B------:R-:W-:Y:S01]  /*819d0*/  IADD3 R17, PT, PT, R17, UR4, RZ ;  /* 0x0000000411117c10 */ /* 0x000fe2000fffe0ff */
[----:B------:R-:W1:Y:S01]  /*819e0*/  LDCU UR24, c[0x0][0x398] ;  /* 0x00007300ff1877ac */ /* 0x000e620008000800 */
[----:B0-----:R-:W-:-:S03]  /*819f0*/  PRMT R9, R38, 0x7632, R9 ;  /* 0x0000763226097816 */ /* 0x001fc60000000009 */
[----:B--2---:R-:W-:Y:S01]  /*81a00*/  IMAD.WIDE R10, R17, 0x2, R44 ;  /* 0x00000002110a7825 */ /* 0x004fe200078e022c */
[----:B------:R-:W0:Y:S01]  /*81a10*/  LDCU UR15, c[0x0][0x398] ;  /* 0x00007300ff0f77ac */ /* 0x000e220008000800 */
[----:B------:R2:W-:Y:S01]  /*81a20*/  @P4 STG.E.U16 desc[UR8][R12.64], R9 ;  /* 0x000000090c004986 */ /* 0x0005e2000c101508 */
[----:B------:R-:W-:Y:S02]  /*81a30*/  ISETP.LT.AND P4, PT, R61, UR26, !P2 ;  /* 0x0000001a3d007c0c */ /* 0x000fe4000d781270 */
[----:B----4-:R-:W-:Y:S01]  /*81a40*/  ISETP.LT.AND P2, PT, R60, UR34, !P2 ;  /* 0x000000223c007c0c */ /* 0x010fe2000d741270 */
[----:B---3--:R-:W-:Y:S01]  /*81a50*/  VIADD R0, R43, 0xfb ;  /* 0x000000fb2b007836 */ /* 0x008fe20000000000 */
[----:B------:R-:W3:Y:S01]  /*81a60*/  LDCU UR5, c[0x0][0x3b8] ;  /* 0x00007700ff0577ac */ /* 0x000ee20008000800 */
[----:B------:R-:W4:Y:S01]  /*81a70*/  LDCU UR26, c[0x0][0x398] ;  /* 0x00007300ff1a77ac */ /* 0x000f220008000800 */
[----:B--2---:R-:W-:Y:S01]  /*81a80*/  IMAD.WIDE R8, R17, 0x2, R2 ;  /* 0x0000000211087825 */ /* 0x004fe200078e0202 */
[----:B------:R-:W-:Y:S01]  /*81a90*/  PRMT R13, R35, 0x7632, R13 ;  /* 0x00007632230d7816 */ /* 0x000fe2000000000d */
[----:B------:R-:W2:Y:S03]  /*81aa0*/  LDCU UR4, c[0x0][0x3b8] ;  /* 0x00007700ff0477ac */ /* 0x000ea60008000800 */
[----:B------:R0:W-:Y:S01]  /*81ab0*/  @P3 STG.E.U16 desc[UR8][R8.64], R35 ;  /* 0x0000002308003986 */ /* 0x0001e2000c101508 */
[----:B------:R-:W-:Y:S01]  /*81ac0*/  VIADD R17, R17, UR6 ;  /* 0x0000000611117c36 */ /* 0x000fe20008000000 */
[----:B------:R-:W-:Y:S01]  /*81ad0*/  ISETP.GE.AND P3, PT, R14, UR23, PT ;  /* 0x000000170e007c0c */ /* 0x000fe2000bf66270 */
[----:B------:R-:W1:Y:S01]  /*81ae0*/  LDCU UR23, c[0x0][0x398] ;  /* 0x00007300ff1777ac */ /* 0x000e620008000800 */
[----:B------:R2:W-:Y:S01]  /*81af0*/  @P5 STG.E.U16 desc[UR8][R10.64], R13 ;  /* 0x0000000d0a005986 */ /* 0x0005e2000c101508 */
[----:B------:R-:W-:Y:S01]  /*81b00*/  ISETP.LT.AND P5, PT, R61, UR25, !P6 ;  /* 0x000000193d007c0c */ /* 0x000fe2000f7a1270 */
[C---:B------:R-:W-:Y:S01]  /*81b10*/  VIADD R19, R17.reuse, UR12 ;  /* 0x0000000c11137c36 */ /* 0x040fe20008000000 */
[----:B------:R-:W1:Y:S01]  /*81b20*/  LDCU UR6, c[0x0][0x3b8] ;  /* 0x00007700ff0677ac */ /* 0x000e620008000800 */
[----:B0-----:R-:W-:-:S04]  /*81b30*/  IMAD.WIDE R8, R17, 0x2, R44 ;  /* 0x0000000211087825 */ /* 0x001fc800078e022c */
[--C-:B--2---:R-:W-:Y:S01]  /*81b40*/  IMAD.WIDE R12, R17, 0x2, R2.reuse ;  /* 0x00000002110c7825 */ /* 0x104fe200078e0202 */
[----:B------:R-:W-:Y:S01]  /*81b50*/  ISETP.LT.AND P6, PT, R60, UR20, !P6 ;  /* 0x000000143c007c0c */ /* 0x000fe2000f7c1270 */
[----:B------:R-:W0:Y:S02]  /*81b60*/  LDCU UR12, c[0x0][0x398] ;  /* 0x00007300ff0c77ac */ /* 0x000e240008000800 */
[----:B------:R-:W-:Y:S01]  /*81b70*/  IMAD.WIDE R10, R19, 0x2, R2 ;  /* 0x00000002130a7825 */ /* 0x000fe200078e0202 */
[----:B------:R2:W-:Y:S01]  /*81b80*/  @P4 STG.E.U16 desc[UR8][R12.64], R39 ;  /* 0x000000270c004986 */ /* 0x0005e2000c101508 */
[----:B------:R-:W0:Y:S03]  /*81b90*/  LDCU UR20, c[0x0][0x398] ;  /* 0x00007300ff1477ac */ /* 0x000e260008000800 */
[----:B------:R0:W-:Y:S04]  /*81ba0*/  @P2 STG.E.U16 desc[UR8][R8.64], R16 ;  /* 0x0000001008002986 */ /* 0x0001e8000c101508 */
[----:B------:R0:W-:Y:S01]  /*81bb0*/  @P5 STG.E.U16 desc[UR8][R10.64], R40 ;  /* 0x000000280a005986 */ /* 0x0001e2000c101508 */
[----:B-1----:R-:W-:Y:S01]  /*81bc0*/  ISETP.LT.AND P5, PT, R61, UR21, !P0 ;  /* 0x000000153d007c0c */ /* 0x002fe2000c7a1270 */
[----:B------:R-:W-:Y:S01]  /*81bd0*/  IMAD.WIDE R14, R19, 0x2, R44 ;  /* 0x00000002130e7825 */ /* 0x000fe200078e022c */
[----:B------:R-:W-:Y:S01]  /*81be0*/  ISETP.GE.AND P4, PT, R0, UR7, PT ;  /* 0x0000000700007c0c */ /* 0x000fe2000bf86270 */
[----:B------:R-:W1:Y:S02]  /*81bf0*/  LDCU UR7, c[0x0][0x3b8] ;  /* 0x00007700ff0777ac */ /* 0x000e640008000800 */
[----:B------:R-:W-:-:S02]  /*81c00*/  VIADD R0, R43, 0xfc ;  /* 0x000000fc2b007836 */ /* 0x000fc40000000000 */
[----:B------:R-:W-:Y:S01]  /*81c10*/  VIADD R19, R19, UR10 ;  /* 0x0000000a13137c36 */ /* 0x000fe20008000000 */
[----:B--2---:R-:W-:Y:S01]  /*81c20*/  PRMT R13, R40, 0x7632, R13 ;  /* 0x00007632280d7816 */ /* 0x004fe2000000000d */
[----:B------:R-:W2:Y:S01]  /*81c30*/  LDCU UR10, c[0x0][0x398] ;  /* 0x00007300ff0a77ac */ /* 0x000ea20008000800 */
[----:B------:R-:W-:Y:S01]  /*81c40*/  ISETP.LT.AND P2, PT, R60, UR16, !P0 ;  /* 0x000000103c007c0c */ /* 0x000fe2000c741270 */
[----:B0-----:R-:W-:Y:S01]  /*81c50*/  IMAD.WIDE R8, R19, 0x2, R2 ;  /* 0x0000000213087825 */ /* 0x001fe200078e0202 */
[----:B------:R-:W-:Y:S02]  /*81c60*/  ISETP.GE.AND P0, PT, R0, UR19, PT ;  /* 0x0000001300007c0c */ /* 0x000fe4000bf06270 */
[C---:B------:R-:W-:Y:S01]  /*81c70*/  IADD3 R0, PT, PT, R43.reuse, 0xfd, RZ ;  /* 0x000000fd2b007810 */ /* 0x040fe20007ffe0ff */
[----:B------:R0:W-:Y:S04]  /*81c80*/  @P6 STG.E.U16 desc[UR8][R14.64], R13 ;  /* 0x0000000d0e006986 */ /* 0x0001e8000c101508 */
[----:B------:R1:W-:Y:S01]  /*81c90*/  @P5 STG.E.U16 desc[UR8][R8.64], R4 ;  /* 0x0000000408005986 */ /* 0x0003e2000c101508 */
[----:B------:R-:W-:Y:S01]  /*81ca0*/  ISETP.GE.AND P5, PT, R0, UR17, PT ;  /* 0x0000001100007c0c */ /* 0x000fe2000bfa6270 */
[----:B------:R-:W-:-:S02]  /*81cb0*/  VIADD R0, R43, 0xfe ;  /* 0x000000fe2b007836 */ /* 0x000fc40000000000 */
[----:B------:R-:W2:Y:S01]  /*81cc0*/  LDL.LU R43, [R1+0x2240] ;  /* 0x00224000012b7983 */ /* 0x000ea20000300800 */
[----:B------:R-:W-:Y:S01]  /*81cd0*/  ISETP.LT.AND P6, PT, R61, UR27, !P3 ;  /* 0x0000001b3d007c0c */ /* 0x000fe2000dfc1270 */
[C---:B------:R-:W-:Y:S02]  /*81ce0*/  VIADD R17, R19.reuse, UR11 ;  /* 0x0000000b13117c36 */ /* 0x040fe40008000000 */
[----:B------:R-:W-:Y:S01]  /*81cf0*/  IMAD.WIDE R10, R19, 0x2, R44 ;  /* 0x00000002130a7825 */ /* 0x000fe200078e022c */
[----:B0-----:R-:W-:Y:S01]  /*81d00*/  PRMT R14, R4, 0x7632, R14 ;  /* 0x00007632040e7816 */ /* 0x001fe2000000000e */
[----:B------:R-:W0:Y:S02]  /*81d10*/  LDCU UR11, c[0x0][0x398] ;  /* 0x00007300ff0b77ac */ /* 0x000e240008000800 */
[----:B------:R-:W-:Y:S01]  /*81d20*/  IMAD.WIDE R12, R17, 0x2, R2 ;  /* 0x00000002110c7825 */ /* 0x000fe200078e0202 */
[C---:B------:R-:W-:Y:S01]  /*81d30*/  ISETP.LT.AND P3, PT, R60.reuse, UR22, !P3 ;  /* 0x000000163c007c0c */ /* 0x040fe2000df61270 */
[----:B------:R0:W-:Y:S01]  /*81d40*/  @P2 STG.E.U16 desc[UR8][R10.64], R14 ;  /* 0x0000000e0a002986 */ /* 0x0001e2000c101508 */
[----:B------:R-:W-:Y:S01]  /*81d50*/  ISETP.LT.AND P2, PT, R61, UR24, !P4 ;  /* 0x000000183d007c0c */ /* 0x000fe2000e741270 */
[----:B---3--:R-:W-:Y:S01]  /*81d60*/  VIADD R15, R17, UR5 ;  /* 0x00000005110f7c36 */ /* 0x008fe20008000000 */
[----:B------:R-:W-:Y:S01]  /*81d70*/  ISETP.LT.AND P4, PT, R60, UR15, !P4 ;  /* 0x0000000f3c007c0c */ /* 0x000fe2000e781270 */
[----:B------:R3:W-:Y:S01]  /*81d80*/  @P6 STG.E.U16 desc[UR8][R12.64], R41 ;  /* 0x000000290c006986 */ /* 0x0007e2000c101508 */
[----:B----4-:R-:W-:Y:S01]  /*81d90*/  ISETP.LT.AND P6, PT, R61, UR26, !P0 ;  /* 0x0000001a3d007c0c */ /* 0x010fe2000c7c1270 */
[----:B------:R-:W4:Y:S01]  /*81da0*/  LDCU UR5, c[0x0][0x3b8] ;  /* 0x00007700ff0577ac */ /* 0x000f220008000800 */
[----:B------:R-:W-:Y:S01]  /*81db0*/  VIADD R19, R15, UR4 ;  /* 0x000000040f137c36 */ /* 0x000fe20008000000 */
[----:B------:R-:W-:Y:S01]  /*81dc0*/  PRMT R16, R41, 0x7632, R16 ;  /* 0x0000763229107816 */ /* 0x000fe20000000010 */
[----:B-1----:R-:W-:Y:S01]  /*81dd0*/  IMAD.WIDE R8, R17, 0x2, R44 ;  /* 0x0000000211087825 */ /* 0x002fe200078e022c */
[----:B------:R-:W-:-:S03]  /*81de0*/  PRMT R4, R5, 0x7632, R4 ;  /* 0x0000763205047816 */ /* 0x000fc60000000004 */
[C---:B0-----:R-:W-:Y:S01]  /*81df0*/  IMAD.WIDE R10, R15.reuse, 0x2, R2 ;  /* 0x000000020f0a7825 */ /* 0x041fe200078e0202 */
[----:B------:R-:W-:Y:S03]  /*81e00*/  @P3 STG.E.U16 desc[UR8][R8.64], R16 ;  /* 0x0000001008003986 */ /* 0x000fe6000c101508 */
[----:B---3--:R-:W-:Y:S01]  /*81e10*/  IMAD.WIDE R12, R15, 0x2, R44 ;  /* 0x000000020f0c7825 */ /* 0x008fe200078e022c */
[----:B------:R-:W-:Y:S03]  /*81e20*/  @P2 STG.E.U16 desc[UR8][R10.64], R5 ;  /* 0x000000050a002986 */ /* 0x000fe6000c101508 */
[C---:B------:R-:W-:Y:S01]  /*81e30*/  IMAD.WIDE R14, R19.reuse, 0x2, R2 ;  /* 0x00000002130e7825 */ /* 0x040fe200078e0202 */
[----:B------:R-:W-:Y:S01]  /*81e40*/  ISETP.GE.AND P3, PT, R0, UR13, PT ;  /* 0x0000000d00007c0c */ /* 0x000fe2000bf66270 */
[----:B------:R0:W-:Y:S01]  /*81e50*/  @P4 STG.E.U16 desc[UR8][R12.64], R4 ;  /* 0x000000040c004986 */ /* 0x0001e2000c101508 */
[----:B------:R-:W-:Y:S01]  /*81e60*/  ISETP.LT.AND P0, PT, R60, UR23, !P0 ;  /* 0x000000173c007c0c */ /* 0x000fe2000c701270 */
[----:B------:R-:W-:-:S02]  /*81e70*/  VIADD R17, R19, UR6 ;  /* 0x0000000613117c36 */ /* 0x000fc40008000000 */
[----:B------:R1:W-:Y:S01]  /*81e80*/  @P6 STG.E.U16 desc[UR8][R14.64], R42 ;  /* 0x0000002a0e006986 */ /* 0x0003e2000c101508 */
[C---:B------:R-:W-:Y:S02]  /*81e90*/  ISETP.LT.AND P6, PT, R61.reuse, UR12, !P5 ;  /* 0x0000000c3d007c0c */ /* 0x040fe4000efc1270 */
[C---:B------:R-:W-:Y:S02]  /*81ea0*/  ISETP.LT.AND P5, PT, R60.reuse, UR20, !P5 ;  /* 0x000000143c007c0c */ /* 0x040fe4000efa1270 */
[----:B--2---:R-:W-:Y:S01]  /*81eb0*/  ISETP.LT.AND P4, PT, R61, UR10, !P3 ;  /* 0x0000000a3d007c0c */ /* 0x004fe2000df81270 */
[----:B------:R-:W-:Y:S01]  /*81ec0*/  VIADD R21, R17, UR7 ;  /* 0x0000000711157c36 */ /* 0x000fe20008000000 */
[C---:B------:R-:W-:Y:S02]  /*81ed0*/  ISETP.LT.AND P3, PT, R60.reuse, UR11, !P3 ;  /* 0x0000000b3c007c0c */ /* 0x040fe4000df61270 */
[----:B------:R-:W-:Y:S02]  /*81ee0*/  ISETP.LT.AND P2, PT, R61, UR18, !P1 ;  /* 0x000000123d007c0c */ /* 0x000fe4000cf41270 */
[----:B------:R-:W-:Y:S01]  /*81ef0*/  ISETP.LT.AND P1, PT, R60, UR14, !P1 ;  /* 0x0000000e3c007c0c */ /* 0x000fe2000cf21270 */
[----:B0-----:R-:W-:Y:S01]  /*81f00*/  IMAD.WIDE R4, R19, 0x2, R44 ;  /* 0x0000000213047825 */ /* 0x001fe200078e022c */
[----:B------:R-:W-:-:S02]  /*81f10*/  PRMT R0, R42, 0x7632, R0 ;  /* 0x000076322a007816 */ /* 0x000fc40000000000 */
[----:B------:R-:W-:Y:S01]  /*81f20*/  PRMT R16, R6, 0x7632, R16 ;  /* 0x0000763206107816 */ /* 0x000fe20000000010 */
[----:B----4-:R-:W-:Y:S02]  /*81f30*/  VIADD R19, R21, UR5 ;  /* 0x0000000515137c36 */ /* 0x010fe40008000000 */
[C---:B------:R-:W-:Y:S01]  /*81f40*/  IMAD.WIDE R8, R17.reuse, 0x2, R2 ;  /* 0x0000000211087825 */ /* 0x040fe200078e0202 */
[----:B------:R0:W-:Y:S03]  /*81f50*/  @P0 STG.E.U16 desc[UR8][R4.64], R0 ;  /* 0x0000000004000986 */ /* 0x0001e6000c101508 */
[----:B------:R-:W-:Y:S01]  /*81f60*/  IMAD.WIDE R10, R17, 0x2, R44 ;  /* 0x00000002110a7825 */ /* 0x000fe200078e022c */
[----:B------:R0:W-:Y:S03]  /*81f70*/  @P6 STG.E.U16 desc[UR8][R8.64], R6 ;  /* 0x0000000608006986 */ /* 0x0001e6000c101508 */
[C---:B------:R-:W-:Y:S01]  /*81f80*/  IMAD.WIDE R12, R21.reuse, 0x2, R2 ;  /* 0x00000002150c7825 */ /* 0x040fe200078e0202 */
[----:B------:R0:W-:Y:S03]  /*81f90*/  @P5 STG.E.U16 desc[UR8][R10.64], R16 ;  /* 0x000000100a005986 */ /* 0x0001e6000c101508 */
[----:B-1----:R-:W-:-:S04]  /*81fa0*/  IMAD.WIDE R14, R21, 0x2, R44 ;  /* 0x00000002150e7825 */ /* 0x002fc800078e022c */
[----:B------:R-:W-:-:S04]  /*81fb0*/  IMAD.WIDE R2, R19, 0x2, R2 ;  /* 0x0000000213027825 */ /* 0x000fc800078e0202 */
[----:B------:R-:W-:Y:S01]  /*81fc0*/  IMAD.WIDE R44, R19, 0x2, R44 ;  /* 0x00000002132c7825 */ /* 0x000fe200078e022c */
[----:B------:R-:W-:Y:S01]  /*81fd0*/  PRMT R17, R43, 0x7632, R17 ;  /* 0x000076322b117816 */ /* 0x000fe20000000011 */
[----:B------:R0:W-:Y:S04]  /*81fe0*/  @P4 STG.E.U16 desc[UR8][R12.64], R43 ;  /* 0x0000002b0c004986 */ /* 0x0001e8000c101508 */
[----:B------:R0:W-:Y:S04]  /*81ff0*/  @P3 STG.E.U16 desc[UR8][R14.64], R17 ;  /* 0x000000110e003986 */ /* 0x0001e8000c101508 */
[----:B------:R0:W-:Y:S01]  /*82000*/  @P2 STG.E.U16 desc[UR8][R2.64], R7 ;  /* 0x0000000702002986 */ /* 0x0001e2000c101508 */
[----:B------:R-:W-:Y:S05]  /*82010*/  @!P1 EXIT ;  /* 0x000000000000994d */ /* 0x000fea0003800000 */
[----:B------:R-:W-:-:S05]  /*82020*/  PRMT R22, R7, 0x7632, R22 ;  /* 0x0000763207167816 */ /* 0x000fca0000000016 */
[----:B------:R-:W-:Y:S01]  /*82030*/  STG.E.U16 desc[UR8][R44.64], R22 ;  /* 0x000000162c007986 */ /* 0x000fe2000c101508 */
[----:B------:R-:W-:Y:S05]  /*82040*/  EXIT ;  /* 0x000000000000794d */ /* 0x000fea0003800000 */
.L_x_2:
[----:B------:R-:W-:-:S00]  /*82050*/  BRA `(.L_x_2) ;  /* 0xfffffffc00fc7947 */ /* 0x000fc0000383ffff */
[----:B------:R-:W-:-:S00]  /*82060*/  NOP ;  /* 0x0000000000007918 */ /* 0x000fc00000000000 */
        /* <DEDUP_REMOVED lines=9> */
.L_x_3:


//--------------------- .nv.shared.matmul_kernel  --------------------------
	.section	.nv.shared.matmul_kernel,"aw",@nobits
	.sectionflags	@""
	.align	16
	.zero		1024


//--------------------- .nv.shared.reserved.0     --------------------------
	.section	.nv.shared.reserved.0,"aw",@nobits
	.weak		__nv_reservedSMEM_offset_0_alias
	.size		__nv_reservedSMEM_offset_0_alias, 0, 64
	.other		__nv_reservedSMEM_offset_0_alias,@"STO_CUDA_RESERVED_SHARED STV_DEFAULT"
__nv_reservedSMEM_offset_0_alias:
	.zero		0
	.zero		64


//--------------------- .nv.constant0.matmul_kernel --------------------------
	.section	.nv.constant0.matmul_kernel,"a",@progbits
	.sectionflags	@""
	.align	4
.nv.constant0.matmul_kernel:
	.zero		976


//--------------------- SYMBOLS --------------------------

	.type		.nv.reservedSmem.offset0,@object
	.size		.nv.reservedSmem.offset0,0x4
	.type		.nv.reservedSmem.cap,@object
	.size		.nv.reservedSmem.cap,0x4
